//
// Generated by NVIDIA NVVM Compiler
//
// Compiler Build ID: CL-36424714
// Cuda compilation tools, release 13.0, V13.0.88
// Based on NVVM 20.0.0
//

.version 9.0
.target sm_100
.address_size 64

	// .globl	_Z19init_curand_state_kP17curandStateXORWOW
.global .align 4 .b8 precalc_xorwow_matrix[102400];
.global .align 4 .b8 precalc_xorwow_offset_matrix[102400];
.global .align 4 .b8 mrg32k3aM1[2304];
.global .align 4 .b8 mrg32k3aM2[2304];
.global .align 4 .b8 mrg32k3aM1SubSeq[2016];
.global .align 4 .b8 mrg32k3aM2SubSeq[2016];
.global .align 4 .b8 mrg32k3aM1Seq[2304];
.global .align 4 .b8 mrg32k3aM2Seq[2304];
.const .align 8 .b8 __cr_lgamma_table[72];
.extern .shared .align 16 .b8 sdata[];

.visible .entry _Z19init_curand_state_kP17curandStateXORWOW(
	.param .u64 .ptr .align 1 _Z19init_curand_state_kP17curandStateXORWOW_param_0
)
{
	.reg .pred 	%p<24>;
	.reg .b32 	%r<406>;
	.reg .b64 	%rd<18>;

	ld.param.u64 	%rd8, [_Z19init_curand_state_kP17curandStateXORWOW_param_0];
	cvta.to.global.u64 	%rd9, %rd8;
	mov.u32 	%r182, %tid.x;
	mov.u32 	%r183, %ctaid.x;
	mov.u32 	%r184, %ntid.x;
	mad.lo.s32 	%r185, %r183, %r184, %r182;
	cvt.s64.s32 	%rd17, %r185;
	mul.wide.s32 	%rd10, %r185, 48;
	add.s64 	%rd2, %rd9, %rd10;
	mov.b32 	%r186, 1478573778;
	mov.b32 	%r187, 716983765;
	st.global.v2.u32 	[%rd2], {%r187, %r186};
	mov.b32 	%r188, -123459836;
	mov.b32 	%r189, 1163863128;
	st.global.v2.u32 	[%rd2+8], {%r189, %r188};
	mov.b32 	%r190, 1360900310;
	mov.b32 	%r191, -589760388;
	st.global.v2.u32 	[%rd2+16], {%r191, %r190};
	setp.eq.s32 	%p1, %r185, 0;
	@%p1 bra 	$L__BB0_42;
	mov.b32 	%r312, 0;
	mov.u64 	%rd12, precalc_xorwow_matrix;
$L__BB0_2:
	and.b64  	%rd4, %rd17, 3;
	setp.eq.s64 	%p2, %rd4, 0;
	@%p2 bra 	$L__BB0_41;
	mul.wide.u32 	%rd11, %r312, 3200;
	add.s64 	%rd5, %rd12, %rd11;
	cvt.u32.u64 	%r2, %rd4;
	mov.b32 	%r313, 0;
$L__BB0_4:
	mov.b32 	%r326, 0;
	mov.u32 	%r327, %r326;
	mov.u32 	%r328, %r326;
	mov.u32 	%r329, %r326;
	mov.u32 	%r330, %r326;
	mov.u32 	%r319, %r326;
$L__BB0_5:
	mul.wide.u32 	%rd13, %r319, 4;
	add.s64 	%rd14, %rd2, %rd13;
	ld.global.u32 	%r10, [%rd14+4];
	shl.b32 	%r11, %r319, 5;
	mov.b32 	%r325, 0;
$L__BB0_6:
	.pragma "nounroll";
	shr.u32 	%r196, %r10, %r325;
	and.b32  	%r197, %r196, 1;
	setp.eq.b32 	%p3, %r197, 1;
	not.pred 	%p4, %p3;
	add.s32 	%r198, %r11, %r325;
	mul.lo.s32 	%r199, %r198, 5;
	mul.wide.u32 	%rd15, %r199, 4;
	add.s64 	%rd6, %rd5, %rd15;
	@%p4 bra 	$L__BB0_8;
	ld.global.u32 	%r200, [%rd6];
	xor.b32  	%r330, %r330, %r200;
	ld.global.u32 	%r201, [%rd6+4];
	xor.b32  	%r329, %r329, %r201;
	ld.global.u32 	%r202, [%rd6+8];
	xor.b32  	%r328, %r328, %r202;
	ld.global.u32 	%r203, [%rd6+12];
	xor.b32  	%r327, %r327, %r203;
	ld.global.u32 	%r204, [%rd6+16];
	xor.b32  	%r326, %r326, %r204;
$L__BB0_8:
	and.b32  	%r206, %r196, 2;
	setp.eq.s32 	%p5, %r206, 0;
	@%p5 bra 	$L__BB0_10;
	ld.global.u32 	%r207, [%rd6+20];
	xor.b32  	%r330, %r330, %r207;
	ld.global.u32 	%r208, [%rd6+24];
	xor.b32  	%r329, %r329, %r208;
	ld.global.u32 	%r209, [%rd6+28];
	xor.b32  	%r328, %r328, %r209;
	ld.global.u32 	%r210, [%rd6+32];
	xor.b32  	%r327, %r327, %r210;
	ld.global.u32 	%r211, [%rd6+36];
	xor.b32  	%r326, %r326, %r211;
$L__BB0_10:
	and.b32  	%r213, %r196, 4;
	setp.eq.s32 	%p6, %r213, 0;
	@%p6 bra 	$L__BB0_12;
	ld.global.u32 	%r214, [%rd6+40];
	xor.b32  	%r330, %r330, %r214;
	ld.global.u32 	%r215, [%rd6+44];
	xor.b32  	%r329, %r329, %r215;
	ld.global.u32 	%r216, [%rd6+48];
	xor.b32  	%r328, %r328, %r216;
	ld.global.u32 	%r217, [%rd6+52];
	xor.b32  	%r327, %r327, %r217;
	ld.global.u32 	%r218, [%rd6+56];
	xor.b32  	%r326, %r326, %r218;
$L__BB0_12:
	and.b32  	%r220, %r196, 8;
	setp.eq.s32 	%p7, %r220, 0;
	@%p7 bra 	$L__BB0_14;
	ld.global.u32 	%r221, [%rd6+60];
	xor.b32  	%r330, %r330, %r221;
	ld.global.u32 	%r222, [%rd6+64];
	xor.b32  	%r329, %r329, %r222;
	ld.global.u32 	%r223, [%rd6+68];
	xor.b32  	%r328, %r328, %r223;
	ld.global.u32 	%r224, [%rd6+72];
	xor.b32  	%r327, %r327, %r224;
	ld.global.u32 	%r225, [%rd6+76];
	xor.b32  	%r326, %r326, %r225;
$L__BB0_14:
	and.b32  	%r227, %r196, 16;
	setp.eq.s32 	%p8, %r227, 0;
	@%p8 bra 	$L__BB0_16;
	ld.global.u32 	%r228, [%rd6+80];
	xor.b32  	%r330, %r330, %r228;
	ld.global.u32 	%r229, [%rd6+84];
	xor.b32  	%r329, %r329, %r229;
	ld.global.u32 	%r230, [%rd6+88];
	xor.b32  	%r328, %r328, %r230;
	ld.global.u32 	%r231, [%rd6+92];
	xor.b32  	%r327, %r327, %r231;
	ld.global.u32 	%r232, [%rd6+96];
	xor.b32  	%r326, %r326, %r232;
$L__BB0_16:
	and.b32  	%r234, %r196, 32;
	setp.eq.s32 	%p9, %r234, 0;
	@%p9 bra 	$L__BB0_18;
	ld.global.u32 	%r235, [%rd6+100];
	xor.b32  	%r330, %r330, %r235;
	ld.global.u32 	%r236, [%rd6+104];
	xor.b32  	%r329, %r329, %r236;
	ld.global.u32 	%r237, [%rd6+108];
	xor.b32  	%r328, %r328, %r237;
	ld.global.u32 	%r238, [%rd6+112];
	xor.b32  	%r327, %r327, %r238;
	ld.global.u32 	%r239, [%rd6+116];
	xor.b32  	%r326, %r326, %r239;
$L__BB0_18:
	and.b32  	%r241, %r196, 64;
	setp.eq.s32 	%p10, %r241, 0;
	@%p10 bra 	$L__BB0_20;
	ld.global.u32 	%r242, [%rd6+120];
	xor.b32  	%r330, %r330, %r242;
	ld.global.u32 	%r243, [%rd6+124];
	xor.b32  	%r329, %r329, %r243;
	ld.global.u32 	%r244, [%rd6+128];
	xor.b32  	%r328, %r328, %r244;
	ld.global.u32 	%r245, [%rd6+132];
	xor.b32  	%r327, %r327, %r245;
	ld.global.u32 	%r246, [%rd6+136];
	xor.b32  	%r326, %r326, %r246;
$L__BB0_20:
	and.b32  	%r248, %r196, 128;
	setp.eq.s32 	%p11, %r248, 0;
	@%p11 bra 	$L__BB0_22;
	ld.global.u32 	%r249, [%rd6+140];
	xor.b32  	%r330, %r330, %r249;
	ld.global.u32 	%r250, [%rd6+144];
	xor.b32  	%r329, %r329, %r250;
	ld.global.u32 	%r251, [%rd6+148];
	xor.b32  	%r328, %r328, %r251;
	ld.global.u32 	%r252, [%rd6+152];
	xor.b32  	%r327, %r327, %r252;
	ld.global.u32 	%r253, [%rd6+156];
	xor.b32  	%r326, %r326, %r253;
$L__BB0_22:
	and.b32  	%r255, %r196, 256;
	setp.eq.s32 	%p12, %r255, 0;
	@%p12 bra 	$L__BB0_24;
	ld.global.u32 	%r256, [%rd6+160];
	xor.b32  	%r330, %r330, %r256;
	ld.global.u32 	%r257, [%rd6+164];
	xor.b32  	%r329, %r329, %r257;
	ld.global.u32 	%r258, [%rd6+168];
	xor.b32  	%r328, %r328, %r258;
	ld.global.u32 	%r259, [%rd6+172];
	xor.b32  	%r327, %r327, %r259;
	ld.global.u32 	%r260, [%rd6+176];
	xor.b32  	%r326, %r326, %r260;
$L__BB0_24:
	and.b32  	%r262, %r196, 512;
	setp.eq.s32 	%p13, %r262, 0;
	@%p13 bra 	$L__BB0_26;
	ld.global.u32 	%r263, [%rd6+180];
	xor.b32  	%r330, %r330, %r263;
	ld.global.u32 	%r264, [%rd6+184];
	xor.b32  	%r329, %r329, %r264;
	ld.global.u32 	%r265, [%rd6+188];
	xor.b32  	%r328, %r328, %r265;
	ld.global.u32 	%r266, [%rd6+192];
	xor.b32  	%r327, %r327, %r266;
	ld.global.u32 	%r267, [%rd6+196];
	xor.b32  	%r326, %r326, %r267;
$L__BB0_26:
	and.b32  	%r269, %r196, 1024;
	setp.eq.s32 	%p14, %r269, 0;
	@%p14 bra 	$L__BB0_28;
	ld.global.u32 	%r270, [%rd6+200];
	xor.b32  	%r330, %r330, %r270;
	ld.global.u32 	%r271, [%rd6+204];
	xor.b32  	%r329, %r329, %r271;
	ld.global.u32 	%r272, [%rd6+208];
	xor.b32  	%r328, %r328, %r272;
	ld.global.u32 	%r273, [%rd6+212];
	xor.b32  	%r327, %r327, %r273;
	ld.global.u32 	%r274, [%rd6+216];
	xor.b32  	%r326, %r326, %r274;
$L__BB0_28:
	and.b32  	%r276, %r196, 2048;
	setp.eq.s32 	%p15, %r276, 0;
	@%p15 bra 	$L__BB0_30;
	ld.global.u32 	%r277, [%rd6+220];
	xor.b32  	%r330, %r330, %r277;
	ld.global.u32 	%r278, [%rd6+224];
	xor.b32  	%r329, %r329, %r278;
	ld.global.u32 	%r279, [%rd6+228];
	xor.b32  	%r328, %r328, %r279;
	ld.global.u32 	%r280, [%rd6+232];
	xor.b32  	%r327, %r327, %r280;
	ld.global.u32 	%r281, [%rd6+236];
	xor.b32  	%r326, %r326, %r281;
$L__BB0_30:
	and.b32  	%r283, %r196, 4096;
	setp.eq.s32 	%p16, %r283, 0;
	@%p16 bra 	$L__BB0_32;
	ld.global.u32 	%r284, [%rd6+240];
	xor.b32  	%r330, %r330, %r284;
	ld.global.u32 	%r285, [%rd6+244];
	xor.b32  	%r329, %r329, %r285;
	ld.global.u32 	%r286, [%rd6+248];
	xor.b32  	%r328, %r328, %r286;
	ld.global.u32 	%r287, [%rd6+252];
	xor.b32  	%r327, %r327, %r287;
	ld.global.u32 	%r288, [%rd6+256];
	xor.b32  	%r326, %r326, %r288;
$L__BB0_32:
	and.b32  	%r290, %r196, 8192;
	setp.eq.s32 	%p17, %r290, 0;
	@%p17 bra 	$L__BB0_34;
	ld.global.u32 	%r291, [%rd6+260];
	xor.b32  	%r330, %r330, %r291;
	ld.global.u32 	%r292, [%rd6+264];
	xor.b32  	%r329, %r329, %r292;
	ld.global.u32 	%r293, [%rd6+268];
	xor.b32  	%r328, %r328, %r293;
	ld.global.u32 	%r294, [%rd6+272];
	xor.b32  	%r327, %r327, %r294;
	ld.global.u32 	%r295, [%rd6+276];
	xor.b32  	%r326, %r326, %r295;
$L__BB0_34:
	and.b32  	%r297, %r196, 16384;
	setp.eq.s32 	%p18, %r297, 0;
	@%p18 bra 	$L__BB0_36;
	ld.global.u32 	%r298, [%rd6+280];
	xor.b32  	%r330, %r330, %r298;
	ld.global.u32 	%r299, [%rd6+284];
	xor.b32  	%r329, %r329, %r299;
	ld.global.u32 	%r300, [%rd6+288];
	xor.b32  	%r328, %r328, %r300;
	ld.global.u32 	%r301, [%rd6+292];
	xor.b32  	%r327, %r327, %r301;
	ld.global.u32 	%r302, [%rd6+296];
	xor.b32  	%r326, %r326, %r302;
$L__BB0_36:
	and.b32  	%r304, %r196, 32768;
	setp.eq.s32 	%p19, %r304, 0;
	@%p19 bra 	$L__BB0_38;
	ld.global.u32 	%r305, [%rd6+300];
	xor.b32  	%r330, %r330, %r305;
	ld.global.u32 	%r306, [%rd6+304];
	xor.b32  	%r329, %r329, %r306;
	ld.global.u32 	%r307, [%rd6+308];
	xor.b32  	%r328, %r328, %r307;
	ld.global.u32 	%r308, [%rd6+312];
	xor.b32  	%r327, %r327, %r308;
	ld.global.u32 	%r309, [%rd6+316];
	xor.b32  	%r326, %r326, %r309;
$L__BB0_38:
	add.s32 	%r325, %r325, 16;
	setp.ne.s32 	%p20, %r325, 32;
	@%p20 bra 	$L__BB0_6;
	mad.lo.s32 	%r310, %r319, -31, %r11;
	add.s32 	%r319, %r310, 1;
	setp.ne.s32 	%p21, %r319, 5;
	@%p21 bra 	$L__BB0_5;
	st.global.u32 	[%rd2+4], %r330;
	st.global.u32 	[%rd2+8], %r329;
	st.global.u32 	[%rd2+12], %r328;
	st.global.u32 	[%rd2+16], %r327;
	st.global.u32 	[%rd2+20], %r326;
	add.s32 	%r313, %r313, 1;
	setp.lt.u32 	%p22, %r313, %r2;
	@%p22 bra 	$L__BB0_4;
$L__BB0_41:
	shr.u64 	%rd7, %rd17, 2;
	add.s32 	%r312, %r312, 1;
	setp.gt.u64 	%p23, %rd17, 3;
	mov.u64 	%rd17, %rd7;
	@%p23 bra 	$L__BB0_2;
$L__BB0_42:
	mov.b32 	%r311, 0;
	st.global.v2.u32 	[%rd2+24], {%r311, %r311};
	st.global.u32 	[%rd2+32], %r311;
	mov.b64 	%rd16, 0;
	st.global.u64 	[%rd2+40], %rd16;
	ret;

}
	// .globl	_Z12Bond_Price_kffffffP17curandStateXORWOWPfS1_
.visible .entry _Z12Bond_Price_kffffffP17curandStateXORWOWPfS1_(
	.param .f32 _Z12Bond_Price_kffffffP17curandStateXORWOWPfS1__param_0,
	.param .f32 _Z12Bond_Price_kffffffP17curandStateXORWOWPfS1__param_1,
	.param .f32 _Z12Bond_Price_kffffffP17curandStateXORWOWPfS1__param_2,
	.param .f32 _Z12Bond_Price_kffffffP17curandStateXORWOWPfS1__param_3,
	.param .f32 _Z12Bond_Price_kffffffP17curandStateXORWOWPfS1__param_4,
	.param .f32 _Z12Bond_Price_kffffffP17curandStateXORWOWPfS1__param_5,
	.param .u64 .ptr .align 1 _Z12Bond_Price_kffffffP17curandStateXORWOWPfS1__param_6,
	.param .u64 .ptr .align 1 _Z12Bond_Price_kffffffP17curandStateXORWOWPfS1__param_7,
	.param .u64 .ptr .align 1 _Z12Bond_Price_kffffffP17curandStateXORWOWPfS1__param_8
)
{
	.reg .pred 	%p<83>;
	.reg .b32 	%r<167>;
	.reg .b32 	%f<665>;
	.reg .b64 	%rd<11>;
	.reg .b64 	%fd<252>;

	ld.param.f32 	%f86, [_Z12Bond_Price_kffffffP17curandStateXORWOWPfS1__param_0];
	ld.param.f32 	%f87, [_Z12Bond_Price_kffffffP17curandStateXORWOWPfS1__param_1];
	ld.param.f32 	%f658, [_Z12Bond_Price_kffffffP17curandStateXORWOWPfS1__param_3];
	ld.param.f32 	%f90, [_Z12Bond_Price_kffffffP17curandStateXORWOWPfS1__param_4];
	ld.param.f32 	%f91, [_Z12Bond_Price_kffffffP17curandStateXORWOWPfS1__param_5];
	ld.param.u64 	%rd3, [_Z12Bond_Price_kffffffP17curandStateXORWOWPfS1__param_6];
	cvta.to.global.u64 	%rd4, %rd3;
	mov.u32 	%r1, %tid.x;
	mov.u32 	%r52, %ctaid.x;
	mov.u32 	%r166, %ntid.x;
	mad.lo.s32 	%r53, %r52, %r166, %r1;
	mul.wide.u32 	%rd5, %r53, 48;
	add.s64 	%rd6, %rd4, %rd5;
	ld.global.v2.u32 	{%r54, %r55}, [%rd6];
	ld.global.u32 	%r56, [%rd6+8];
	ld.global.u32 	%r57, [%rd6+20];
	shr.u32 	%r58, %r55, 2;
	xor.b32  	%r59, %r58, %r55;
	shl.b32 	%r60, %r57, 4;
	shl.b32 	%r61, %r59, 1;
	xor.b32  	%r62, %r60, %r61;
	xor.b32  	%r63, %r62, %r57;
	xor.b32  	%r64, %r63, %r59;
	add.s32 	%r65, %r54, %r64;
	add.s32 	%r66, %r65, 362437;
	shr.u32 	%r67, %r56, 2;
	xor.b32  	%r68, %r67, %r56;
	shl.b32 	%r69, %r64, 4;
	shl.b32 	%r70, %r68, 1;
	xor.b32  	%r71, %r70, %r69;
	xor.b32  	%r72, %r71, %r68;
	xor.b32  	%r73, %r72, %r64;
	add.s32 	%r74, %r54, %r73;
	add.s32 	%r75, %r74, 724874;
	cvt.rn.f32.u32 	%f93, %r66;
	fma.rn.f32 	%f94, %f93, 0f2F800000, 0f2F000000;
	cvt.rn.f32.u32 	%f95, %r75;
	fma.rn.f32 	%f96, %f95, 0f30C90FDB, 0f30490FDB;
	setp.lt.f32 	%p1, %f94, 0f00800000;
	mul.f32 	%f97, %f94, 0f4B000000;
	selp.f32 	%f98, %f97, %f94, %p1;
	selp.f32 	%f99, 0fC1B80000, 0f00000000, %p1;
	mov.b32 	%r76, %f98;
	add.s32 	%r77, %r76, -1059760811;
	and.b32  	%r78, %r77, -8388608;
	sub.s32 	%r79, %r76, %r78;
	mov.b32 	%f100, %r79;
	cvt.rn.f32.s32 	%f101, %r78;
	fma.rn.f32 	%f102, %f101, 0f34000000, %f99;
	add.f32 	%f103, %f100, 0fBF800000;
	fma.rn.f32 	%f104, %f103, 0fBE055027, 0f3E1039F6;
	fma.rn.f32 	%f105, %f104, %f103, 0fBDF8CDCC;
	fma.rn.f32 	%f106, %f105, %f103, 0f3E0F2955;
	fma.rn.f32 	%f107, %f106, %f103, 0fBE2AD8B9;
	fma.rn.f32 	%f108, %f107, %f103, 0f3E4CED0B;
	fma.rn.f32 	%f109, %f108, %f103, 0fBE7FFF22;
	fma.rn.f32 	%f110, %f109, %f103, 0f3EAAAA78;
	fma.rn.f32 	%f111, %f110, %f103, 0fBF000000;
	mul.f32 	%f112, %f103, %f111;
	fma.rn.f32 	%f113, %f112, %f103, %f103;
	fma.rn.f32 	%f114, %f102, 0f3F317218, %f113;
	setp.gt.u32 	%p2, %r76, 2139095039;
	fma.rn.f32 	%f115, %f98, 0f7F800000, 0f7F800000;
	selp.f32 	%f116, %f115, %f114, %p2;
	setp.eq.f32 	%p3, %f98, 0f00000000;
	mul.f32 	%f117, %f116, 0fC0000000;
	selp.f32 	%f118, 0f7F800000, %f117, %p3;
	sqrt.rn.f32 	%f119, %f118;
	sin.approx.f32 	%f120, %f96;
	mul.f32 	%f1, %f119, %f120;
	sub.f32 	%f121, %f91, %f90;
	div.rn.f32 	%f122, %f121, %f87;
	cvt.rzi.s32.f32 	%r3, %f122;
	setp.lt.s32 	%p4, %r3, 0;
	mov.f32 	%f650, 0f00000000;
	@%p4 bra 	$L__BB1_33;
	ld.param.f32 	%f638, [_Z12Bond_Price_kffffffP17curandStateXORWOWPfS1__param_2];
	mul.f32 	%f2, %f87, 0f3F000000;
	neg.f32 	%f3, %f638;
	mul.f32 	%f4, %f86, %f86;
	mov.f32 	%f650, 0f00000000;
	mov.b32 	%r157, 0;
	mov.f32 	%f644, %f658;
	mov.f32 	%f645, %f90;
$L__BB1_2:
	mov.f32 	%f6, %f645;
	cvt.rn.f32.u32 	%f125, %r157;
	fma.rn.f32 	%f645, %f87, %f125, %f90;
	sub.f32 	%f126, %f91, %f645;
	div.rn.f32 	%f127, %f126, %f87;
	cvt.rzi.s32.f32 	%r5, %f127;
	setp.lt.s32 	%p5, %r5, 0;
	mov.f32 	%f649, 0f00000000;
	@%p5 bra 	$L__BB1_32;
	add.s32 	%r6, %r5, 1;
	and.b32  	%r7, %r6, 3;
	setp.lt.u32 	%p6, %r5, 3;
	mov.f64 	%fd232, 0d0000000000000000;
	mov.b32 	%r159, 0;
	@%p6 bra 	$L__BB1_19;
	and.b32  	%r159, %r6, -4;
	mov.f32 	%f649, 0f00000000;
	mov.b32 	%r158, 0;
$L__BB1_5:
	cvt.rn.f32.u32 	%f130, %r158;
	fma.rn.f32 	%f10, %f87, %f130, %f645;
	setp.geu.f32 	%p7, %f10, 0f40A00000;
	@%p7 bra 	$L__BB1_7;
	cvt.f64.f32 	%fd73, %f10;
	fma.rn.f64 	%fd228, %fd73, 0d3F56F0068DB8BAC7, 0d3F889374BC6A7EFA;
	bra.uni 	$L__BB1_8;
$L__BB1_7:
	add.f32 	%f131, %f10, 0fC0A00000;
	cvt.f64.f32 	%fd72, %f131;
	fma.rn.f64 	%fd228, %fd72, 0d3F50624DD2F1A9FC, 0d3F9374BC6A7EF9DB;
$L__BB1_8:
	sub.f32 	%f132, %f91, %f10;
	mul.f32 	%f133, %f132, %f3;
	fma.rn.f32 	%f134, %f133, 0f3BBB989D, 0f3F000000;
	cvt.sat.f32.f32 	%f135, %f134;
	mov.f32 	%f136, 0f4B400001;
	mov.f32 	%f137, 0f437C0000;
	fma.rm.f32 	%f138, %f135, %f137, %f136;
	add.f32 	%f139, %f138, 0fCB40007F;
	neg.f32 	%f140, %f139;
	fma.rn.f32 	%f141, %f133, 0f3FB8AA3B, %f140;
	fma.rn.f32 	%f142, %f133, 0f32A57060, %f141;
	ex2.approx.ftz.f32 	%f143, %f142;
	mov.b32 	%r83, %f138;
	shl.b32 	%r84, %r83, 23;
	mov.b32 	%f144, %r84;
	mul.f32 	%f145, %f143, %f144;
	mul.f32 	%f146, %f2, %f145;
	cvt.f64.f32 	%fd74, %f146;
	mul.f64 	%fd75, %fd228, %fd74;
	setp.ne.s32 	%p8, %r158, 0;
	setp.ne.s32 	%p9, %r158, %r5;
	selp.f64 	%fd76, 0d4000000000000000, 0d3FF0000000000000, %p9;
	selp.f64 	%fd77, %fd76, 0d3FF0000000000000, %p8;
	cvt.f64.f32 	%fd78, %f649;
	fma.rn.f64 	%fd79, %fd77, %fd75, %fd78;
	cvt.rn.f32.f64 	%f11, %fd79;
	add.s32 	%r10, %r158, 1;
	cvt.rn.f32.u32 	%f147, %r10;
	fma.rn.f32 	%f12, %f87, %f147, %f645;
	setp.lt.f32 	%p10, %f12, 0f40A00000;
	@%p10 bra 	$L__BB1_10;
	add.f32 	%f148, %f12, 0fC0A00000;
	cvt.f64.f32 	%fd80, %f148;
	fma.rn.f64 	%fd229, %fd80, 0d3F50624DD2F1A9FC, 0d3F9374BC6A7EF9DB;
	bra.uni 	$L__BB1_11;
$L__BB1_10:
	cvt.f64.f32 	%fd81, %f12;
	fma.rn.f64 	%fd229, %fd81, 0d3F56F0068DB8BAC7, 0d3F889374BC6A7EFA;
$L__BB1_11:
	sub.f32 	%f149, %f91, %f12;
	mul.f32 	%f150, %f149, %f3;
	fma.rn.f32 	%f151, %f150, 0f3BBB989D, 0f3F000000;
	cvt.sat.f32.f32 	%f152, %f151;
	mov.f32 	%f153, 0f4B400001;
	mov.f32 	%f154, 0f437C0000;
	fma.rm.f32 	%f155, %f152, %f154, %f153;
	add.f32 	%f156, %f155, 0fCB40007F;
	neg.f32 	%f157, %f156;
	fma.rn.f32 	%f158, %f150, 0f3FB8AA3B, %f157;
	fma.rn.f32 	%f159, %f150, 0f32A57060, %f158;
	ex2.approx.ftz.f32 	%f160, %f159;
	mov.b32 	%r85, %f155;
	shl.b32 	%r86, %r85, 23;
	mov.b32 	%f161, %r86;
	mul.f32 	%f162, %f160, %f161;
	mul.f32 	%f163, %f2, %f162;
	cvt.f64.f32 	%fd82, %f163;
	mul.f64 	%fd83, %fd229, %fd82;
	setp.eq.s32 	%p11, %r10, %r5;
	selp.f64 	%fd84, 0d3FF0000000000000, 0d4000000000000000, %p11;
	cvt.f64.f32 	%fd85, %f11;
	fma.rn.f64 	%fd86, %fd84, %fd83, %fd85;
	cvt.rn.f32.f64 	%f13, %fd86;
	add.s32 	%r11, %r158, 2;
	cvt.rn.f32.u32 	%f164, %r11;
	fma.rn.f32 	%f14, %f87, %f164, %f645;
	setp.lt.f32 	%p12, %f14, 0f40A00000;
	@%p12 bra 	$L__BB1_13;
	add.f32 	%f165, %f14, 0fC0A00000;
	cvt.f64.f32 	%fd87, %f165;
	fma.rn.f64 	%fd230, %fd87, 0d3F50624DD2F1A9FC, 0d3F9374BC6A7EF9DB;
	bra.uni 	$L__BB1_14;
$L__BB1_13:
	cvt.f64.f32 	%fd88, %f14;
	fma.rn.f64 	%fd230, %fd88, 0d3F56F0068DB8BAC7, 0d3F889374BC6A7EFA;
$L__BB1_14:
	sub.f32 	%f166, %f91, %f14;
	mul.f32 	%f167, %f166, %f3;
	fma.rn.f32 	%f168, %f167, 0f3BBB989D, 0f3F000000;
	cvt.sat.f32.f32 	%f169, %f168;
	mov.f32 	%f170, 0f4B400001;
	mov.f32 	%f171, 0f437C0000;
	fma.rm.f32 	%f172, %f169, %f171, %f170;
	add.f32 	%f173, %f172, 0fCB40007F;
	neg.f32 	%f174, %f173;
	fma.rn.f32 	%f175, %f167, 0f3FB8AA3B, %f174;
	fma.rn.f32 	%f176, %f167, 0f32A57060, %f175;
	ex2.approx.ftz.f32 	%f177, %f176;
	mov.b32 	%r87, %f172;
	shl.b32 	%r88, %r87, 23;
	mov.b32 	%f178, %r88;
	mul.f32 	%f179, %f177, %f178;
	mul.f32 	%f180, %f2, %f179;
	cvt.f64.f32 	%fd89, %f180;
	mul.f64 	%fd90, %fd230, %fd89;
	setp.eq.s32 	%p13, %r11, %r5;
	selp.f64 	%fd91, 0d3FF0000000000000, 0d4000000000000000, %p13;
	cvt.f64.f32 	%fd92, %f13;
	fma.rn.f64 	%fd93, %fd91, %fd90, %fd92;
	cvt.rn.f32.f64 	%f15, %fd93;
	add.s32 	%r12, %r158, 3;
	cvt.rn.f32.u32 	%f181, %r12;
	fma.rn.f32 	%f16, %f87, %f181, %f645;
	setp.lt.f32 	%p14, %f16, 0f40A00000;
	@%p14 bra 	$L__BB1_16;
	add.f32 	%f182, %f16, 0fC0A00000;
	cvt.f64.f32 	%fd94, %f182;
	fma.rn.f64 	%fd231, %fd94, 0d3F50624DD2F1A9FC, 0d3F9374BC6A7EF9DB;
	bra.uni 	$L__BB1_17;
$L__BB1_16:
	cvt.f64.f32 	%fd95, %f16;
	fma.rn.f64 	%fd231, %fd95, 0d3F56F0068DB8BAC7, 0d3F889374BC6A7EFA;
$L__BB1_17:
	sub.f32 	%f183, %f91, %f16;
	mul.f32 	%f184, %f183, %f3;
	fma.rn.f32 	%f185, %f184, 0f3BBB989D, 0f3F000000;
	cvt.sat.f32.f32 	%f186, %f185;
	mov.f32 	%f187, 0f4B400001;
	mov.f32 	%f188, 0f437C0000;
	fma.rm.f32 	%f189, %f186, %f188, %f187;
	add.f32 	%f190, %f189, 0fCB40007F;
	neg.f32 	%f191, %f190;
	fma.rn.f32 	%f192, %f184, 0f3FB8AA3B, %f191;
	fma.rn.f32 	%f193, %f184, 0f32A57060, %f192;
	ex2.approx.ftz.f32 	%f194, %f193;
	mov.b32 	%r89, %f189;
	shl.b32 	%r90, %r89, 23;
	mov.b32 	%f195, %r90;
	mul.f32 	%f196, %f194, %f195;
	mul.f32 	%f197, %f2, %f196;
	cvt.f64.f32 	%fd96, %f197;
	mul.f64 	%fd97, %fd231, %fd96;
	setp.eq.s32 	%p15, %r12, %r5;
	selp.f64 	%fd98, 0d3FF0000000000000, 0d4000000000000000, %p15;
	cvt.f64.f32 	%fd99, %f15;
	fma.rn.f64 	%fd100, %fd98, %fd97, %fd99;
	cvt.rn.f32.f64 	%f649, %fd100;
	add.s32 	%r158, %r158, 4;
	setp.ne.s32 	%p16, %r158, %r159;
	@%p16 bra 	$L__BB1_5;
	cvt.f64.f32 	%fd232, %f649;
$L__BB1_19:
	setp.eq.s32 	%p17, %r7, 0;
	@%p17 bra 	$L__BB1_32;
	cvt.rn.f32.u32 	%f198, %r159;
	fma.rn.f32 	%f19, %f87, %f198, %f645;
	setp.lt.f32 	%p18, %f19, 0f40A00000;
	@%p18 bra 	$L__BB1_22;
	add.f32 	%f199, %f19, 0fC0A00000;
	cvt.f64.f32 	%fd101, %f199;
	fma.rn.f64 	%fd233, %fd101, 0d3F50624DD2F1A9FC, 0d3F9374BC6A7EF9DB;
	bra.uni 	$L__BB1_23;
$L__BB1_22:
	cvt.f64.f32 	%fd102, %f19;
	fma.rn.f64 	%fd233, %fd102, 0d3F56F0068DB8BAC7, 0d3F889374BC6A7EFA;
$L__BB1_23:
	sub.f32 	%f200, %f91, %f19;
	mul.f32 	%f201, %f200, %f3;
	fma.rn.f32 	%f202, %f201, 0f3BBB989D, 0f3F000000;
	cvt.sat.f32.f32 	%f203, %f202;
	mov.f32 	%f204, 0f4B400001;
	mov.f32 	%f205, 0f437C0000;
	fma.rm.f32 	%f206, %f203, %f205, %f204;
	add.f32 	%f207, %f206, 0fCB40007F;
	neg.f32 	%f208, %f207;
	fma.rn.f32 	%f209, %f201, 0f3FB8AA3B, %f208;
	fma.rn.f32 	%f210, %f201, 0f32A57060, %f209;
	ex2.approx.ftz.f32 	%f211, %f210;
	mov.b32 	%r91, %f206;
	shl.b32 	%r92, %r91, 23;
	mov.b32 	%f212, %r92;
	mul.f32 	%f213, %f211, %f212;
	mul.f32 	%f214, %f2, %f213;
	cvt.f64.f32 	%fd103, %f214;
	mul.f64 	%fd104, %fd233, %fd103;
	setp.ne.s32 	%p19, %r159, 0;
	setp.ne.s32 	%p20, %r159, %r5;
	selp.f64 	%fd105, 0d4000000000000000, 0d3FF0000000000000, %p20;
	selp.f64 	%fd106, %fd105, 0d3FF0000000000000, %p19;
	fma.rn.f64 	%fd107, %fd106, %fd104, %fd232;
	cvt.rn.f32.f64 	%f649, %fd107;
	add.s32 	%r15, %r159, 1;
	setp.eq.s32 	%p21, %r7, 1;
	@%p21 bra 	$L__BB1_32;
	cvt.rn.f32.u32 	%f215, %r15;
	fma.rn.f32 	%f21, %f87, %f215, %f645;
	setp.lt.f32 	%p22, %f21, 0f40A00000;
	@%p22 bra 	$L__BB1_26;
	add.f32 	%f216, %f21, 0fC0A00000;
	cvt.f64.f32 	%fd108, %f216;
	fma.rn.f64 	%fd234, %fd108, 0d3F50624DD2F1A9FC, 0d3F9374BC6A7EF9DB;
	bra.uni 	$L__BB1_27;
$L__BB1_26:
	cvt.f64.f32 	%fd109, %f21;
	fma.rn.f64 	%fd234, %fd109, 0d3F56F0068DB8BAC7, 0d3F889374BC6A7EFA;
$L__BB1_27:
	sub.f32 	%f217, %f91, %f21;
	mul.f32 	%f218, %f217, %f3;
	fma.rn.f32 	%f219, %f218, 0f3BBB989D, 0f3F000000;
	cvt.sat.f32.f32 	%f220, %f219;
	mov.f32 	%f221, 0f4B400001;
	mov.f32 	%f222, 0f437C0000;
	fma.rm.f32 	%f223, %f220, %f222, %f221;
	add.f32 	%f224, %f223, 0fCB40007F;
	neg.f32 	%f225, %f224;
	fma.rn.f32 	%f226, %f218, 0f3FB8AA3B, %f225;
	fma.rn.f32 	%f227, %f218, 0f32A57060, %f226;
	ex2.approx.ftz.f32 	%f228, %f227;
	mov.b32 	%r93, %f223;
	shl.b32 	%r94, %r93, 23;
	mov.b32 	%f229, %r94;
	mul.f32 	%f230, %f228, %f229;
	mul.f32 	%f231, %f2, %f230;
	cvt.f64.f32 	%fd110, %f231;
	mul.f64 	%fd111, %fd234, %fd110;
	setp.eq.s32 	%p23, %r15, %r5;
	selp.f64 	%fd112, 0d3FF0000000000000, 0d4000000000000000, %p23;
	cvt.f64.f32 	%fd113, %f649;
	fma.rn.f64 	%fd114, %fd112, %fd111, %fd113;
	cvt.rn.f32.f64 	%f649, %fd114;
	add.s32 	%r16, %r159, 2;
	setp.eq.s32 	%p24, %r7, 2;
	@%p24 bra 	$L__BB1_32;
	cvt.rn.f32.u32 	%f232, %r16;
	fma.rn.f32 	%f23, %f87, %f232, %f645;
	setp.lt.f32 	%p25, %f23, 0f40A00000;
	@%p25 bra 	$L__BB1_30;
	add.f32 	%f233, %f23, 0fC0A00000;
	cvt.f64.f32 	%fd115, %f233;
	fma.rn.f64 	%fd235, %fd115, 0d3F50624DD2F1A9FC, 0d3F9374BC6A7EF9DB;
	bra.uni 	$L__BB1_31;
$L__BB1_30:
	cvt.f64.f32 	%fd116, %f23;
	fma.rn.f64 	%fd235, %fd116, 0d3F56F0068DB8BAC7, 0d3F889374BC6A7EFA;
$L__BB1_31:
	sub.f32 	%f234, %f91, %f23;
	mul.f32 	%f235, %f234, %f3;
	fma.rn.f32 	%f236, %f235, 0f3BBB989D, 0f3F000000;
	cvt.sat.f32.f32 	%f237, %f236;
	mov.f32 	%f238, 0f4B400001;
	mov.f32 	%f239, 0f437C0000;
	fma.rm.f32 	%f240, %f237, %f239, %f238;
	add.f32 	%f241, %f240, 0fCB40007F;
	neg.f32 	%f242, %f241;
	fma.rn.f32 	%f243, %f235, 0f3FB8AA3B, %f242;
	fma.rn.f32 	%f244, %f235, 0f32A57060, %f243;
	ex2.approx.ftz.f32 	%f245, %f244;
	mov.b32 	%r96, %f240;
	shl.b32 	%r97, %r96, 23;
	mov.b32 	%f246, %r97;
	mul.f32 	%f247, %f245, %f246;
	mul.f32 	%f248, %f2, %f247;
	cvt.f64.f32 	%fd117, %f248;
	mul.f64 	%fd118, %fd235, %fd117;
	setp.eq.s32 	%p26, %r16, %r5;
	selp.f64 	%fd119, 0d3FF0000000000000, 0d4000000000000000, %p26;
	cvt.f64.f32 	%fd120, %f649;
	fma.rn.f64 	%fd121, %fd119, %fd118, %fd120;
	cvt.rn.f32.f64 	%f649, %fd121;
$L__BB1_32:
	ld.param.f32 	%f639, [_Z12Bond_Price_kffffffP17curandStateXORWOWPfS1__param_2];
	sub.f32 	%f249, %f91, %f6;
	mul.f32 	%f250, %f249, %f3;
	fma.rn.f32 	%f251, %f250, 0f3BBB989D, 0f3F000000;
	cvt.sat.f32.f32 	%f252, %f251;
	mov.f32 	%f253, 0f4B400001;
	mov.f32 	%f254, 0f437C0000;
	fma.rm.f32 	%f255, %f252, %f254, %f253;
	add.f32 	%f256, %f255, 0fCB40007F;
	neg.f32 	%f257, %f256;
	fma.rn.f32 	%f258, %f250, 0f3FB8AA3B, %f257;
	fma.rn.f32 	%f259, %f250, 0f32A57060, %f258;
	mov.b32 	%r98, %f255;
	shl.b32 	%r99, %r98, 23;
	mov.b32 	%f260, %r99;
	ex2.approx.ftz.f32 	%f261, %f259;
	mul.f32 	%f262, %f261, %f260;
	fma.rn.f32 	%f263, %f644, %f262, %f649;
	mul.f32 	%f264, %f639, 0fC0000000;
	mul.f32 	%f265, %f264, %f249;
	fma.rn.f32 	%f266, %f265, 0f3BBB989D, 0f3F000000;
	cvt.sat.f32.f32 	%f267, %f266;
	fma.rm.f32 	%f268, %f267, %f254, %f253;
	add.f32 	%f269, %f268, 0fCB40007F;
	neg.f32 	%f270, %f269;
	fma.rn.f32 	%f271, %f265, 0f3FB8AA3B, %f270;
	fma.rn.f32 	%f272, %f265, 0f32A57060, %f271;
	mov.b32 	%r100, %f268;
	shl.b32 	%r101, %r100, 23;
	mov.b32 	%f273, %r101;
	ex2.approx.ftz.f32 	%f274, %f272;
	mul.f32 	%f275, %f274, %f273;
	mov.f32 	%f276, 0f3F800000;
	sub.f32 	%f277, %f276, %f275;
	mul.f32 	%f278, %f4, %f277;
	add.f32 	%f279, %f639, %f639;
	div.rn.f32 	%f280, %f278, %f279;
	sqrt.rn.f32 	%f281, %f280;
	fma.rn.f32 	%f644, %f1, %f281, %f263;
	mul.f32 	%f282, %f2, %f644;
	setp.ne.s32 	%p27, %r157, 0;
	setp.ne.s32 	%p28, %r157, %r3;
	selp.f32 	%f283, 0f40000000, 0f3F800000, %p28;
	selp.f32 	%f284, %f283, 0f3F800000, %p27;
	fma.rn.f32 	%f650, %f284, %f282, %f650;
	add.s32 	%r157, %r157, 1;
	@%p28 bra 	$L__BB1_2;
$L__BB1_33:
	fma.rn.f32 	%f286, %f650, 0fBBBB989D, 0f3F000000;
	cvt.sat.f32.f32 	%f287, %f286;
	mov.f32 	%f288, 0f4B400001;
	mov.f32 	%f289, 0f437C0000;
	fma.rm.f32 	%f290, %f287, %f289, %f288;
	add.f32 	%f291, %f290, 0fCB40007F;
	neg.f32 	%f292, %f291;
	fma.rn.f32 	%f293, %f650, 0fBFB8AA3B, %f292;
	fma.rn.f32 	%f294, %f650, 0fB2A57060, %f293;
	mov.b32 	%r102, %f290;
	shl.b32 	%r103, %r102, 23;
	mov.b32 	%f295, %r103;
	ex2.approx.ftz.f32 	%f296, %f294;
	mul.f32 	%f297, %f296, %f295;
	shl.b32 	%r104, %r1, 2;
	mov.u32 	%r105, sdata;
	add.s32 	%r18, %r105, %r104;
	st.shared.f32 	[%r18], %f297;
	cvt.f64.f32 	%fd24, %f91;
	add.f64 	%fd122, %fd24, 0d3FB999999999999A;
	cvt.rn.f32.f64 	%f29, %fd122;
	sub.f32 	%f298, %f29, %f90;
	div.rn.f32 	%f299, %f298, %f87;
	cvt.rzi.s32.f32 	%r19, %f299;
	setp.lt.s32 	%p29, %r19, 0;
	mov.f32 	%f657, 0f00000000;
	@%p29 bra 	$L__BB1_66;
	ld.param.f32 	%f640, [_Z12Bond_Price_kffffffP17curandStateXORWOWPfS1__param_2];
	mul.f32 	%f30, %f87, 0f3F000000;
	neg.f32 	%f31, %f640;
	mul.f32 	%f32, %f86, %f86;
	mov.f32 	%f657, 0f00000000;
	mov.b32 	%r160, 0;
	mov.f32 	%f651, %f658;
	mov.f32 	%f652, %f90;
$L__BB1_35:
	mov.f32 	%f34, %f652;
	cvt.rn.f32.u32 	%f302, %r160;
	fma.rn.f32 	%f652, %f87, %f302, %f90;
	sub.f32 	%f303, %f29, %f652;
	div.rn.f32 	%f304, %f303, %f87;
	cvt.rzi.s32.f32 	%r21, %f304;
	setp.lt.s32 	%p30, %r21, 0;
	mov.f32 	%f656, 0f00000000;
	@%p30 bra 	$L__BB1_65;
	add.s32 	%r22, %r21, 1;
	and.b32  	%r23, %r22, 3;
	setp.lt.u32 	%p31, %r21, 3;
	mov.f64 	%fd240, 0d0000000000000000;
	mov.b32 	%r162, 0;
	@%p31 bra 	$L__BB1_52;
	and.b32  	%r162, %r22, -4;
	mov.f32 	%f656, 0f00000000;
	mov.b32 	%r161, 0;
$L__BB1_38:
	cvt.rn.f32.u32 	%f307, %r161;
	fma.rn.f32 	%f38, %f87, %f307, %f652;
	setp.geu.f32 	%p32, %f38, 0f40A00000;
	@%p32 bra 	$L__BB1_40;
	cvt.f64.f32 	%fd125, %f38;
	fma.rn.f64 	%fd236, %fd125, 0d3F56F0068DB8BAC7, 0d3F889374BC6A7EFA;
	bra.uni 	$L__BB1_41;
$L__BB1_40:
	add.f32 	%f308, %f38, 0fC0A00000;
	cvt.f64.f32 	%fd124, %f308;
	fma.rn.f64 	%fd236, %fd124, 0d3F50624DD2F1A9FC, 0d3F9374BC6A7EF9DB;
$L__BB1_41:
	sub.f32 	%f309, %f29, %f38;
	mul.f32 	%f310, %f309, %f31;
	fma.rn.f32 	%f311, %f310, 0f3BBB989D, 0f3F000000;
	cvt.sat.f32.f32 	%f312, %f311;
	mov.f32 	%f313, 0f4B400001;
	mov.f32 	%f314, 0f437C0000;
	fma.rm.f32 	%f315, %f312, %f314, %f313;
	add.f32 	%f316, %f315, 0fCB40007F;
	neg.f32 	%f317, %f316;
	fma.rn.f32 	%f318, %f310, 0f3FB8AA3B, %f317;
	fma.rn.f32 	%f319, %f310, 0f32A57060, %f318;
	ex2.approx.ftz.f32 	%f320, %f319;
	mov.b32 	%r109, %f315;
	shl.b32 	%r110, %r109, 23;
	mov.b32 	%f321, %r110;
	mul.f32 	%f322, %f320, %f321;
	mul.f32 	%f323, %f30, %f322;
	cvt.f64.f32 	%fd126, %f323;
	mul.f64 	%fd127, %fd236, %fd126;
	setp.ne.s32 	%p33, %r161, 0;
	setp.ne.s32 	%p34, %r161, %r21;
	selp.f64 	%fd128, 0d4000000000000000, 0d3FF0000000000000, %p34;
	selp.f64 	%fd129, %fd128, 0d3FF0000000000000, %p33;
	cvt.f64.f32 	%fd130, %f656;
	fma.rn.f64 	%fd131, %fd129, %fd127, %fd130;
	cvt.rn.f32.f64 	%f39, %fd131;
	add.s32 	%r26, %r161, 1;
	cvt.rn.f32.u32 	%f324, %r26;
	fma.rn.f32 	%f40, %f87, %f324, %f652;
	setp.lt.f32 	%p35, %f40, 0f40A00000;
	@%p35 bra 	$L__BB1_43;
	add.f32 	%f325, %f40, 0fC0A00000;
	cvt.f64.f32 	%fd132, %f325;
	fma.rn.f64 	%fd237, %fd132, 0d3F50624DD2F1A9FC, 0d3F9374BC6A7EF9DB;
	bra.uni 	$L__BB1_44;
$L__BB1_43:
	cvt.f64.f32 	%fd133, %f40;
	fma.rn.f64 	%fd237, %fd133, 0d3F56F0068DB8BAC7, 0d3F889374BC6A7EFA;
$L__BB1_44:
	sub.f32 	%f326, %f29, %f40;
	mul.f32 	%f327, %f326, %f31;
	fma.rn.f32 	%f328, %f327, 0f3BBB989D, 0f3F000000;
	cvt.sat.f32.f32 	%f329, %f328;
	mov.f32 	%f330, 0f4B400001;
	mov.f32 	%f331, 0f437C0000;
	fma.rm.f32 	%f332, %f329, %f331, %f330;
	add.f32 	%f333, %f332, 0fCB40007F;
	neg.f32 	%f334, %f333;
	fma.rn.f32 	%f335, %f327, 0f3FB8AA3B, %f334;
	fma.rn.f32 	%f336, %f327, 0f32A57060, %f335;
	ex2.approx.ftz.f32 	%f337, %f336;
	mov.b32 	%r111, %f332;
	shl.b32 	%r112, %r111, 23;
	mov.b32 	%f338, %r112;
	mul.f32 	%f339, %f337, %f338;
	mul.f32 	%f340, %f30, %f339;
	cvt.f64.f32 	%fd134, %f340;
	mul.f64 	%fd135, %fd237, %fd134;
	setp.eq.s32 	%p36, %r26, %r21;
	selp.f64 	%fd136, 0d3FF0000000000000, 0d4000000000000000, %p36;
	cvt.f64.f32 	%fd137, %f39;
	fma.rn.f64 	%fd138, %fd136, %fd135, %fd137;
	cvt.rn.f32.f64 	%f41, %fd138;
	add.s32 	%r27, %r161, 2;
	cvt.rn.f32.u32 	%f341, %r27;
	fma.rn.f32 	%f42, %f87, %f341, %f652;
	setp.lt.f32 	%p37, %f42, 0f40A00000;
	@%p37 bra 	$L__BB1_46;
	add.f32 	%f342, %f42, 0fC0A00000;
	cvt.f64.f32 	%fd139, %f342;
	fma.rn.f64 	%fd238, %fd139, 0d3F50624DD2F1A9FC, 0d3F9374BC6A7EF9DB;
	bra.uni 	$L__BB1_47;
$L__BB1_46:
	cvt.f64.f32 	%fd140, %f42;
	fma.rn.f64 	%fd238, %fd140, 0d3F56F0068DB8BAC7, 0d3F889374BC6A7EFA;
$L__BB1_47:
	sub.f32 	%f343, %f29, %f42;
	mul.f32 	%f344, %f343, %f31;
	fma.rn.f32 	%f345, %f344, 0f3BBB989D, 0f3F000000;
	cvt.sat.f32.f32 	%f346, %f345;
	mov.f32 	%f347, 0f4B400001;
	mov.f32 	%f348, 0f437C0000;
	fma.rm.f32 	%f349, %f346, %f348, %f347;
	add.f32 	%f350, %f349, 0fCB40007F;
	neg.f32 	%f351, %f350;
	fma.rn.f32 	%f352, %f344, 0f3FB8AA3B, %f351;
	fma.rn.f32 	%f353, %f344, 0f32A57060, %f352;
	ex2.approx.ftz.f32 	%f354, %f353;
	mov.b32 	%r113, %f349;
	shl.b32 	%r114, %r113, 23;
	mov.b32 	%f355, %r114;
	mul.f32 	%f356, %f354, %f355;
	mul.f32 	%f357, %f30, %f356;
	cvt.f64.f32 	%fd141, %f357;
	mul.f64 	%fd142, %fd238, %fd141;
	setp.eq.s32 	%p38, %r27, %r21;
	selp.f64 	%fd143, 0d3FF0000000000000, 0d4000000000000000, %p38;
	cvt.f64.f32 	%fd144, %f41;
	fma.rn.f64 	%fd145, %fd143, %fd142, %fd144;
	cvt.rn.f32.f64 	%f43, %fd145;
	add.s32 	%r28, %r161, 3;
	cvt.rn.f32.u32 	%f358, %r28;
	fma.rn.f32 	%f44, %f87, %f358, %f652;
	setp.lt.f32 	%p39, %f44, 0f40A00000;
	@%p39 bra 	$L__BB1_49;
	add.f32 	%f359, %f44, 0fC0A00000;
	cvt.f64.f32 	%fd146, %f359;
	fma.rn.f64 	%fd239, %fd146, 0d3F50624DD2F1A9FC, 0d3F9374BC6A7EF9DB;
	bra.uni 	$L__BB1_50;
$L__BB1_49:
	cvt.f64.f32 	%fd147, %f44;
	fma.rn.f64 	%fd239, %fd147, 0d3F56F0068DB8BAC7, 0d3F889374BC6A7EFA;
$L__BB1_50:
	sub.f32 	%f360, %f29, %f44;
	mul.f32 	%f361, %f360, %f31;
	fma.rn.f32 	%f362, %f361, 0f3BBB989D, 0f3F000000;
	cvt.sat.f32.f32 	%f363, %f362;
	mov.f32 	%f364, 0f4B400001;
	mov.f32 	%f365, 0f437C0000;
	fma.rm.f32 	%f366, %f363, %f365, %f364;
	add.f32 	%f367, %f366, 0fCB40007F;
	neg.f32 	%f368, %f367;
	fma.rn.f32 	%f369, %f361, 0f3FB8AA3B, %f368;
	fma.rn.f32 	%f370, %f361, 0f32A57060, %f369;
	ex2.approx.ftz.f32 	%f371, %f370;
	mov.b32 	%r115, %f366;
	shl.b32 	%r116, %r115, 23;
	mov.b32 	%f372, %r116;
	mul.f32 	%f373, %f371, %f372;
	mul.f32 	%f374, %f30, %f373;
	cvt.f64.f32 	%fd148, %f374;
	mul.f64 	%fd149, %fd239, %fd148;
	setp.eq.s32 	%p40, %r28, %r21;
	selp.f64 	%fd150, 0d3FF0000000000000, 0d4000000000000000, %p40;
	cvt.f64.f32 	%fd151, %f43;
	fma.rn.f64 	%fd152, %fd150, %fd149, %fd151;
	cvt.rn.f32.f64 	%f656, %fd152;
	add.s32 	%r161, %r161, 4;
	setp.ne.s32 	%p41, %r161, %r162;
	@%p41 bra 	$L__BB1_38;
	cvt.f64.f32 	%fd240, %f656;
$L__BB1_52:
	setp.eq.s32 	%p42, %r23, 0;
	@%p42 bra 	$L__BB1_65;
	cvt.rn.f32.u32 	%f375, %r162;
	fma.rn.f32 	%f47, %f87, %f375, %f652;
	setp.lt.f32 	%p43, %f47, 0f40A00000;
	@%p43 bra 	$L__BB1_55;
	add.f32 	%f376, %f47, 0fC0A00000;
	cvt.f64.f32 	%fd153, %f376;
	fma.rn.f64 	%fd241, %fd153, 0d3F50624DD2F1A9FC, 0d3F9374BC6A7EF9DB;
	bra.uni 	$L__BB1_56;
$L__BB1_55:
	cvt.f64.f32 	%fd154, %f47;
	fma.rn.f64 	%fd241, %fd154, 0d3F56F0068DB8BAC7, 0d3F889374BC6A7EFA;
$L__BB1_56:
	sub.f32 	%f377, %f29, %f47;
	mul.f32 	%f378, %f377, %f31;
	fma.rn.f32 	%f379, %f378, 0f3BBB989D, 0f3F000000;
	cvt.sat.f32.f32 	%f380, %f379;
	mov.f32 	%f381, 0f4B400001;
	mov.f32 	%f382, 0f437C0000;
	fma.rm.f32 	%f383, %f380, %f382, %f381;
	add.f32 	%f384, %f383, 0fCB40007F;
	neg.f32 	%f385, %f384;
	fma.rn.f32 	%f386, %f378, 0f3FB8AA3B, %f385;
	fma.rn.f32 	%f387, %f378, 0f32A57060, %f386;
	ex2.approx.ftz.f32 	%f388, %f387;
	mov.b32 	%r117, %f383;
	shl.b32 	%r118, %r117, 23;
	mov.b32 	%f389, %r118;
	mul.f32 	%f390, %f388, %f389;
	mul.f32 	%f391, %f30, %f390;
	cvt.f64.f32 	%fd155, %f391;
	mul.f64 	%fd156, %fd241, %fd155;
	setp.ne.s32 	%p44, %r162, 0;
	setp.ne.s32 	%p45, %r162, %r21;
	selp.f64 	%fd157, 0d4000000000000000, 0d3FF0000000000000, %p45;
	selp.f64 	%fd158, %fd157, 0d3FF0000000000000, %p44;
	fma.rn.f64 	%fd159, %fd158, %fd156, %fd240;
	cvt.rn.f32.f64 	%f656, %fd159;
	setp.eq.s32 	%p46, %r23, 1;
	@%p46 bra 	$L__BB1_65;
	add.s32 	%r119, %r162, 1;
	cvt.rn.f32.u32 	%f392, %r119;
	fma.rn.f32 	%f49, %f87, %f392, %f652;
	setp.lt.f32 	%p47, %f49, 0f40A00000;
	@%p47 bra 	$L__BB1_59;
	add.f32 	%f393, %f49, 0fC0A00000;
	cvt.f64.f32 	%fd160, %f393;
	fma.rn.f64 	%fd242, %fd160, 0d3F50624DD2F1A9FC, 0d3F9374BC6A7EF9DB;
	bra.uni 	$L__BB1_60;
$L__BB1_59:
	cvt.f64.f32 	%fd161, %f49;
	fma.rn.f64 	%fd242, %fd161, 0d3F56F0068DB8BAC7, 0d3F889374BC6A7EFA;
$L__BB1_60:
	sub.f32 	%f394, %f29, %f49;
	mul.f32 	%f395, %f394, %f31;
	fma.rn.f32 	%f396, %f395, 0f3BBB989D, 0f3F000000;
	cvt.sat.f32.f32 	%f397, %f396;
	mov.f32 	%f398, 0f4B400001;
	mov.f32 	%f399, 0f437C0000;
	fma.rm.f32 	%f400, %f397, %f399, %f398;
	add.f32 	%f401, %f400, 0fCB40007F;
	neg.f32 	%f402, %f401;
	fma.rn.f32 	%f403, %f395, 0f3FB8AA3B, %f402;
	fma.rn.f32 	%f404, %f395, 0f32A57060, %f403;
	ex2.approx.ftz.f32 	%f405, %f404;
	mov.b32 	%r120, %f400;
	shl.b32 	%r121, %r120, 23;
	mov.b32 	%f406, %r121;
	mul.f32 	%f407, %f405, %f406;
	mul.f32 	%f408, %f30, %f407;
	cvt.f64.f32 	%fd162, %f408;
	mul.f64 	%fd163, %fd242, %fd162;
	setp.eq.s32 	%p48, %r119, %r21;
	selp.f64 	%fd164, 0d3FF0000000000000, 0d4000000000000000, %p48;
	cvt.f64.f32 	%fd165, %f656;
	fma.rn.f64 	%fd166, %fd164, %fd163, %fd165;
	cvt.rn.f32.f64 	%f656, %fd166;
	add.s32 	%r31, %r162, 2;
	setp.eq.s32 	%p49, %r23, 2;
	@%p49 bra 	$L__BB1_65;
	cvt.rn.f32.u32 	%f409, %r31;
	fma.rn.f32 	%f51, %f87, %f409, %f652;
	setp.lt.f32 	%p50, %f51, 0f40A00000;
	@%p50 bra 	$L__BB1_63;
	add.f32 	%f410, %f51, 0fC0A00000;
	cvt.f64.f32 	%fd167, %f410;
	fma.rn.f64 	%fd243, %fd167, 0d3F50624DD2F1A9FC, 0d3F9374BC6A7EF9DB;
	bra.uni 	$L__BB1_64;
$L__BB1_63:
	cvt.f64.f32 	%fd168, %f51;
	fma.rn.f64 	%fd243, %fd168, 0d3F56F0068DB8BAC7, 0d3F889374BC6A7EFA;
$L__BB1_64:
	sub.f32 	%f411, %f29, %f51;
	mul.f32 	%f412, %f411, %f31;
	fma.rn.f32 	%f413, %f412, 0f3BBB989D, 0f3F000000;
	cvt.sat.f32.f32 	%f414, %f413;
	mov.f32 	%f415, 0f4B400001;
	mov.f32 	%f416, 0f437C0000;
	fma.rm.f32 	%f417, %f414, %f416, %f415;
	add.f32 	%f418, %f417, 0fCB40007F;
	neg.f32 	%f419, %f418;
	fma.rn.f32 	%f420, %f412, 0f3FB8AA3B, %f419;
	fma.rn.f32 	%f421, %f412, 0f32A57060, %f420;
	ex2.approx.ftz.f32 	%f422, %f421;
	mov.b32 	%r123, %f417;
	shl.b32 	%r124, %r123, 23;
	mov.b32 	%f423, %r124;
	mul.f32 	%f424, %f422, %f423;
	mul.f32 	%f425, %f30, %f424;
	cvt.f64.f32 	%fd169, %f425;
	mul.f64 	%fd170, %fd243, %fd169;
	setp.eq.s32 	%p51, %r31, %r21;
	selp.f64 	%fd171, 0d3FF0000000000000, 0d4000000000000000, %p51;
	cvt.f64.f32 	%fd172, %f656;
	fma.rn.f64 	%fd173, %fd171, %fd170, %fd172;
	cvt.rn.f32.f64 	%f656, %fd173;
$L__BB1_65:
	ld.param.f32 	%f641, [_Z12Bond_Price_kffffffP17curandStateXORWOWPfS1__param_2];
	sub.f32 	%f426, %f29, %f34;
	mul.f32 	%f427, %f426, %f31;
	fma.rn.f32 	%f428, %f427, 0f3BBB989D, 0f3F000000;
	cvt.sat.f32.f32 	%f429, %f428;
	mov.f32 	%f430, 0f4B400001;
	mov.f32 	%f431, 0f437C0000;
	fma.rm.f32 	%f432, %f429, %f431, %f430;
	add.f32 	%f433, %f432, 0fCB40007F;
	neg.f32 	%f434, %f433;
	fma.rn.f32 	%f435, %f427, 0f3FB8AA3B, %f434;
	fma.rn.f32 	%f436, %f427, 0f32A57060, %f435;
	mov.b32 	%r125, %f432;
	shl.b32 	%r126, %r125, 23;
	mov.b32 	%f437, %r126;
	ex2.approx.ftz.f32 	%f438, %f436;
	mul.f32 	%f439, %f438, %f437;
	fma.rn.f32 	%f440, %f651, %f439, %f656;
	mul.f32 	%f441, %f641, 0fC0000000;
	mul.f32 	%f442, %f441, %f426;
	fma.rn.f32 	%f443, %f442, 0f3BBB989D, 0f3F000000;
	cvt.sat.f32.f32 	%f444, %f443;
	fma.rm.f32 	%f445, %f444, %f431, %f430;
	add.f32 	%f446, %f445, 0fCB40007F;
	neg.f32 	%f447, %f446;
	fma.rn.f32 	%f448, %f442, 0f3FB8AA3B, %f447;
	fma.rn.f32 	%f449, %f442, 0f32A57060, %f448;
	mov.b32 	%r127, %f445;
	shl.b32 	%r128, %r127, 23;
	mov.b32 	%f450, %r128;
	ex2.approx.ftz.f32 	%f451, %f449;
	mul.f32 	%f452, %f451, %f450;
	mov.f32 	%f453, 0f3F800000;
	sub.f32 	%f454, %f453, %f452;
	mul.f32 	%f455, %f32, %f454;
	add.f32 	%f456, %f641, %f641;
	div.rn.f32 	%f457, %f455, %f456;
	sqrt.rn.f32 	%f458, %f457;
	fma.rn.f32 	%f651, %f1, %f458, %f440;
	mul.f32 	%f459, %f30, %f651;
	setp.ne.s32 	%p52, %r160, 0;
	setp.ne.s32 	%p53, %r160, %r19;
	selp.f32 	%f460, 0f40000000, 0f3F800000, %p53;
	selp.f32 	%f461, %f460, 0f3F800000, %p52;
	fma.rn.f32 	%f657, %f461, %f459, %f657;
	add.s32 	%r160, %r160, 1;
	@%p53 bra 	$L__BB1_35;
$L__BB1_66:
	add.f64 	%fd174, %fd24, 0dBFB999999999999A;
	cvt.rn.f32.f64 	%f57, %fd174;
	sub.f32 	%f463, %f57, %f90;
	div.rn.f32 	%f464, %f463, %f87;
	cvt.rzi.s32.f32 	%r33, %f464;
	setp.lt.s32 	%p54, %r33, 0;
	mov.f32 	%f664, 0f00000000;
	@%p54 bra 	$L__BB1_99;
	ld.param.f32 	%f642, [_Z12Bond_Price_kffffffP17curandStateXORWOWPfS1__param_2];
	mul.f32 	%f58, %f87, 0f3F000000;
	neg.f32 	%f59, %f642;
	mul.f32 	%f60, %f86, %f86;
	mul.f32 	%f61, %f642, 0fC0000000;
	mov.f32 	%f664, 0f00000000;
	mov.b32 	%r163, 0;
	mov.f32 	%f659, %f90;
$L__BB1_68:
	mov.f32 	%f63, %f659;
	cvt.rn.f32.u32 	%f467, %r163;
	fma.rn.f32 	%f659, %f87, %f467, %f90;
	sub.f32 	%f468, %f57, %f659;
	div.rn.f32 	%f469, %f468, %f87;
	cvt.rzi.s32.f32 	%r35, %f469;
	setp.lt.s32 	%p55, %r35, 0;
	mov.f32 	%f663, 0f00000000;
	@%p55 bra 	$L__BB1_98;
	add.s32 	%r36, %r35, 1;
	and.b32  	%r37, %r36, 3;
	setp.lt.u32 	%p56, %r35, 3;
	mov.f64 	%fd248, 0d0000000000000000;
	mov.b32 	%r165, 0;
	@%p56 bra 	$L__BB1_85;
	and.b32  	%r165, %r36, -4;
	mov.f32 	%f663, 0f00000000;
	mov.b32 	%r164, 0;
$L__BB1_71:
	cvt.rn.f32.u32 	%f472, %r164;
	fma.rn.f32 	%f67, %f87, %f472, %f659;
	setp.geu.f32 	%p57, %f67, 0f40A00000;
	@%p57 bra 	$L__BB1_73;
	cvt.f64.f32 	%fd177, %f67;
	fma.rn.f64 	%fd244, %fd177, 0d3F56F0068DB8BAC7, 0d3F889374BC6A7EFA;
	bra.uni 	$L__BB1_74;
$L__BB1_73:
	add.f32 	%f473, %f67, 0fC0A00000;
	cvt.f64.f32 	%fd176, %f473;
	fma.rn.f64 	%fd244, %fd176, 0d3F50624DD2F1A9FC, 0d3F9374BC6A7EF9DB;
$L__BB1_74:
	sub.f32 	%f474, %f57, %f67;
	mul.f32 	%f475, %f474, %f59;
	fma.rn.f32 	%f476, %f475, 0f3BBB989D, 0f3F000000;
	cvt.sat.f32.f32 	%f477, %f476;
	mov.f32 	%f478, 0f4B400001;
	mov.f32 	%f479, 0f437C0000;
	fma.rm.f32 	%f480, %f477, %f479, %f478;
	add.f32 	%f481, %f480, 0fCB40007F;
	neg.f32 	%f482, %f481;
	fma.rn.f32 	%f483, %f475, 0f3FB8AA3B, %f482;
	fma.rn.f32 	%f484, %f475, 0f32A57060, %f483;
	ex2.approx.ftz.f32 	%f485, %f484;
	mov.b32 	%r132, %f480;
	shl.b32 	%r133, %r132, 23;
	mov.b32 	%f486, %r133;
	mul.f32 	%f487, %f485, %f486;
	mul.f32 	%f488, %f58, %f487;
	cvt.f64.f32 	%fd178, %f488;
	mul.f64 	%fd179, %fd244, %fd178;
	setp.ne.s32 	%p58, %r164, 0;
	setp.ne.s32 	%p59, %r164, %r35;
	selp.f64 	%fd180, 0d4000000000000000, 0d3FF0000000000000, %p59;
	selp.f64 	%fd181, %fd180, 0d3FF0000000000000, %p58;
	cvt.f64.f32 	%fd182, %f663;
	fma.rn.f64 	%fd183, %fd181, %fd179, %fd182;
	cvt.rn.f32.f64 	%f68, %fd183;
	add.s32 	%r40, %r164, 1;
	cvt.rn.f32.u32 	%f489, %r40;
	fma.rn.f32 	%f69, %f87, %f489, %f659;
	setp.lt.f32 	%p60, %f69, 0f40A00000;
	@%p60 bra 	$L__BB1_76;
	add.f32 	%f490, %f69, 0fC0A00000;
	cvt.f64.f32 	%fd184, %f490;
	fma.rn.f64 	%fd245, %fd184, 0d3F50624DD2F1A9FC, 0d3F9374BC6A7EF9DB;
	bra.uni 	$L__BB1_77;
$L__BB1_76:
	cvt.f64.f32 	%fd185, %f69;
	fma.rn.f64 	%fd245, %fd185, 0d3F56F0068DB8BAC7, 0d3F889374BC6A7EFA;
$L__BB1_77:
	sub.f32 	%f491, %f57, %f69;
	mul.f32 	%f492, %f491, %f59;
	fma.rn.f32 	%f493, %f492, 0f3BBB989D, 0f3F000000;
	cvt.sat.f32.f32 	%f494, %f493;
	mov.f32 	%f495, 0f4B400001;
	mov.f32 	%f496, 0f437C0000;
	fma.rm.f32 	%f497, %f494, %f496, %f495;
	add.f32 	%f498, %f497, 0fCB40007F;
	neg.f32 	%f499, %f498;
	fma.rn.f32 	%f500, %f492, 0f3FB8AA3B, %f499;
	fma.rn.f32 	%f501, %f492, 0f32A57060, %f500;
	ex2.approx.ftz.f32 	%f502, %f501;
	mov.b32 	%r134, %f497;
	shl.b32 	%r135, %r134, 23;
	mov.b32 	%f503, %r135;
	mul.f32 	%f504, %f502, %f503;
	mul.f32 	%f505, %f58, %f504;
	cvt.f64.f32 	%fd186, %f505;
	mul.f64 	%fd187, %fd245, %fd186;
	setp.eq.s32 	%p61, %r40, %r35;
	selp.f64 	%fd188, 0d3FF0000000000000, 0d4000000000000000, %p61;
	cvt.f64.f32 	%fd189, %f68;
	fma.rn.f64 	%fd190, %fd188, %fd187, %fd189;
	cvt.rn.f32.f64 	%f70, %fd190;
	add.s32 	%r41, %r40, 1;
	cvt.rn.f32.u32 	%f506, %r41;
	fma.rn.f32 	%f71, %f87, %f506, %f659;
	setp.lt.f32 	%p62, %f71, 0f40A00000;
	@%p62 bra 	$L__BB1_79;
	add.f32 	%f507, %f71, 0fC0A00000;
	cvt.f64.f32 	%fd191, %f507;
	fma.rn.f64 	%fd246, %fd191, 0d3F50624DD2F1A9FC, 0d3F9374BC6A7EF9DB;
	bra.uni 	$L__BB1_80;
$L__BB1_79:
	cvt.f64.f32 	%fd192, %f71;
	fma.rn.f64 	%fd246, %fd192, 0d3F56F0068DB8BAC7, 0d3F889374BC6A7EFA;
$L__BB1_80:
	sub.f32 	%f508, %f57, %f71;
	mul.f32 	%f509, %f508, %f59;
	fma.rn.f32 	%f510, %f509, 0f3BBB989D, 0f3F000000;
	cvt.sat.f32.f32 	%f511, %f510;
	mov.f32 	%f512, 0f4B400001;
	mov.f32 	%f513, 0f437C0000;
	fma.rm.f32 	%f514, %f511, %f513, %f512;
	add.f32 	%f515, %f514, 0fCB40007F;
	neg.f32 	%f516, %f515;
	fma.rn.f32 	%f517, %f509, 0f3FB8AA3B, %f516;
	fma.rn.f32 	%f518, %f509, 0f32A57060, %f517;
	ex2.approx.ftz.f32 	%f519, %f518;
	mov.b32 	%r136, %f514;
	shl.b32 	%r137, %r136, 23;
	mov.b32 	%f520, %r137;
	mul.f32 	%f521, %f519, %f520;
	mul.f32 	%f522, %f58, %f521;
	cvt.f64.f32 	%fd193, %f522;
	mul.f64 	%fd194, %fd246, %fd193;
	setp.eq.s32 	%p63, %r41, %r35;
	selp.f64 	%fd195, 0d3FF0000000000000, 0d4000000000000000, %p63;
	cvt.f64.f32 	%fd196, %f70;
	fma.rn.f64 	%fd197, %fd195, %fd194, %fd196;
	cvt.rn.f32.f64 	%f72, %fd197;
	add.s32 	%r42, %r41, 1;
	cvt.rn.f32.u32 	%f523, %r42;
	fma.rn.f32 	%f73, %f87, %f523, %f659;
	setp.lt.f32 	%p64, %f73, 0f40A00000;
	@%p64 bra 	$L__BB1_82;
	add.f32 	%f524, %f73, 0fC0A00000;
	cvt.f64.f32 	%fd198, %f524;
	fma.rn.f64 	%fd247, %fd198, 0d3F50624DD2F1A9FC, 0d3F9374BC6A7EF9DB;
	bra.uni 	$L__BB1_83;
$L__BB1_82:
	cvt.f64.f32 	%fd199, %f73;
	fma.rn.f64 	%fd247, %fd199, 0d3F56F0068DB8BAC7, 0d3F889374BC6A7EFA;
$L__BB1_83:
	sub.f32 	%f525, %f57, %f73;
	mul.f32 	%f526, %f525, %f59;
	fma.rn.f32 	%f527, %f526, 0f3BBB989D, 0f3F000000;
	cvt.sat.f32.f32 	%f528, %f527;
	mov.f32 	%f529, 0f4B400001;
	mov.f32 	%f530, 0f437C0000;
	fma.rm.f32 	%f531, %f528, %f530, %f529;
	add.f32 	%f532, %f531, 0fCB40007F;
	neg.f32 	%f533, %f532;
	fma.rn.f32 	%f534, %f526, 0f3FB8AA3B, %f533;
	fma.rn.f32 	%f535, %f526, 0f32A57060, %f534;
	ex2.approx.ftz.f32 	%f536, %f535;
	mov.b32 	%r138, %f531;
	shl.b32 	%r139, %r138, 23;
	mov.b32 	%f537, %r139;
	mul.f32 	%f538, %f536, %f537;
	mul.f32 	%f539, %f58, %f538;
	cvt.f64.f32 	%fd200, %f539;
	mul.f64 	%fd201, %fd247, %fd200;
	setp.eq.s32 	%p65, %r42, %r35;
	selp.f64 	%fd202, 0d3FF0000000000000, 0d4000000000000000, %p65;
	cvt.f64.f32 	%fd203, %f72;
	fma.rn.f64 	%fd204, %fd202, %fd201, %fd203;
	cvt.rn.f32.f64 	%f663, %fd204;
	add.s32 	%r164, %r42, 1;
	setp.ne.s32 	%p66, %r164, %r165;
	@%p66 bra 	$L__BB1_71;
	cvt.f64.f32 	%fd248, %f663;
$L__BB1_85:
	setp.eq.s32 	%p67, %r37, 0;
	@%p67 bra 	$L__BB1_98;
	cvt.rn.f32.u32 	%f540, %r165;
	fma.rn.f32 	%f76, %f87, %f540, %f659;
	setp.lt.f32 	%p68, %f76, 0f40A00000;
	@%p68 bra 	$L__BB1_88;
	add.f32 	%f541, %f76, 0fC0A00000;
	cvt.f64.f32 	%fd205, %f541;
	fma.rn.f64 	%fd249, %fd205, 0d3F50624DD2F1A9FC, 0d3F9374BC6A7EF9DB;
	bra.uni 	$L__BB1_89;
$L__BB1_88:
	cvt.f64.f32 	%fd206, %f76;
	fma.rn.f64 	%fd249, %fd206, 0d3F56F0068DB8BAC7, 0d3F889374BC6A7EFA;
$L__BB1_89:
	sub.f32 	%f542, %f57, %f76;
	mul.f32 	%f543, %f542, %f59;
	fma.rn.f32 	%f544, %f543, 0f3BBB989D, 0f3F000000;
	cvt.sat.f32.f32 	%f545, %f544;
	mov.f32 	%f546, 0f4B400001;
	mov.f32 	%f547, 0f437C0000;
	fma.rm.f32 	%f548, %f545, %f547, %f546;
	add.f32 	%f549, %f548, 0fCB40007F;
	neg.f32 	%f550, %f549;
	fma.rn.f32 	%f551, %f543, 0f3FB8AA3B, %f550;
	fma.rn.f32 	%f552, %f543, 0f32A57060, %f551;
	ex2.approx.ftz.f32 	%f553, %f552;
	mov.b32 	%r140, %f548;
	shl.b32 	%r141, %r140, 23;
	mov.b32 	%f554, %r141;
	mul.f32 	%f555, %f553, %f554;
	mul.f32 	%f556, %f58, %f555;
	cvt.f64.f32 	%fd207, %f556;
	mul.f64 	%fd208, %fd249, %fd207;
	setp.ne.s32 	%p69, %r165, 0;
	setp.ne.s32 	%p70, %r165, %r35;
	selp.f64 	%fd209, 0d4000000000000000, 0d3FF0000000000000, %p70;
	selp.f64 	%fd210, %fd209, 0d3FF0000000000000, %p69;
	fma.rn.f64 	%fd211, %fd210, %fd208, %fd248;
	cvt.rn.f32.f64 	%f663, %fd211;
	add.s32 	%r45, %r165, 1;
	setp.eq.s32 	%p71, %r37, 1;
	@%p71 bra 	$L__BB1_98;
	cvt.rn.f32.u32 	%f557, %r45;
	fma.rn.f32 	%f78, %f87, %f557, %f659;
	setp.lt.f32 	%p72, %f78, 0f40A00000;
	@%p72 bra 	$L__BB1_92;
	add.f32 	%f558, %f78, 0fC0A00000;
	cvt.f64.f32 	%fd212, %f558;
	fma.rn.f64 	%fd250, %fd212, 0d3F50624DD2F1A9FC, 0d3F9374BC6A7EF9DB;
	bra.uni 	$L__BB1_93;
$L__BB1_92:
	cvt.f64.f32 	%fd213, %f78;
	fma.rn.f64 	%fd250, %fd213, 0d3F56F0068DB8BAC7, 0d3F889374BC6A7EFA;
$L__BB1_93:
	sub.f32 	%f559, %f57, %f78;
	mul.f32 	%f560, %f559, %f59;
	fma.rn.f32 	%f561, %f560, 0f3BBB989D, 0f3F000000;
	cvt.sat.f32.f32 	%f562, %f561;
	mov.f32 	%f563, 0f4B400001;
	mov.f32 	%f564, 0f437C0000;
	fma.rm.f32 	%f565, %f562, %f564, %f563;
	add.f32 	%f566, %f565, 0fCB40007F;
	neg.f32 	%f567, %f566;
	fma.rn.f32 	%f568, %f560, 0f3FB8AA3B, %f567;
	fma.rn.f32 	%f569, %f560, 0f32A57060, %f568;
	ex2.approx.ftz.f32 	%f570, %f569;
	mov.b32 	%r142, %f565;
	shl.b32 	%r143, %r142, 23;
	mov.b32 	%f571, %r143;
	mul.f32 	%f572, %f570, %f571;
	mul.f32 	%f573, %f58, %f572;
	cvt.f64.f32 	%fd214, %f573;
	mul.f64 	%fd215, %fd250, %fd214;
	setp.eq.s32 	%p73, %r45, %r35;
	selp.f64 	%fd216, 0d3FF0000000000000, 0d4000000000000000, %p73;
	cvt.f64.f32 	%fd217, %f663;
	fma.rn.f64 	%fd218, %fd216, %fd215, %fd217;
	cvt.rn.f32.f64 	%f663, %fd218;
	add.s32 	%r46, %r165, 2;
	setp.eq.s32 	%p74, %r37, 2;
	@%p74 bra 	$L__BB1_98;
	cvt.rn.f32.u32 	%f574, %r46;
	fma.rn.f32 	%f80, %f87, %f574, %f659;
	setp.lt.f32 	%p75, %f80, 0f40A00000;
	@%p75 bra 	$L__BB1_96;
	add.f32 	%f575, %f80, 0fC0A00000;
	cvt.f64.f32 	%fd219, %f575;
	fma.rn.f64 	%fd251, %fd219, 0d3F50624DD2F1A9FC, 0d3F9374BC6A7EF9DB;
	bra.uni 	$L__BB1_97;
$L__BB1_96:
	cvt.f64.f32 	%fd220, %f80;
	fma.rn.f64 	%fd251, %fd220, 0d3F56F0068DB8BAC7, 0d3F889374BC6A7EFA;
$L__BB1_97:
	sub.f32 	%f576, %f57, %f80;
	mul.f32 	%f577, %f576, %f59;
	fma.rn.f32 	%f578, %f577, 0f3BBB989D, 0f3F000000;
	cvt.sat.f32.f32 	%f579, %f578;
	mov.f32 	%f580, 0f4B400001;
	mov.f32 	%f581, 0f437C0000;
	fma.rm.f32 	%f582, %f579, %f581, %f580;
	add.f32 	%f583, %f582, 0fCB40007F;
	neg.f32 	%f584, %f583;
	fma.rn.f32 	%f585, %f577, 0f3FB8AA3B, %f584;
	fma.rn.f32 	%f586, %f577, 0f32A57060, %f585;
	ex2.approx.ftz.f32 	%f587, %f586;
	mov.b32 	%r145, %f582;
	shl.b32 	%r146, %r145, 23;
	mov.b32 	%f588, %r146;
	mul.f32 	%f589, %f587, %f588;
	mul.f32 	%f590, %f58, %f589;
	cvt.f64.f32 	%fd221, %f590;
	mul.f64 	%fd222, %fd251, %fd221;
	setp.eq.s32 	%p76, %r46, %r35;
	selp.f64 	%fd223, 0d3FF0000000000000, 0d4000000000000000, %p76;
	cvt.f64.f32 	%fd224, %f663;
	fma.rn.f64 	%fd225, %fd223, %fd222, %fd224;
	cvt.rn.f32.f64 	%f663, %fd225;
$L__BB1_98:
	ld.param.f32 	%f643, [_Z12Bond_Price_kffffffP17curandStateXORWOWPfS1__param_2];
	sub.f32 	%f591, %f57, %f63;
	mul.f32 	%f592, %f591, %f59;
	fma.rn.f32 	%f593, %f592, 0f3BBB989D, 0f3F000000;
	cvt.sat.f32.f32 	%f594, %f593;
	mov.f32 	%f595, 0f4B400001;
	mov.f32 	%f596, 0f437C0000;
	fma.rm.f32 	%f597, %f594, %f596, %f595;
	add.f32 	%f598, %f597, 0fCB40007F;
	neg.f32 	%f599, %f598;
	fma.rn.f32 	%f600, %f592, 0f3FB8AA3B, %f599;
	fma.rn.f32 	%f601, %f592, 0f32A57060, %f600;
	mov.b32 	%r147, %f597;
	shl.b32 	%r148, %r147, 23;
	mov.b32 	%f602, %r148;
	ex2.approx.ftz.f32 	%f603, %f601;
	mul.f32 	%f604, %f603, %f602;
	fma.rn.f32 	%f605, %f658, %f604, %f663;
	mul.f32 	%f606, %f61, %f591;
	fma.rn.f32 	%f607, %f606, 0f3BBB989D, 0f3F000000;
	cvt.sat.f32.f32 	%f608, %f607;
	fma.rm.f32 	%f609, %f608, %f596, %f595;
	add.f32 	%f610, %f609, 0fCB40007F;
	neg.f32 	%f611, %f610;
	fma.rn.f32 	%f612, %f606, 0f3FB8AA3B, %f611;
	fma.rn.f32 	%f613, %f606, 0f32A57060, %f612;
	mov.b32 	%r149, %f609;
	shl.b32 	%r150, %r149, 23;
	mov.b32 	%f614, %r150;
	ex2.approx.ftz.f32 	%f615, %f613;
	mul.f32 	%f616, %f615, %f614;
	mov.f32 	%f617, 0f3F800000;
	sub.f32 	%f618, %f617, %f616;
	mul.f32 	%f619, %f60, %f618;
	add.f32 	%f620, %f643, %f643;
	div.rn.f32 	%f621, %f619, %f620;
	sqrt.rn.f32 	%f622, %f621;
	fma.rn.f32 	%f658, %f1, %f622, %f605;
	mul.f32 	%f623, %f58, %f658;
	setp.ne.s32 	%p77, %r163, 0;
	setp.ne.s32 	%p78, %r163, %r33;
	selp.f32 	%f624, 0f40000000, 0f3F800000, %p78;
	selp.f32 	%f625, %f624, 0f3F800000, %p77;
	fma.rn.f32 	%f664, %f625, %f623, %f664;
	add.s32 	%r163, %r163, 1;
	@%p78 bra 	$L__BB1_68;
$L__BB1_99:
	sub.f32 	%f626, %f657, %f664;
	cvt.f64.f32 	%fd226, %f626;
	div.rn.f64 	%fd227, %fd226, 0d3FC999999999999A;
	cvt.rn.f32.f64 	%f627, %fd227;
	shl.b32 	%r48, %r166, 2;
	add.s32 	%r49, %r18, %r48;
	st.shared.f32 	[%r49], %f627;
	bar.sync 	0;
	setp.lt.u32 	%p79, %r166, 2;
	@%p79 bra 	$L__BB1_103;
$L__BB1_100:
	shr.u32 	%r51, %r166, 1;
	setp.ge.u32 	%p80, %r1, %r51;
	@%p80 bra 	$L__BB1_102;
	shl.b32 	%r151, %r51, 2;
	add.s32 	%r152, %r18, %r151;
	ld.shared.f32 	%f628, [%r152];
	ld.shared.f32 	%f629, [%r18];
	add.f32 	%f630, %f628, %f629;
	st.shared.f32 	[%r18], %f630;
	add.s32 	%r153, %r152, %r48;
	ld.shared.f32 	%f631, [%r153];
	ld.shared.f32 	%f632, [%r49];
	add.f32 	%f633, %f631, %f632;
	st.shared.f32 	[%r49], %f633;
$L__BB1_102:
	bar.sync 	0;
	setp.gt.u32 	%p81, %r166, 3;
	mov.u32 	%r166, %r51;
	@%p81 bra 	$L__BB1_100;
$L__BB1_103:
	setp.ne.s32 	%p82, %r1, 0;
	@%p82 bra 	$L__BB1_105;
	ld.param.u64 	%rd10, [_Z12Bond_Price_kffffffP17curandStateXORWOWPfS1__param_8];
	ld.param.u64 	%rd9, [_Z12Bond_Price_kffffffP17curandStateXORWOWPfS1__param_7];
	mov.u32 	%r154, sdata;
	ld.shared.f32 	%f634, [sdata];
	cvta.to.global.u64 	%rd7, %rd9;
	atom.global.add.f32 	%f635, [%rd7], %f634;
	add.s32 	%r156, %r154, %r48;
	ld.shared.f32 	%f636, [%r156];
	cvta.to.global.u64 	%rd8, %rd10;
	atom.global.add.f32 	%f637, [%rd8], %f636;
$L__BB1_105:
	ret;

}
	// .globl	_Z7theta_kPffffiS_
.visible .entry _Z7theta_kPffffiS_(
	.param .u64 .ptr .align 1 _Z7theta_kPffffiS__param_0,
	.param .f32 _Z7theta_kPffffiS__param_1,
	.param .f32 _Z7theta_kPffffiS__param_2,
	.param .f32 _Z7theta_kPffffiS__param_3,
	.param .u32 _Z7theta_kPffffiS__param_4,
	.param .u64 .ptr .align 1 _Z7theta_kPffffiS__param_5
)
{
	.reg .pred 	%p<6>;
	.reg .b32 	%r<10>;
	.reg .b32 	%f<48>;
	.reg .b64 	%rd<13>;

	ld.param.u64 	%rd4, [_Z7theta_kPffffiS__param_0];
	ld.param.f32 	%f7, [_Z7theta_kPffffiS__param_1];
	ld.param.f32 	%f8, [_Z7theta_kPffffiS__param_2];
	ld.param.f32 	%f9, [_Z7theta_kPffffiS__param_3];
	ld.param.u32 	%r3, [_Z7theta_kPffffiS__param_4];
	ld.param.u64 	%rd3, [_Z7theta_kPffffiS__param_5];
	cvta.to.global.u64 	%rd1, %rd4;
	mov.u32 	%r4, %tid.x;
	mov.u32 	%r5, %ntid.x;
	mov.u32 	%r6, %ctaid.x;
	mad.lo.s32 	%r1, %r5, %r6, %r4;
	setp.gt.s32 	%p1, %r1, %r3;
	@%p1 bra 	$L__BB2_7;
	cvt.rn.f32.s32 	%f10, %r1;
	mul.f32 	%f11, %f9, %f10;
	div.rn.f32 	%f12, %f11, %f9;
	mov.f32 	%f13, 0f3F000000;
	copysign.f32 	%f14, %f12, %f13;
	add.rz.f32 	%f15, %f12, %f14;
	cvt.rzi.f32.f32 	%f16, %f15;
	cvt.rzi.s32.f32 	%r2, %f16;
	mul.wide.s32 	%rd5, %r2, 4;
	add.s64 	%rd2, %rd1, %rd5;
	ld.global.f32 	%f1, [%rd2];
	mul.f32 	%f17, %f7, %f7;
	mul.f32 	%f18, %f8, 0fC0000000;
	mul.f32 	%f19, %f18, %f11;
	fma.rn.f32 	%f20, %f19, 0f3BBB989D, 0f3F000000;
	cvt.sat.f32.f32 	%f21, %f20;
	mov.f32 	%f22, 0f4B400001;
	mov.f32 	%f23, 0f437C0000;
	fma.rm.f32 	%f24, %f21, %f23, %f22;
	add.f32 	%f25, %f24, 0fCB40007F;
	neg.f32 	%f26, %f25;
	fma.rn.f32 	%f27, %f19, 0f3FB8AA3B, %f26;
	fma.rn.f32 	%f28, %f19, 0f32A57060, %f27;
	mov.b32 	%r7, %f24;
	shl.b32 	%r8, %r7, 23;
	mov.b32 	%f29, %r8;
	ex2.approx.ftz.f32 	%f30, %f28;
	mul.f32 	%f31, %f30, %f29;
	mov.f32 	%f32, 0f3F800000;
	sub.f32 	%f33, %f32, %f31;
	mul.f32 	%f34, %f17, %f33;
	add.f32 	%f35, %f8, %f8;
	div.rn.f32 	%f36, %f34, %f35;
	fma.rn.f32 	%f2, %f8, %f1, %f36;
	setp.lt.s32 	%p2, %r2, 1;
	setp.ge.s32 	%p3, %r2, %r3;
	or.pred  	%p4, %p2, %p3;
	@%p4 bra 	$L__BB2_3;
	mul.wide.u32 	%rd6, %r2, 4;
	add.s64 	%rd7, %rd1, %rd6;
	add.s32 	%r9, %r2, -1;
	mul.wide.u32 	%rd8, %r9, 4;
	add.s64 	%rd9, %rd1, %rd8;
	add.f32 	%f42, %f9, %f9;
	ld.global.f32 	%f43, [%rd9];
	ld.global.f32 	%f44, [%rd7+4];
	sub.f32 	%f45, %f44, %f43;
	div.rn.f32 	%f47, %f45, %f42;
	bra.uni 	$L__BB2_6;
$L__BB2_3:
	setp.ne.s32 	%p5, %r2, 0;
	@%p5 bra 	$L__BB2_5;
	ld.global.f32 	%f39, [%rd1];
	ld.global.f32 	%f40, [%rd1+4];
	sub.f32 	%f41, %f40, %f39;
	div.rn.f32 	%f47, %f41, %f9;
	bra.uni 	$L__BB2_6;
$L__BB2_5:
	ld.global.f32 	%f37, [%rd2+-4];
	sub.f32 	%f38, %f1, %f37;
	div.rn.f32 	%f47, %f38, %f9;
$L__BB2_6:
	add.f32 	%f46, %f2, %f47;
	cvta.to.global.u64 	%rd10, %rd3;
	mul.wide.s32 	%rd11, %r1, 4;
	add.s64 	%rd12, %rd10, %rd11;
	st.global.f32 	[%rd12], %f46;
$L__BB2_7:
	ret;

}
	// .globl	_Z5ZBC_kfffPfS_S_fffffP17curandStateXORWOWS_
.visible .entry _Z5ZBC_kfffPfS_S_fffffP17curandStateXORWOWS_(
	.param .f32 _Z5ZBC_kfffPfS_S_fffffP17curandStateXORWOWS__param_0,
	.param .f32 _Z5ZBC_kfffPfS_S_fffffP17curandStateXORWOWS__param_1,
	.param .f32 _Z5ZBC_kfffPfS_S_fffffP17curandStateXORWOWS__param_2,
	.param .u64 .ptr .align 1 _Z5ZBC_kfffPfS_S_fffffP17curandStateXORWOWS__param_3,
	.param .u64 .ptr .align 1 _Z5ZBC_kfffPfS_S_fffffP17curandStateXORWOWS__param_4,
	.param .u64 .ptr .align 1 _Z5ZBC_kfffPfS_S_fffffP17curandStateXORWOWS__param_5,
	.param .f32 _Z5ZBC_kfffPfS_S_fffffP17curandStateXORWOWS__param_6,
	.param .f32 _Z5ZBC_kfffPfS_S_fffffP17curandStateXORWOWS__param_7,
	.param .f32 _Z5ZBC_kfffPfS_S_fffffP17curandStateXORWOWS__param_8,
	.param .f32 _Z5ZBC_kfffPfS_S_fffffP17curandStateXORWOWS__param_9,
	.param .f32 _Z5ZBC_kfffPfS_S_fffffP17curandStateXORWOWS__param_10,
	.param .u64 .ptr .align 1 _Z5ZBC_kfffPfS_S_fffffP17curandStateXORWOWS__param_11,
	.param .u64 .ptr .align 1 _Z5ZBC_kfffPfS_S_fffffP17curandStateXORWOWS__param_12
)
{
	.reg .pred 	%p<27>;
	.reg .b32 	%r<104>;
	.reg .b32 	%f<382>;
	.reg .b64 	%rd<33>;

	ld.param.f32 	%f26, [_Z5ZBC_kfffPfS_S_fffffP17curandStateXORWOWS__param_0];
	ld.param.f32 	%f34, [_Z5ZBC_kfffPfS_S_fffffP17curandStateXORWOWS__param_1];
	ld.param.f32 	%f27, [_Z5ZBC_kfffPfS_S_fffffP17curandStateXORWOWS__param_2];
	ld.param.u64 	%rd3, [_Z5ZBC_kfffPfS_S_fffffP17curandStateXORWOWS__param_3];
	ld.param.u64 	%rd4, [_Z5ZBC_kfffPfS_S_fffffP17curandStateXORWOWS__param_4];
	ld.param.u64 	%rd5, [_Z5ZBC_kfffPfS_S_fffffP17curandStateXORWOWS__param_5];
	ld.param.f32 	%f35, [_Z5ZBC_kfffPfS_S_fffffP17curandStateXORWOWS__param_6];
	ld.param.f32 	%f28, [_Z5ZBC_kfffPfS_S_fffffP17curandStateXORWOWS__param_7];
	ld.param.f32 	%f29, [_Z5ZBC_kfffPfS_S_fffffP17curandStateXORWOWS__param_8];
	ld.param.f32 	%f30, [_Z5ZBC_kfffPfS_S_fffffP17curandStateXORWOWS__param_9];
	ld.param.f32 	%f380, [_Z5ZBC_kfffPfS_S_fffffP17curandStateXORWOWS__param_10];
	ld.param.u64 	%rd6, [_Z5ZBC_kfffPfS_S_fffffP17curandStateXORWOWS__param_11];
	cvta.to.global.u64 	%rd1, %rd5;
	cvta.to.global.u64 	%rd7, %rd3;
	cvta.to.global.u64 	%rd8, %rd4;
	cvta.to.global.u64 	%rd9, %rd6;
	mov.u32 	%r1, %tid.x;
	mov.u32 	%r18, %ctaid.x;
	mov.u32 	%r103, %ntid.x;
	mad.lo.s32 	%r19, %r18, %r103, %r1;
	mul.wide.u32 	%rd10, %r19, 48;
	add.s64 	%rd11, %rd9, %rd10;
	ld.global.v2.u32 	{%r20, %r21}, [%rd11];
	ld.global.u32 	%r22, [%rd11+8];
	ld.global.u32 	%r23, [%rd11+20];
	shr.u32 	%r24, %r21, 2;
	xor.b32  	%r25, %r24, %r21;
	shl.b32 	%r26, %r23, 4;
	shl.b32 	%r27, %r25, 1;
	xor.b32  	%r28, %r26, %r27;
	xor.b32  	%r29, %r28, %r23;
	xor.b32  	%r30, %r29, %r25;
	add.s32 	%r31, %r20, %r30;
	add.s32 	%r32, %r31, 362437;
	shr.u32 	%r33, %r22, 2;
	xor.b32  	%r34, %r33, %r22;
	shl.b32 	%r35, %r30, 4;
	shl.b32 	%r36, %r34, 1;
	xor.b32  	%r37, %r36, %r35;
	xor.b32  	%r38, %r37, %r34;
	xor.b32  	%r39, %r38, %r30;
	add.s32 	%r40, %r20, %r39;
	add.s32 	%r41, %r40, 724874;
	cvt.rn.f32.u32 	%f36, %r32;
	fma.rn.f32 	%f37, %f36, 0f2F800000, 0f2F000000;
	cvt.rn.f32.u32 	%f38, %r41;
	fma.rn.f32 	%f39, %f38, 0f30C90FDB, 0f30490FDB;
	setp.lt.f32 	%p1, %f37, 0f00800000;
	mul.f32 	%f40, %f37, 0f4B000000;
	selp.f32 	%f41, %f40, %f37, %p1;
	selp.f32 	%f42, 0fC1B80000, 0f00000000, %p1;
	mov.b32 	%r42, %f41;
	add.s32 	%r43, %r42, -1059760811;
	and.b32  	%r44, %r43, -8388608;
	sub.s32 	%r45, %r42, %r44;
	mov.b32 	%f43, %r45;
	cvt.rn.f32.s32 	%f44, %r44;
	fma.rn.f32 	%f45, %f44, 0f34000000, %f42;
	add.f32 	%f46, %f43, 0fBF800000;
	fma.rn.f32 	%f47, %f46, 0fBE055027, 0f3E1039F6;
	fma.rn.f32 	%f48, %f47, %f46, 0fBDF8CDCC;
	fma.rn.f32 	%f49, %f48, %f46, 0f3E0F2955;
	fma.rn.f32 	%f50, %f49, %f46, 0fBE2AD8B9;
	fma.rn.f32 	%f51, %f50, %f46, 0f3E4CED0B;
	fma.rn.f32 	%f52, %f51, %f46, 0fBE7FFF22;
	fma.rn.f32 	%f53, %f52, %f46, 0f3EAAAA78;
	fma.rn.f32 	%f54, %f53, %f46, 0fBF000000;
	mul.f32 	%f55, %f46, %f54;
	fma.rn.f32 	%f56, %f55, %f46, %f46;
	fma.rn.f32 	%f57, %f45, 0f3F317218, %f56;
	setp.gt.u32 	%p2, %r42, 2139095039;
	fma.rn.f32 	%f58, %f41, 0f7F800000, 0f7F800000;
	selp.f32 	%f59, %f58, %f57, %p2;
	setp.eq.f32 	%p3, %f41, 0f00000000;
	mul.f32 	%f60, %f59, 0fC0000000;
	selp.f32 	%f61, 0f7F800000, %f60, %p3;
	sqrt.rn.f32 	%f62, %f61;
	sin.approx.f32 	%f63, %f39;
	mul.f32 	%f1, %f62, %f63;
	div.rn.f32 	%f64, %f26, %f28;
	mov.f32 	%f65, 0f3F000000;
	copysign.f32 	%f66, %f64, %f65;
	add.rz.f32 	%f67, %f64, %f66;
	cvt.rzi.f32.f32 	%f68, %f67;
	cvt.rzi.s32.f32 	%r46, %f68;
	div.rn.f32 	%f69, %f34, %f28;
	copysign.f32 	%f70, %f69, %f65;
	add.rz.f32 	%f71, %f69, %f70;
	cvt.rzi.f32.f32 	%f72, %f71;
	cvt.rzi.s32.f32 	%r47, %f72;
	neg.f32 	%f2, %f30;
	sub.f32 	%f73, %f34, %f26;
	mul.f32 	%f74, %f73, %f2;
	fma.rn.f32 	%f75, %f74, 0f3BBB989D, 0f3F000000;
	cvt.sat.f32.f32 	%f76, %f75;
	mov.f32 	%f77, 0f4B400001;
	mov.f32 	%f78, 0f437C0000;
	fma.rm.f32 	%f79, %f76, %f78, %f77;
	add.f32 	%f80, %f79, 0fCB40007F;
	neg.f32 	%f81, %f80;
	fma.rn.f32 	%f82, %f74, 0f3FB8AA3B, %f81;
	fma.rn.f32 	%f83, %f74, 0f32A57060, %f82;
	mov.b32 	%r48, %f79;
	shl.b32 	%r49, %r48, 23;
	mov.b32 	%f84, %r49;
	ex2.approx.ftz.f32 	%f85, %f83;
	mul.f32 	%f86, %f85, %f84;
	mov.f32 	%f87, 0f3F800000;
	sub.f32 	%f88, %f87, %f86;
	div.rn.f32 	%f3, %f88, %f30;
	mul.wide.s32 	%rd12, %r47, 4;
	add.s64 	%rd13, %rd8, %rd12;
	ld.global.f32 	%f89, [%rd13];
	mul.wide.s32 	%rd14, %r46, 4;
	add.s64 	%rd15, %rd8, %rd14;
	ld.global.f32 	%f90, [%rd15];
	div.rn.f32 	%f91, %f89, %f90;
	add.s64 	%rd16, %rd7, %rd14;
	ld.global.f32 	%f92, [%rd16];
	mul.f32 	%f4, %f35, %f35;
	mul.f32 	%f5, %f30, 0fC0000000;
	mul.f32 	%f93, %f34, %f5;
	fma.rn.f32 	%f94, %f93, 0f3BBB989D, 0f3F000000;
	cvt.sat.f32.f32 	%f95, %f94;
	fma.rm.f32 	%f96, %f95, %f78, %f77;
	add.f32 	%f97, %f96, 0fCB40007F;
	neg.f32 	%f98, %f97;
	fma.rn.f32 	%f99, %f93, 0f3FB8AA3B, %f98;
	fma.rn.f32 	%f100, %f93, 0f32A57060, %f99;
	mov.b32 	%r50, %f96;
	shl.b32 	%r51, %r50, 23;
	mov.b32 	%f101, %r51;
	ex2.approx.ftz.f32 	%f102, %f100;
	mul.f32 	%f103, %f102, %f101;
	sub.f32 	%f104, %f87, %f103;
	mul.f32 	%f105, %f4, %f104;
	mul.f32 	%f106, %f30, 0fC0800000;
	div.rn.f32 	%f107, %f105, %f106;
	mul.f32 	%f108, %f3, %f107;
	mul.f32 	%f109, %f3, %f108;
	fma.rn.f32 	%f110, %f3, %f92, %f109;
	fma.rn.f32 	%f111, %f110, 0f3BBB989D, 0f3F000000;
	cvt.sat.f32.f32 	%f112, %f111;
	fma.rm.f32 	%f113, %f112, %f78, %f77;
	add.f32 	%f114, %f113, 0fCB40007F;
	neg.f32 	%f115, %f114;
	fma.rn.f32 	%f116, %f110, 0f3FB8AA3B, %f115;
	fma.rn.f32 	%f117, %f110, 0f32A57060, %f116;
	mov.b32 	%r52, %f113;
	shl.b32 	%r53, %r52, 23;
	mov.b32 	%f118, %r53;
	ex2.approx.ftz.f32 	%f119, %f117;
	mul.f32 	%f120, %f119, %f118;
	mul.f32 	%f6, %f91, %f120;
	div.rn.f32 	%f121, %f26, %f29;
	cvt.rzi.s32.f32 	%r3, %f121;
	setp.lt.s32 	%p4, %r3, 0;
	mov.f32 	%f381, 0f00000000;
	@%p4 bra 	$L__BB3_12;
	mul.f32 	%f7, %f29, 0f3F000000;
	add.f32 	%f8, %f30, %f30;
	mov.f32 	%f381, 0f00000000;
	mov.b32 	%r99, 0;
	mov.f32 	%f372, %f26;
$L__BB3_2:
	mov.f32 	%f10, %f372;
	cvt.rn.f32.u32 	%f124, %r99;
	mul.f32 	%f372, %f29, %f124;
	sub.f32 	%f125, %f26, %f372;
	div.rn.f32 	%f126, %f125, %f29;
	cvt.rzi.s32.f32 	%r5, %f126;
	setp.lt.s32 	%p5, %r5, 0;
	mov.f32 	%f379, 0f00000000;
	@%p5 bra 	$L__BB3_11;
	setp.lt.u32 	%p6, %r5, 3;
	mov.f32 	%f379, 0f00000000;
	mov.b32 	%r102, 0;
	@%p6 bra 	$L__BB3_6;
	mov.f32 	%f379, 0f00000000;
	mov.b32 	%r100, 0;
$L__BB3_5:
	.pragma "nounroll";
	cvt.rn.f32.u32 	%f130, %r100;
	fma.rn.f32 	%f131, %f29, %f130, %f372;
	div.rn.f32 	%f132, %f131, %f28;
	mov.f32 	%f133, 0f3F000000;
	copysign.f32 	%f134, %f132, %f133;
	add.rz.f32 	%f135, %f132, %f134;
	cvt.rzi.f32.f32 	%f136, %f135;
	cvt.rzi.s32.f32 	%r57, %f136;
	sub.f32 	%f137, %f26, %f131;
	mul.f32 	%f138, %f137, %f2;
	fma.rn.f32 	%f139, %f138, 0f3BBB989D, 0f3F000000;
	cvt.sat.f32.f32 	%f140, %f139;
	mov.f32 	%f141, 0f4B400001;
	mov.f32 	%f142, 0f437C0000;
	fma.rm.f32 	%f143, %f140, %f142, %f141;
	add.f32 	%f144, %f143, 0fCB40007F;
	neg.f32 	%f145, %f144;
	fma.rn.f32 	%f146, %f138, 0f3FB8AA3B, %f145;
	fma.rn.f32 	%f147, %f138, 0f32A57060, %f146;
	mov.b32 	%r58, %f143;
	shl.b32 	%r59, %r58, 23;
	mov.b32 	%f148, %r59;
	ex2.approx.ftz.f32 	%f149, %f147;
	mul.f32 	%f150, %f149, %f148;
	mul.f32 	%f151, %f7, %f150;
	mul.wide.s32 	%rd17, %r57, 4;
	add.s64 	%rd18, %rd1, %rd17;
	ld.global.f32 	%f152, [%rd18];
	mul.f32 	%f153, %f152, %f151;
	setp.ne.s32 	%p7, %r100, 0;
	setp.ne.s32 	%p8, %r100, %r5;
	selp.f32 	%f154, 0f40000000, 0f3F800000, %p8;
	selp.f32 	%f155, %f154, 0f3F800000, %p7;
	fma.rn.f32 	%f156, %f155, %f153, %f379;
	add.s32 	%r60, %r100, 1;
	cvt.rn.f32.u32 	%f157, %r60;
	fma.rn.f32 	%f158, %f29, %f157, %f372;
	div.rn.f32 	%f159, %f158, %f28;
	copysign.f32 	%f160, %f159, %f133;
	add.rz.f32 	%f161, %f159, %f160;
	cvt.rzi.f32.f32 	%f162, %f161;
	cvt.rzi.s32.f32 	%r61, %f162;
	sub.f32 	%f163, %f26, %f158;
	mul.f32 	%f164, %f163, %f2;
	fma.rn.f32 	%f165, %f164, 0f3BBB989D, 0f3F000000;
	cvt.sat.f32.f32 	%f166, %f165;
	fma.rm.f32 	%f167, %f166, %f142, %f141;
	add.f32 	%f168, %f167, 0fCB40007F;
	neg.f32 	%f169, %f168;
	fma.rn.f32 	%f170, %f164, 0f3FB8AA3B, %f169;
	fma.rn.f32 	%f171, %f164, 0f32A57060, %f170;
	mov.b32 	%r62, %f167;
	shl.b32 	%r63, %r62, 23;
	mov.b32 	%f172, %r63;
	ex2.approx.ftz.f32 	%f173, %f171;
	mul.f32 	%f174, %f173, %f172;
	mul.f32 	%f175, %f7, %f174;
	mul.wide.s32 	%rd19, %r61, 4;
	add.s64 	%rd20, %rd1, %rd19;
	ld.global.f32 	%f176, [%rd20];
	mul.f32 	%f177, %f176, %f175;
	setp.eq.s32 	%p9, %r60, %r5;
	selp.f32 	%f178, 0f3F800000, 0f40000000, %p9;
	fma.rn.f32 	%f179, %f178, %f177, %f156;
	add.s32 	%r64, %r100, 2;
	cvt.rn.f32.u32 	%f180, %r64;
	fma.rn.f32 	%f181, %f29, %f180, %f372;
	div.rn.f32 	%f182, %f181, %f28;
	copysign.f32 	%f183, %f182, %f133;
	add.rz.f32 	%f184, %f182, %f183;
	cvt.rzi.f32.f32 	%f185, %f184;
	cvt.rzi.s32.f32 	%r65, %f185;
	sub.f32 	%f186, %f26, %f181;
	mul.f32 	%f187, %f186, %f2;
	fma.rn.f32 	%f188, %f187, 0f3BBB989D, 0f3F000000;
	cvt.sat.f32.f32 	%f189, %f188;
	fma.rm.f32 	%f190, %f189, %f142, %f141;
	add.f32 	%f191, %f190, 0fCB40007F;
	neg.f32 	%f192, %f191;
	fma.rn.f32 	%f193, %f187, 0f3FB8AA3B, %f192;
	fma.rn.f32 	%f194, %f187, 0f32A57060, %f193;
	mov.b32 	%r66, %f190;
	shl.b32 	%r67, %r66, 23;
	mov.b32 	%f195, %r67;
	ex2.approx.ftz.f32 	%f196, %f194;
	mul.f32 	%f197, %f196, %f195;
	mul.f32 	%f198, %f7, %f197;
	mul.wide.s32 	%rd21, %r65, 4;
	add.s64 	%rd22, %rd1, %rd21;
	ld.global.f32 	%f199, [%rd22];
	mul.f32 	%f200, %f199, %f198;
	setp.eq.s32 	%p10, %r64, %r5;
	selp.f32 	%f201, 0f3F800000, 0f40000000, %p10;
	fma.rn.f32 	%f202, %f201, %f200, %f179;
	add.s32 	%r68, %r100, 3;
	cvt.rn.f32.u32 	%f203, %r68;
	fma.rn.f32 	%f204, %f29, %f203, %f372;
	div.rn.f32 	%f205, %f204, %f28;
	copysign.f32 	%f206, %f205, %f133;
	add.rz.f32 	%f207, %f205, %f206;
	cvt.rzi.f32.f32 	%f208, %f207;
	cvt.rzi.s32.f32 	%r69, %f208;
	sub.f32 	%f209, %f26, %f204;
	mul.f32 	%f210, %f209, %f2;
	fma.rn.f32 	%f211, %f210, 0f3BBB989D, 0f3F000000;
	cvt.sat.f32.f32 	%f212, %f211;
	fma.rm.f32 	%f213, %f212, %f142, %f141;
	add.f32 	%f214, %f213, 0fCB40007F;
	neg.f32 	%f215, %f214;
	fma.rn.f32 	%f216, %f210, 0f3FB8AA3B, %f215;
	fma.rn.f32 	%f217, %f210, 0f32A57060, %f216;
	mov.b32 	%r70, %f213;
	shl.b32 	%r71, %r70, 23;
	mov.b32 	%f218, %r71;
	ex2.approx.ftz.f32 	%f219, %f217;
	mul.f32 	%f220, %f219, %f218;
	mul.f32 	%f221, %f7, %f220;
	mul.wide.s32 	%rd23, %r69, 4;
	add.s64 	%rd24, %rd1, %rd23;
	ld.global.f32 	%f222, [%rd24];
	mul.f32 	%f223, %f222, %f221;
	setp.eq.s32 	%p11, %r68, %r5;
	selp.f32 	%f224, 0f3F800000, 0f40000000, %p11;
	fma.rn.f32 	%f379, %f224, %f223, %f202;
	add.s32 	%r100, %r100, 4;
	add.s32 	%r72, %r5, 1;
	and.b32  	%r102, %r72, -4;
	setp.ne.s32 	%p12, %r100, %r102;
	@%p12 bra 	$L__BB3_5;
$L__BB3_6:
	add.s32 	%r74, %r5, 1;
	and.b32  	%r73, %r74, 3;
	setp.eq.s32 	%p13, %r73, 0;
	@%p13 bra 	$L__BB3_11;
	setp.eq.s32 	%p14, %r73, 1;
	@%p14 bra 	$L__BB3_9;
	cvt.rn.f32.u32 	%f226, %r102;
	fma.rn.f32 	%f227, %f29, %f226, %f372;
	div.rn.f32 	%f228, %f227, %f28;
	mov.f32 	%f229, 0f3F000000;
	copysign.f32 	%f230, %f228, %f229;
	add.rz.f32 	%f231, %f228, %f230;
	cvt.rzi.f32.f32 	%f232, %f231;
	cvt.rzi.s32.f32 	%r75, %f232;
	sub.f32 	%f233, %f26, %f227;
	mul.f32 	%f234, %f233, %f2;
	fma.rn.f32 	%f235, %f234, 0f3BBB989D, 0f3F000000;
	cvt.sat.f32.f32 	%f236, %f235;
	mov.f32 	%f237, 0f4B400001;
	mov.f32 	%f238, 0f437C0000;
	fma.rm.f32 	%f239, %f236, %f238, %f237;
	add.f32 	%f240, %f239, 0fCB40007F;
	neg.f32 	%f241, %f240;
	fma.rn.f32 	%f242, %f234, 0f3FB8AA3B, %f241;
	fma.rn.f32 	%f243, %f234, 0f32A57060, %f242;
	mov.b32 	%r76, %f239;
	shl.b32 	%r77, %r76, 23;
	mov.b32 	%f244, %r77;
	ex2.approx.ftz.f32 	%f245, %f243;
	mul.f32 	%f246, %f245, %f244;
	mul.f32 	%f247, %f7, %f246;
	mul.wide.s32 	%rd25, %r75, 4;
	add.s64 	%rd26, %rd1, %rd25;
	ld.global.f32 	%f248, [%rd26];
	mul.f32 	%f249, %f248, %f247;
	setp.ne.s32 	%p15, %r102, 0;
	setp.ne.s32 	%p16, %r102, %r5;
	selp.f32 	%f250, 0f40000000, 0f3F800000, %p16;
	selp.f32 	%f251, %f250, 0f3F800000, %p15;
	fma.rn.f32 	%f252, %f251, %f249, %f379;
	add.s32 	%r78, %r102, 1;
	cvt.rn.f32.u32 	%f253, %r78;
	fma.rn.f32 	%f254, %f29, %f253, %f372;
	div.rn.f32 	%f255, %f254, %f28;
	copysign.f32 	%f256, %f255, %f229;
	add.rz.f32 	%f257, %f255, %f256;
	cvt.rzi.f32.f32 	%f258, %f257;
	cvt.rzi.s32.f32 	%r79, %f258;
	sub.f32 	%f259, %f26, %f254;
	mul.f32 	%f260, %f259, %f2;
	fma.rn.f32 	%f261, %f260, 0f3BBB989D, 0f3F000000;
	cvt.sat.f32.f32 	%f262, %f261;
	fma.rm.f32 	%f263, %f262, %f238, %f237;
	add.f32 	%f264, %f263, 0fCB40007F;
	neg.f32 	%f265, %f264;
	fma.rn.f32 	%f266, %f260, 0f3FB8AA3B, %f265;
	fma.rn.f32 	%f267, %f260, 0f32A57060, %f266;
	mov.b32 	%r80, %f263;
	shl.b32 	%r81, %r80, 23;
	mov.b32 	%f268, %r81;
	ex2.approx.ftz.f32 	%f269, %f267;
	mul.f32 	%f270, %f269, %f268;
	mul.f32 	%f271, %f7, %f270;
	mul.wide.s32 	%rd27, %r79, 4;
	add.s64 	%rd28, %rd1, %rd27;
	ld.global.f32 	%f272, [%rd28];
	mul.f32 	%f273, %f272, %f271;
	setp.eq.s32 	%p17, %r78, %r5;
	selp.f32 	%f274, 0f3F800000, 0f40000000, %p17;
	fma.rn.f32 	%f379, %f274, %f273, %f252;
	add.s32 	%r102, %r102, 2;
$L__BB3_9:
	and.b32  	%r82, %r5, 1;
	setp.eq.b32 	%p18, %r82, 1;
	@%p18 bra 	$L__BB3_11;
	cvt.rn.f32.u32 	%f275, %r102;
	fma.rn.f32 	%f276, %f29, %f275, %f372;
	div.rn.f32 	%f277, %f276, %f28;
	mov.f32 	%f278, 0f3F000000;
	copysign.f32 	%f279, %f277, %f278;
	add.rz.f32 	%f280, %f277, %f279;
	cvt.rzi.f32.f32 	%f281, %f280;
	cvt.rzi.s32.f32 	%r83, %f281;
	sub.f32 	%f282, %f26, %f276;
	mul.f32 	%f283, %f282, %f2;
	fma.rn.f32 	%f284, %f283, 0f3BBB989D, 0f3F000000;
	cvt.sat.f32.f32 	%f285, %f284;
	mov.f32 	%f286, 0f4B400001;
	mov.f32 	%f287, 0f437C0000;
	fma.rm.f32 	%f288, %f285, %f287, %f286;
	add.f32 	%f289, %f288, 0fCB40007F;
	neg.f32 	%f290, %f289;
	fma.rn.f32 	%f291, %f283, 0f3FB8AA3B, %f290;
	fma.rn.f32 	%f292, %f283, 0f32A57060, %f291;
	mov.b32 	%r84, %f288;
	shl.b32 	%r85, %r84, 23;
	mov.b32 	%f293, %r85;
	ex2.approx.ftz.f32 	%f294, %f292;
	mul.f32 	%f295, %f294, %f293;
	mul.f32 	%f296, %f7, %f295;
	mul.wide.s32 	%rd29, %r83, 4;
	add.s64 	%rd30, %rd1, %rd29;
	ld.global.f32 	%f297, [%rd30];
	mul.f32 	%f298, %f297, %f296;
	setp.ne.s32 	%p19, %r102, 0;
	setp.ne.s32 	%p20, %r102, %r5;
	selp.f32 	%f299, 0f40000000, 0f3F800000, %p20;
	selp.f32 	%f300, %f299, 0f3F800000, %p19;
	fma.rn.f32 	%f379, %f300, %f298, %f379;
$L__BB3_11:
	sub.f32 	%f301, %f26, %f10;
	mul.f32 	%f302, %f301, %f2;
	fma.rn.f32 	%f303, %f302, 0f3BBB989D, 0f3F000000;
	cvt.sat.f32.f32 	%f304, %f303;
	mov.f32 	%f305, 0f4B400001;
	mov.f32 	%f306, 0f437C0000;
	fma.rm.f32 	%f307, %f304, %f306, %f305;
	add.f32 	%f308, %f307, 0fCB40007F;
	neg.f32 	%f309, %f308;
	fma.rn.f32 	%f310, %f302, 0f3FB8AA3B, %f309;
	fma.rn.f32 	%f311, %f302, 0f32A57060, %f310;
	mov.b32 	%r86, %f307;
	shl.b32 	%r87, %r86, 23;
	mov.b32 	%f312, %r87;
	ex2.approx.ftz.f32 	%f313, %f311;
	mul.f32 	%f314, %f313, %f312;
	fma.rn.f32 	%f315, %f380, %f314, %f379;
	mul.f32 	%f316, %f5, %f301;
	fma.rn.f32 	%f317, %f316, 0f3BBB989D, 0f3F000000;
	cvt.sat.f32.f32 	%f318, %f317;
	fma.rm.f32 	%f319, %f318, %f306, %f305;
	add.f32 	%f320, %f319, 0fCB40007F;
	neg.f32 	%f321, %f320;
	fma.rn.f32 	%f322, %f316, 0f3FB8AA3B, %f321;
	fma.rn.f32 	%f323, %f316, 0f32A57060, %f322;
	mov.b32 	%r88, %f319;
	shl.b32 	%r89, %r88, 23;
	mov.b32 	%f324, %r89;
	ex2.approx.ftz.f32 	%f325, %f323;
	mul.f32 	%f326, %f325, %f324;
	mov.f32 	%f327, 0f3F800000;
	sub.f32 	%f328, %f327, %f326;
	mul.f32 	%f329, %f4, %f328;
	div.rn.f32 	%f330, %f329, %f8;
	sqrt.rn.f32 	%f331, %f330;
	fma.rn.f32 	%f380, %f1, %f331, %f315;
	mul.f32 	%f332, %f7, %f380;
	setp.ne.s32 	%p21, %r99, 0;
	setp.ne.s32 	%p22, %r99, %r3;
	selp.f32 	%f333, 0f40000000, 0f3F800000, %p22;
	selp.f32 	%f334, %f333, 0f3F800000, %p21;
	fma.rn.f32 	%f381, %f334, %f332, %f381;
	add.s32 	%r99, %r99, 1;
	@%p22 bra 	$L__BB3_2;
$L__BB3_12:
	neg.f32 	%f335, %f3;
	mul.f32 	%f336, %f380, %f335;
	fma.rn.f32 	%f337, %f336, 0f3BBB989D, 0f3F000000;
	cvt.sat.f32.f32 	%f338, %f337;
	mov.f32 	%f339, 0f4B400001;
	mov.f32 	%f340, 0f437C0000;
	fma.rm.f32 	%f341, %f338, %f340, %f339;
	add.f32 	%f342, %f341, 0fCB40007F;
	neg.f32 	%f343, %f342;
	fma.rn.f32 	%f344, %f336, 0f3FB8AA3B, %f343;
	fma.rn.f32 	%f345, %f336, 0f32A57060, %f344;
	mov.b32 	%r90, %f341;
	shl.b32 	%r91, %r90, 23;
	mov.b32 	%f346, %r91;
	ex2.approx.ftz.f32 	%f347, %f345;
	mul.f32 	%f348, %f347, %f346;
	mul.f32 	%f349, %f6, %f348;
	fma.rn.f32 	%f350, %f381, 0fBBBB989D, 0f3F000000;
	cvt.sat.f32.f32 	%f351, %f350;
	fma.rm.f32 	%f352, %f351, %f340, %f339;
	add.f32 	%f353, %f352, 0fCB40007F;
	neg.f32 	%f354, %f353;
	fma.rn.f32 	%f355, %f381, 0fBFB8AA3B, %f354;
	fma.rn.f32 	%f356, %f381, 0fB2A57060, %f355;
	mov.b32 	%r92, %f352;
	shl.b32 	%r93, %r92, 23;
	mov.b32 	%f357, %r93;
	ex2.approx.ftz.f32 	%f358, %f356;
	mul.f32 	%f359, %f358, %f357;
	sub.f32 	%f360, %f349, %f27;
	mul.f32 	%f361, %f359, %f360;
	max.f32 	%f362, %f361, 0f00000000;
	shl.b32 	%r94, %r1, 2;
	mov.u32 	%r95, sdata;
	add.s32 	%r13, %r95, %r94;
	st.shared.f32 	[%r13], %f362;
	bar.sync 	0;
	setp.lt.u32 	%p23, %r103, 2;
	@%p23 bra 	$L__BB3_17;
	shl.b32 	%r14, %r103, 2;
	add.s32 	%r15, %r13, %r14;
$L__BB3_14:
	shr.u32 	%r17, %r103, 1;
	setp.ge.u32 	%p24, %r1, %r17;
	@%p24 bra 	$L__BB3_16;
	shl.b32 	%r96, %r17, 2;
	add.s32 	%r97, %r13, %r96;
	ld.shared.f32 	%f363, [%r97];
	ld.shared.f32 	%f364, [%r13];
	add.f32 	%f365, %f363, %f364;
	st.shared.f32 	[%r13], %f365;
	add.s32 	%r98, %r97, %r14;
	ld.shared.f32 	%f366, [%r98];
	ld.shared.f32 	%f367, [%r15];
	add.f32 	%f368, %f366, %f367;
	st.shared.f32 	[%r15], %f368;
$L__BB3_16:
	bar.sync 	0;
	setp.gt.u32 	%p25, %r103, 3;
	mov.u32 	%r103, %r17;
	@%p25 bra 	$L__BB3_14;
$L__BB3_17:
	setp.ne.s32 	%p26, %r1, 0;
	@%p26 bra 	$L__BB3_19;
	ld.param.u64 	%rd32, [_Z5ZBC_kfffPfS_S_fffffP17curandStateXORWOWS__param_12];
	ld.shared.f32 	%f369, [sdata];
	cvta.to.global.u64 	%rd31, %rd32;
	atom.global.add.f32 	%f370, [%rd31], %f369;
$L__BB3_19:
	ret;

}
	// .globl	_Z16ZBC_derivative_kfffPfS_S_fffffP17curandStateXORWOWS_
.visible .entry _Z16ZBC_derivative_kfffPfS_S_fffffP17curandStateXORWOWS_(
	.param .f32 _Z16ZBC_derivative_kfffPfS_S_fffffP17curandStateXORWOWS__param_0,
	.param .f32 _Z16ZBC_derivative_kfffPfS_S_fffffP17curandStateXORWOWS__param_1,
	.param .f32 _Z16ZBC_derivative_kfffPfS_S_fffffP17curandStateXORWOWS__param_2,
	.param .u64 .ptr .align 1 _Z16ZBC_derivative_kfffPfS_S_fffffP17curandStateXORWOWS__param_3,
	.param .u64 .ptr .align 1 _Z16ZBC_derivative_kfffPfS_S_fffffP17curandStateXORWOWS__param_4,
	.param .u64 .ptr .align 1 _Z16ZBC_derivative_kfffPfS_S_fffffP17curandStateXORWOWS__param_5,
	.param .f32 _Z16ZBC_derivative_kfffPfS_S_fffffP17curandStateXORWOWS__param_6,
	.param .f32 _Z16ZBC_derivative_kfffPfS_S_fffffP17curandStateXORWOWS__param_7,
	.param .f32 _Z16ZBC_derivative_kfffPfS_S_fffffP17curandStateXORWOWS__param_8,
	.param .f32 _Z16ZBC_derivative_kfffPfS_S_fffffP17curandStateXORWOWS__param_9,
	.param .f32 _Z16ZBC_derivative_kfffPfS_S_fffffP17curandStateXORWOWS__param_10,
	.param .u64 .ptr .align 1 _Z16ZBC_derivative_kfffPfS_S_fffffP17curandStateXORWOWS__param_11,
	.param .u64 .ptr .align 1 _Z16ZBC_derivative_kfffPfS_S_fffffP17curandStateXORWOWS__param_12
)
{
	.reg .pred 	%p<45>;
	.reg .b32 	%r<164>;
	.reg .b32 	%f<842>;
	.reg .b64 	%rd<38>;

	ld.param.f32 	%f55, [_Z16ZBC_derivative_kfffPfS_S_fffffP17curandStateXORWOWS__param_0];
	ld.param.f32 	%f64, [_Z16ZBC_derivative_kfffPfS_S_fffffP17curandStateXORWOWS__param_1];
	ld.param.u64 	%rd3, [_Z16ZBC_derivative_kfffPfS_S_fffffP17curandStateXORWOWS__param_3];
	ld.param.u64 	%rd4, [_Z16ZBC_derivative_kfffPfS_S_fffffP17curandStateXORWOWS__param_4];
	ld.param.f32 	%f57, [_Z16ZBC_derivative_kfffPfS_S_fffffP17curandStateXORWOWS__param_6];
	ld.param.f32 	%f58, [_Z16ZBC_derivative_kfffPfS_S_fffffP17curandStateXORWOWS__param_7];
	ld.param.f32 	%f59, [_Z16ZBC_derivative_kfffPfS_S_fffffP17curandStateXORWOWS__param_8];
	ld.param.f32 	%f60, [_Z16ZBC_derivative_kfffPfS_S_fffffP17curandStateXORWOWS__param_9];
	ld.param.u64 	%rd5, [_Z16ZBC_derivative_kfffPfS_S_fffffP17curandStateXORWOWS__param_11];
	cvta.to.global.u64 	%rd6, %rd3;
	cvta.to.global.u64 	%rd7, %rd4;
	cvta.to.global.u64 	%rd8, %rd5;
	mov.u32 	%r1, %tid.x;
	mov.u32 	%r23, %ctaid.x;
	mov.u32 	%r163, %ntid.x;
	mad.lo.s32 	%r24, %r23, %r163, %r1;
	mul.wide.u32 	%rd9, %r24, 48;
	add.s64 	%rd10, %rd8, %rd9;
	ld.global.v2.u32 	{%r25, %r26}, [%rd10];
	ld.global.u32 	%r27, [%rd10+8];
	ld.global.u32 	%r28, [%rd10+20];
	shr.u32 	%r29, %r26, 2;
	xor.b32  	%r30, %r29, %r26;
	shl.b32 	%r31, %r28, 4;
	shl.b32 	%r32, %r30, 1;
	xor.b32  	%r33, %r31, %r32;
	xor.b32  	%r34, %r33, %r28;
	xor.b32  	%r35, %r34, %r30;
	add.s32 	%r36, %r25, %r35;
	add.s32 	%r37, %r36, 362437;
	shr.u32 	%r38, %r27, 2;
	xor.b32  	%r39, %r38, %r27;
	shl.b32 	%r40, %r35, 4;
	shl.b32 	%r41, %r39, 1;
	xor.b32  	%r42, %r41, %r40;
	xor.b32  	%r43, %r42, %r39;
	xor.b32  	%r44, %r43, %r35;
	add.s32 	%r45, %r25, %r44;
	add.s32 	%r46, %r45, 724874;
	cvt.rn.f32.u32 	%f65, %r37;
	fma.rn.f32 	%f66, %f65, 0f2F800000, 0f2F000000;
	cvt.rn.f32.u32 	%f67, %r46;
	fma.rn.f32 	%f68, %f67, 0f30C90FDB, 0f30490FDB;
	setp.lt.f32 	%p1, %f66, 0f00800000;
	mul.f32 	%f69, %f66, 0f4B000000;
	selp.f32 	%f70, %f69, %f66, %p1;
	selp.f32 	%f71, 0fC1B80000, 0f00000000, %p1;
	mov.b32 	%r47, %f70;
	add.s32 	%r48, %r47, -1059760811;
	and.b32  	%r49, %r48, -8388608;
	sub.s32 	%r50, %r47, %r49;
	mov.b32 	%f72, %r50;
	cvt.rn.f32.s32 	%f73, %r49;
	fma.rn.f32 	%f74, %f73, 0f34000000, %f71;
	add.f32 	%f75, %f72, 0fBF800000;
	fma.rn.f32 	%f76, %f75, 0fBE055027, 0f3E1039F6;
	fma.rn.f32 	%f77, %f76, %f75, 0fBDF8CDCC;
	fma.rn.f32 	%f78, %f77, %f75, 0f3E0F2955;
	fma.rn.f32 	%f79, %f78, %f75, 0fBE2AD8B9;
	fma.rn.f32 	%f80, %f79, %f75, 0f3E4CED0B;
	fma.rn.f32 	%f81, %f80, %f75, 0fBE7FFF22;
	fma.rn.f32 	%f82, %f81, %f75, 0f3EAAAA78;
	fma.rn.f32 	%f83, %f82, %f75, 0fBF000000;
	mul.f32 	%f84, %f75, %f83;
	fma.rn.f32 	%f85, %f84, %f75, %f75;
	fma.rn.f32 	%f86, %f74, 0f3F317218, %f85;
	setp.gt.u32 	%p2, %r47, 2139095039;
	fma.rn.f32 	%f87, %f70, 0f7F800000, 0f7F800000;
	selp.f32 	%f88, %f87, %f86, %p2;
	setp.eq.f32 	%p3, %f70, 0f00000000;
	mul.f32 	%f89, %f88, 0fC0000000;
	selp.f32 	%f90, 0f7F800000, %f89, %p3;
	sqrt.rn.f32 	%f91, %f90;
	sin.approx.f32 	%f92, %f68;
	mul.f32 	%f1, %f91, %f92;
	div.rn.f32 	%f93, %f55, %f58;
	mov.f32 	%f94, 0f3F000000;
	copysign.f32 	%f95, %f93, %f94;
	add.rz.f32 	%f96, %f93, %f95;
	cvt.rzi.f32.f32 	%f97, %f96;
	cvt.rzi.s32.f32 	%r51, %f97;
	div.rn.f32 	%f98, %f64, %f58;
	copysign.f32 	%f99, %f98, %f94;
	add.rz.f32 	%f100, %f98, %f99;
	cvt.rzi.f32.f32 	%f101, %f100;
	cvt.rzi.s32.f32 	%r52, %f101;
	neg.f32 	%f2, %f60;
	sub.f32 	%f102, %f64, %f55;
	mul.f32 	%f103, %f102, %f2;
	fma.rn.f32 	%f104, %f103, 0f3BBB989D, 0f3F000000;
	cvt.sat.f32.f32 	%f105, %f104;
	mov.f32 	%f106, 0f4B400001;
	mov.f32 	%f107, 0f437C0000;
	fma.rm.f32 	%f108, %f105, %f107, %f106;
	add.f32 	%f109, %f108, 0fCB40007F;
	neg.f32 	%f110, %f109;
	fma.rn.f32 	%f111, %f103, 0f3FB8AA3B, %f110;
	fma.rn.f32 	%f112, %f103, 0f32A57060, %f111;
	mov.b32 	%r53, %f108;
	shl.b32 	%r54, %r53, 23;
	mov.b32 	%f113, %r54;
	ex2.approx.ftz.f32 	%f114, %f112;
	mul.f32 	%f115, %f114, %f113;
	mov.f32 	%f116, 0f3F800000;
	sub.f32 	%f117, %f116, %f115;
	div.rn.f32 	%f3, %f117, %f60;
	mul.wide.s32 	%rd11, %r52, 4;
	add.s64 	%rd12, %rd7, %rd11;
	ld.global.f32 	%f118, [%rd12];
	mul.wide.s32 	%rd13, %r51, 4;
	add.s64 	%rd14, %rd7, %rd13;
	ld.global.f32 	%f119, [%rd14];
	div.rn.f32 	%f120, %f118, %f119;
	add.s64 	%rd15, %rd6, %rd13;
	ld.global.f32 	%f121, [%rd15];
	mul.f32 	%f122, %f3, %f121;
	mul.f32 	%f4, %f57, %f57;
	mul.f32 	%f5, %f60, 0fC0000000;
	mul.f32 	%f123, %f64, %f5;
	fma.rn.f32 	%f124, %f123, 0f3BBB989D, 0f3F000000;
	cvt.sat.f32.f32 	%f125, %f124;
	fma.rm.f32 	%f126, %f125, %f107, %f106;
	add.f32 	%f127, %f126, 0fCB40007F;
	neg.f32 	%f128, %f127;
	fma.rn.f32 	%f129, %f123, 0f3FB8AA3B, %f128;
	fma.rn.f32 	%f130, %f123, 0f32A57060, %f129;
	mov.b32 	%r55, %f126;
	shl.b32 	%r56, %r55, 23;
	mov.b32 	%f131, %r56;
	ex2.approx.ftz.f32 	%f132, %f130;
	mul.f32 	%f133, %f132, %f131;
	sub.f32 	%f6, %f116, %f133;
	mul.f32 	%f134, %f4, %f6;
	mul.f32 	%f7, %f60, 0f40800000;
	div.rn.f32 	%f135, %f134, %f7;
	mul.f32 	%f136, %f3, %f135;
	mul.f32 	%f137, %f3, %f136;
	sub.f32 	%f138, %f122, %f137;
	fma.rn.f32 	%f139, %f138, 0f3BBB989D, 0f3F000000;
	cvt.sat.f32.f32 	%f140, %f139;
	fma.rm.f32 	%f141, %f140, %f107, %f106;
	add.f32 	%f142, %f141, 0fCB40007F;
	neg.f32 	%f143, %f142;
	fma.rn.f32 	%f144, %f138, 0f3FB8AA3B, %f143;
	fma.rn.f32 	%f145, %f138, 0f32A57060, %f144;
	mov.b32 	%r57, %f141;
	shl.b32 	%r58, %r57, 23;
	mov.b32 	%f146, %r58;
	ex2.approx.ftz.f32 	%f147, %f145;
	mul.f32 	%f148, %f147, %f146;
	mul.f32 	%f8, %f120, %f148;
	div.rn.f32 	%f149, %f55, %f59;
	cvt.rzi.s32.f32 	%r3, %f149;
	setp.lt.s32 	%p4, %r3, 0;
	mov.f32 	%f829, 0f00000000;
	@%p4 bra 	$L__BB4_12;
	ld.param.f32 	%f828, [_Z16ZBC_derivative_kfffPfS_S_fffffP17curandStateXORWOWS__param_10];
	mul.f32 	%f9, %f59, 0f3F000000;
	mov.f32 	%f829, 0f00000000;
	mov.b32 	%r157, 0;
	mov.f32 	%f821, %f55;
$L__BB4_2:
	mov.f32 	%f12, %f821;
	cvt.rn.f32.u32 	%f152, %r157;
	mul.f32 	%f821, %f59, %f152;
	sub.f32 	%f153, %f55, %f821;
	div.rn.f32 	%f154, %f153, %f59;
	cvt.rzi.s32.f32 	%r5, %f154;
	setp.lt.s32 	%p5, %r5, 0;
	mov.f32 	%f827, 0f00000000;
	@%p5 bra 	$L__BB4_11;
	setp.lt.u32 	%p6, %r5, 3;
	mov.f32 	%f827, 0f00000000;
	mov.b32 	%r160, 0;
	@%p6 bra 	$L__BB4_6;
	mov.f32 	%f827, 0f00000000;
	mov.b32 	%r158, 0;
$L__BB4_5:
	.pragma "nounroll";
	ld.param.u64 	%rd34, [_Z16ZBC_derivative_kfffPfS_S_fffffP17curandStateXORWOWS__param_5];
	cvt.rn.f32.u32 	%f158, %r158;
	fma.rn.f32 	%f159, %f59, %f158, %f821;
	div.rn.f32 	%f160, %f159, %f58;
	mov.f32 	%f161, 0f3F000000;
	copysign.f32 	%f162, %f160, %f161;
	add.rz.f32 	%f163, %f160, %f162;
	cvt.rzi.f32.f32 	%f164, %f163;
	cvt.rzi.s32.f32 	%r62, %f164;
	sub.f32 	%f165, %f55, %f159;
	mul.f32 	%f166, %f165, %f2;
	fma.rn.f32 	%f167, %f166, 0f3BBB989D, 0f3F000000;
	cvt.sat.f32.f32 	%f168, %f167;
	mov.f32 	%f169, 0f4B400001;
	mov.f32 	%f170, 0f437C0000;
	fma.rm.f32 	%f171, %f168, %f170, %f169;
	add.f32 	%f172, %f171, 0fCB40007F;
	neg.f32 	%f173, %f172;
	fma.rn.f32 	%f174, %f166, 0f3FB8AA3B, %f173;
	fma.rn.f32 	%f175, %f166, 0f32A57060, %f174;
	mov.b32 	%r63, %f171;
	shl.b32 	%r64, %r63, 23;
	mov.b32 	%f176, %r64;
	ex2.approx.ftz.f32 	%f177, %f175;
	mul.f32 	%f178, %f177, %f176;
	mul.f32 	%f179, %f9, %f178;
	cvta.to.global.u64 	%rd16, %rd34;
	mul.wide.s32 	%rd17, %r62, 4;
	add.s64 	%rd18, %rd16, %rd17;
	ld.global.f32 	%f180, [%rd18];
	mul.f32 	%f181, %f180, %f179;
	setp.ne.s32 	%p7, %r158, 0;
	setp.ne.s32 	%p8, %r158, %r5;
	selp.f32 	%f182, 0f40000000, 0f3F800000, %p8;
	selp.f32 	%f183, %f182, 0f3F800000, %p7;
	fma.rn.f32 	%f184, %f183, %f181, %f827;
	add.s32 	%r65, %r158, 1;
	cvt.rn.f32.u32 	%f185, %r65;
	fma.rn.f32 	%f186, %f59, %f185, %f821;
	div.rn.f32 	%f187, %f186, %f58;
	copysign.f32 	%f188, %f187, %f161;
	add.rz.f32 	%f189, %f187, %f188;
	cvt.rzi.f32.f32 	%f190, %f189;
	cvt.rzi.s32.f32 	%r66, %f190;
	sub.f32 	%f191, %f55, %f186;
	mul.f32 	%f192, %f191, %f2;
	fma.rn.f32 	%f193, %f192, 0f3BBB989D, 0f3F000000;
	cvt.sat.f32.f32 	%f194, %f193;
	fma.rm.f32 	%f195, %f194, %f170, %f169;
	add.f32 	%f196, %f195, 0fCB40007F;
	neg.f32 	%f197, %f196;
	fma.rn.f32 	%f198, %f192, 0f3FB8AA3B, %f197;
	fma.rn.f32 	%f199, %f192, 0f32A57060, %f198;
	mov.b32 	%r67, %f195;
	shl.b32 	%r68, %r67, 23;
	mov.b32 	%f200, %r68;
	ex2.approx.ftz.f32 	%f201, %f199;
	mul.f32 	%f202, %f201, %f200;
	mul.f32 	%f203, %f9, %f202;
	mul.wide.s32 	%rd19, %r66, 4;
	add.s64 	%rd20, %rd16, %rd19;
	ld.global.f32 	%f204, [%rd20];
	mul.f32 	%f205, %f204, %f203;
	setp.eq.s32 	%p9, %r65, %r5;
	selp.f32 	%f206, 0f3F800000, 0f40000000, %p9;
	fma.rn.f32 	%f207, %f206, %f205, %f184;
	add.s32 	%r69, %r158, 2;
	cvt.rn.f32.u32 	%f208, %r69;
	fma.rn.f32 	%f209, %f59, %f208, %f821;
	div.rn.f32 	%f210, %f209, %f58;
	copysign.f32 	%f211, %f210, %f161;
	add.rz.f32 	%f212, %f210, %f211;
	cvt.rzi.f32.f32 	%f213, %f212;
	cvt.rzi.s32.f32 	%r70, %f213;
	sub.f32 	%f214, %f55, %f209;
	mul.f32 	%f215, %f214, %f2;
	fma.rn.f32 	%f216, %f215, 0f3BBB989D, 0f3F000000;
	cvt.sat.f32.f32 	%f217, %f216;
	fma.rm.f32 	%f218, %f217, %f170, %f169;
	add.f32 	%f219, %f218, 0fCB40007F;
	neg.f32 	%f220, %f219;
	fma.rn.f32 	%f221, %f215, 0f3FB8AA3B, %f220;
	fma.rn.f32 	%f222, %f215, 0f32A57060, %f221;
	mov.b32 	%r71, %f218;
	shl.b32 	%r72, %r71, 23;
	mov.b32 	%f223, %r72;
	ex2.approx.ftz.f32 	%f224, %f222;
	mul.f32 	%f225, %f224, %f223;
	mul.f32 	%f226, %f9, %f225;
	mul.wide.s32 	%rd21, %r70, 4;
	add.s64 	%rd22, %rd16, %rd21;
	ld.global.f32 	%f227, [%rd22];
	mul.f32 	%f228, %f227, %f226;
	setp.eq.s32 	%p10, %r69, %r5;
	selp.f32 	%f229, 0f3F800000, 0f40000000, %p10;
	fma.rn.f32 	%f230, %f229, %f228, %f207;
	add.s32 	%r73, %r158, 3;
	cvt.rn.f32.u32 	%f231, %r73;
	fma.rn.f32 	%f232, %f59, %f231, %f821;
	div.rn.f32 	%f233, %f232, %f58;
	copysign.f32 	%f234, %f233, %f161;
	add.rz.f32 	%f235, %f233, %f234;
	cvt.rzi.f32.f32 	%f236, %f235;
	cvt.rzi.s32.f32 	%r74, %f236;
	sub.f32 	%f237, %f55, %f232;
	mul.f32 	%f238, %f237, %f2;
	fma.rn.f32 	%f239, %f238, 0f3BBB989D, 0f3F000000;
	cvt.sat.f32.f32 	%f240, %f239;
	fma.rm.f32 	%f241, %f240, %f170, %f169;
	add.f32 	%f242, %f241, 0fCB40007F;
	neg.f32 	%f243, %f242;
	fma.rn.f32 	%f244, %f238, 0f3FB8AA3B, %f243;
	fma.rn.f32 	%f245, %f238, 0f32A57060, %f244;
	mov.b32 	%r75, %f241;
	shl.b32 	%r76, %r75, 23;
	mov.b32 	%f246, %r76;
	ex2.approx.ftz.f32 	%f247, %f245;
	mul.f32 	%f248, %f247, %f246;
	mul.f32 	%f249, %f9, %f248;
	mul.wide.s32 	%rd23, %r74, 4;
	add.s64 	%rd24, %rd16, %rd23;
	ld.global.f32 	%f250, [%rd24];
	mul.f32 	%f251, %f250, %f249;
	setp.eq.s32 	%p11, %r73, %r5;
	selp.f32 	%f252, 0f3F800000, 0f40000000, %p11;
	fma.rn.f32 	%f827, %f252, %f251, %f230;
	add.s32 	%r158, %r158, 4;
	add.s32 	%r77, %r5, 1;
	and.b32  	%r160, %r77, -4;
	setp.ne.s32 	%p12, %r158, %r160;
	@%p12 bra 	$L__BB4_5;
$L__BB4_6:
	add.s32 	%r79, %r5, 1;
	and.b32  	%r78, %r79, 3;
	setp.eq.s32 	%p13, %r78, 0;
	@%p13 bra 	$L__BB4_11;
	setp.eq.s32 	%p14, %r78, 1;
	@%p14 bra 	$L__BB4_9;
	ld.param.u64 	%rd35, [_Z16ZBC_derivative_kfffPfS_S_fffffP17curandStateXORWOWS__param_5];
	cvt.rn.f32.u32 	%f254, %r160;
	fma.rn.f32 	%f255, %f59, %f254, %f821;
	div.rn.f32 	%f256, %f255, %f58;
	mov.f32 	%f257, 0f3F000000;
	copysign.f32 	%f258, %f256, %f257;
	add.rz.f32 	%f259, %f256, %f258;
	cvt.rzi.f32.f32 	%f260, %f259;
	cvt.rzi.s32.f32 	%r80, %f260;
	sub.f32 	%f261, %f55, %f255;
	mul.f32 	%f262, %f261, %f2;
	fma.rn.f32 	%f263, %f262, 0f3BBB989D, 0f3F000000;
	cvt.sat.f32.f32 	%f264, %f263;
	mov.f32 	%f265, 0f4B400001;
	mov.f32 	%f266, 0f437C0000;
	fma.rm.f32 	%f267, %f264, %f266, %f265;
	add.f32 	%f268, %f267, 0fCB40007F;
	neg.f32 	%f269, %f268;
	fma.rn.f32 	%f270, %f262, 0f3FB8AA3B, %f269;
	fma.rn.f32 	%f271, %f262, 0f32A57060, %f270;
	mov.b32 	%r81, %f267;
	shl.b32 	%r82, %r81, 23;
	mov.b32 	%f272, %r82;
	ex2.approx.ftz.f32 	%f273, %f271;
	mul.f32 	%f274, %f273, %f272;
	mul.f32 	%f275, %f9, %f274;
	cvta.to.global.u64 	%rd25, %rd35;
	mul.wide.s32 	%rd26, %r80, 4;
	add.s64 	%rd27, %rd25, %rd26;
	ld.global.f32 	%f276, [%rd27];
	mul.f32 	%f277, %f276, %f275;
	setp.ne.s32 	%p15, %r160, 0;
	setp.ne.s32 	%p16, %r160, %r5;
	selp.f32 	%f278, 0f40000000, 0f3F800000, %p16;
	selp.f32 	%f279, %f278, 0f3F800000, %p15;
	fma.rn.f32 	%f280, %f279, %f277, %f827;
	add.s32 	%r83, %r160, 1;
	cvt.rn.f32.u32 	%f281, %r83;
	fma.rn.f32 	%f282, %f59, %f281, %f821;
	div.rn.f32 	%f283, %f282, %f58;
	copysign.f32 	%f284, %f283, %f257;
	add.rz.f32 	%f285, %f283, %f284;
	cvt.rzi.f32.f32 	%f286, %f285;
	cvt.rzi.s32.f32 	%r84, %f286;
	sub.f32 	%f287, %f55, %f282;
	mul.f32 	%f288, %f287, %f2;
	fma.rn.f32 	%f289, %f288, 0f3BBB989D, 0f3F000000;
	cvt.sat.f32.f32 	%f290, %f289;
	fma.rm.f32 	%f291, %f290, %f266, %f265;
	add.f32 	%f292, %f291, 0fCB40007F;
	neg.f32 	%f293, %f292;
	fma.rn.f32 	%f294, %f288, 0f3FB8AA3B, %f293;
	fma.rn.f32 	%f295, %f288, 0f32A57060, %f294;
	mov.b32 	%r85, %f291;
	shl.b32 	%r86, %r85, 23;
	mov.b32 	%f296, %r86;
	ex2.approx.ftz.f32 	%f297, %f295;
	mul.f32 	%f298, %f297, %f296;
	mul.f32 	%f299, %f9, %f298;
	mul.wide.s32 	%rd28, %r84, 4;
	add.s64 	%rd29, %rd25, %rd28;
	ld.global.f32 	%f300, [%rd29];
	mul.f32 	%f301, %f300, %f299;
	setp.eq.s32 	%p17, %r83, %r5;
	selp.f32 	%f302, 0f3F800000, 0f40000000, %p17;
	fma.rn.f32 	%f827, %f302, %f301, %f280;
	add.s32 	%r160, %r160, 2;
$L__BB4_9:
	and.b32  	%r87, %r5, 1;
	setp.eq.b32 	%p18, %r87, 1;
	@%p18 bra 	$L__BB4_11;
	ld.param.u64 	%rd36, [_Z16ZBC_derivative_kfffPfS_S_fffffP17curandStateXORWOWS__param_5];
	cvt.rn.f32.u32 	%f303, %r160;
	fma.rn.f32 	%f304, %f59, %f303, %f821;
	div.rn.f32 	%f305, %f304, %f58;
	mov.f32 	%f306, 0f3F000000;
	copysign.f32 	%f307, %f305, %f306;
	add.rz.f32 	%f308, %f305, %f307;
	cvt.rzi.f32.f32 	%f309, %f308;
	cvt.rzi.s32.f32 	%r88, %f309;
	sub.f32 	%f310, %f55, %f304;
	mul.f32 	%f311, %f310, %f2;
	fma.rn.f32 	%f312, %f311, 0f3BBB989D, 0f3F000000;
	cvt.sat.f32.f32 	%f313, %f312;
	mov.f32 	%f314, 0f4B400001;
	mov.f32 	%f315, 0f437C0000;
	fma.rm.f32 	%f316, %f313, %f315, %f314;
	add.f32 	%f317, %f316, 0fCB40007F;
	neg.f32 	%f318, %f317;
	fma.rn.f32 	%f319, %f311, 0f3FB8AA3B, %f318;
	fma.rn.f32 	%f320, %f311, 0f32A57060, %f319;
	mov.b32 	%r89, %f316;
	shl.b32 	%r90, %r89, 23;
	mov.b32 	%f321, %r90;
	ex2.approx.ftz.f32 	%f322, %f320;
	mul.f32 	%f323, %f322, %f321;
	mul.f32 	%f324, %f9, %f323;
	cvta.to.global.u64 	%rd30, %rd36;
	mul.wide.s32 	%rd31, %r88, 4;
	add.s64 	%rd32, %rd30, %rd31;
	ld.global.f32 	%f325, [%rd32];
	mul.f32 	%f326, %f325, %f324;
	setp.ne.s32 	%p19, %r160, 0;
	setp.ne.s32 	%p20, %r160, %r5;
	selp.f32 	%f327, 0f40000000, 0f3F800000, %p20;
	selp.f32 	%f328, %f327, 0f3F800000, %p19;
	fma.rn.f32 	%f827, %f328, %f326, %f827;
$L__BB4_11:
	sub.f32 	%f329, %f55, %f12;
	mul.f32 	%f330, %f329, %f2;
	fma.rn.f32 	%f331, %f330, 0f3BBB989D, 0f3F000000;
	cvt.sat.f32.f32 	%f332, %f331;
	mov.f32 	%f333, 0f4B400001;
	mov.f32 	%f334, 0f437C0000;
	fma.rm.f32 	%f335, %f332, %f334, %f333;
	add.f32 	%f336, %f335, 0fCB40007F;
	neg.f32 	%f337, %f336;
	fma.rn.f32 	%f338, %f330, 0f3FB8AA3B, %f337;
	fma.rn.f32 	%f339, %f330, 0f32A57060, %f338;
	mov.b32 	%r91, %f335;
	shl.b32 	%r92, %r91, 23;
	mov.b32 	%f340, %r92;
	ex2.approx.ftz.f32 	%f341, %f339;
	mul.f32 	%f342, %f341, %f340;
	fma.rn.f32 	%f343, %f828, %f342, %f827;
	mul.f32 	%f344, %f5, %f329;
	fma.rn.f32 	%f345, %f344, 0f3BBB989D, 0f3F000000;
	cvt.sat.f32.f32 	%f346, %f345;
	fma.rm.f32 	%f347, %f346, %f334, %f333;
	add.f32 	%f348, %f347, 0fCB40007F;
	neg.f32 	%f349, %f348;
	fma.rn.f32 	%f350, %f344, 0f3FB8AA3B, %f349;
	fma.rn.f32 	%f351, %f344, 0f32A57060, %f350;
	mov.b32 	%r93, %f347;
	shl.b32 	%r94, %r93, 23;
	mov.b32 	%f352, %r94;
	ex2.approx.ftz.f32 	%f353, %f351;
	mul.f32 	%f354, %f353, %f352;
	mov.f32 	%f355, 0f3F800000;
	sub.f32 	%f356, %f355, %f354;
	mul.f32 	%f357, %f4, %f356;
	add.f32 	%f358, %f60, %f60;
	div.rn.f32 	%f359, %f357, %f358;
	sqrt.rn.f32 	%f360, %f359;
	fma.rn.f32 	%f828, %f1, %f360, %f343;
	mul.f32 	%f361, %f9, %f828;
	setp.ne.s32 	%p21, %r157, 0;
	setp.ne.s32 	%p22, %r157, %r3;
	selp.f32 	%f362, 0f40000000, 0f3F800000, %p22;
	selp.f32 	%f363, %f362, 0f3F800000, %p21;
	fma.rn.f32 	%f829, %f363, %f361, %f829;
	add.s32 	%r157, %r157, 1;
	@%p22 bra 	$L__BB4_2;
$L__BB4_12:
	neg.f32 	%f365, %f3;
	mul.f32 	%f366, %f828, %f365;
	fma.rn.f32 	%f367, %f366, 0f3BBB989D, 0f3F000000;
	cvt.sat.f32.f32 	%f368, %f367;
	mov.f32 	%f369, 0f4B400001;
	mov.f32 	%f370, 0f437C0000;
	fma.rm.f32 	%f371, %f368, %f370, %f369;
	add.f32 	%f372, %f371, 0fCB40007F;
	neg.f32 	%f373, %f372;
	fma.rn.f32 	%f374, %f366, 0f3FB8AA3B, %f373;
	fma.rn.f32 	%f375, %f366, 0f32A57060, %f374;
	mov.b32 	%r95, %f371;
	shl.b32 	%r96, %r95, 23;
	mov.b32 	%f376, %r96;
	ex2.approx.ftz.f32 	%f377, %f375;
	mul.f32 	%f27, %f377, %f376;
	setp.lt.s32 	%p23, %r3, 1;
	mov.f32 	%f835, 0f00000000;
	@%p23 bra 	$L__BB4_20;
	add.f32 	%f381, %f57, %f57;
	mul.f32 	%f382, %f55, %f2;
	fma.rn.f32 	%f383, %f382, 0f3BBB989D, 0f3F000000;
	cvt.sat.f32.f32 	%f384, %f383;
	mov.f32 	%f385, 0f4B400001;
	mov.f32 	%f386, 0f437C0000;
	fma.rm.f32 	%f387, %f384, %f386, %f385;
	add.f32 	%f388, %f387, 0fCB40007F;
	neg.f32 	%f389, %f388;
	fma.rn.f32 	%f390, %f382, 0f3FB8AA3B, %f389;
	fma.rn.f32 	%f391, %f382, 0f32A57060, %f390;
	mov.b32 	%r97, %f387;
	shl.b32 	%r98, %r97, 23;
	mov.b32 	%f392, %r98;
	ex2.approx.ftz.f32 	%f393, %f391;
	mul.f32 	%f394, %f393, %f392;
	mul.f32 	%f28, %f381, %f394;
	mul.f32 	%f395, %f55, %f60;
	abs.f32 	%f396, %f395;
	mov.f32 	%f397, 0f3FB8AA3B;
	mul.rn.f32 	%f398, %f396, %f397;
	cvt.rzi.f32.f32 	%f399, %f398;
	abs.f32 	%f400, %f399;
	setp.gt.f32 	%p24, %f400, 0f42FC0000;
	mov.f32 	%f401, 0f42FC0000;
	copysign.f32 	%f402, %f399, %f401;
	selp.f32 	%f403, %f402, %f399, %p24;
	fma.rn.f32 	%f404, %f403, 0fBF317218, %f396;
	fma.rn.f32 	%f405, %f403, 0f3102E308, %f404;
	mul.f32 	%f406, %f405, 0f3FB8AA3B;
	add.f32 	%f407, %f403, 0f4B40007D;
	mov.b32 	%r99, %f407;
	shl.b32 	%r100, %r99, 23;
	mov.b32 	%f408, %r100;
	ex2.approx.ftz.f32 	%f409, %f406;
	mul.f32 	%f410, %f409, %f408;
	mov.f32 	%f411, 0f3E000000;
	div.approx.ftz.f32 	%f412, %f411, %f410;
	fma.rn.f32 	%f29, %f410, 0f40000000, %f412;
	setp.eq.s32 	%p25, %r3, 1;
	mov.f32 	%f834, 0f00000000;
	mov.f32 	%f832, 0f3F800000;
	@%p25 bra 	$L__BB4_17;
	mov.f32 	%f834, 0f00000000;
	mov.b32 	%r161, 0;
	and.b32  	%r115, %r3, 2147483646;
$L__BB4_15:
	add.s32 	%r102, %r161, 1;
	cvt.rn.f32.u32 	%f414, %r102;
	mul.f32 	%f415, %f59, %f414;
	sub.f32 	%f416, %f55, %f415;
	mul.f32 	%f417, %f416, %f2;
	fma.rn.f32 	%f418, %f417, 0f3BBB989D, 0f3F000000;
	cvt.sat.f32.f32 	%f419, %f418;
	mov.f32 	%f420, 0f4B400001;
	mov.f32 	%f421, 0f437C0000;
	fma.rm.f32 	%f422, %f419, %f421, %f420;
	add.f32 	%f423, %f422, 0fCB40007F;
	neg.f32 	%f424, %f423;
	fma.rn.f32 	%f425, %f417, 0f3FB8AA3B, %f424;
	fma.rn.f32 	%f426, %f417, 0f32A57060, %f425;
	mov.b32 	%r103, %f422;
	shl.b32 	%r104, %r103, 23;
	mov.b32 	%f427, %r104;
	ex2.approx.ftz.f32 	%f428, %f426;
	mul.f32 	%f429, %f428, %f427;
	mul.f32 	%f430, %f60, %f415;
	abs.f32 	%f431, %f430;
	mov.f32 	%f432, 0f3FB8AA3B;
	mul.rn.f32 	%f433, %f431, %f432;
	cvt.rzi.f32.f32 	%f434, %f433;
	abs.f32 	%f435, %f434;
	setp.gt.f32 	%p26, %f435, 0f42FC0000;
	mov.f32 	%f436, 0f42FC0000;
	copysign.f32 	%f437, %f434, %f436;
	selp.f32 	%f438, %f437, %f434, %p26;
	fma.rn.f32 	%f439, %f438, 0fBF317218, %f431;
	fma.rn.f32 	%f440, %f438, 0f3102E308, %f439;
	mul.f32 	%f441, %f440, 0f3FB8AA3B;
	add.f32 	%f442, %f438, 0f4B40007D;
	mov.b32 	%r105, %f442;
	shl.b32 	%r106, %r105, 23;
	mov.b32 	%f443, %r106;
	ex2.approx.ftz.f32 	%f444, %f441;
	mul.f32 	%f445, %f444, %f443;
	mov.f32 	%f446, 0f3E000000;
	div.approx.ftz.f32 	%f447, %f446, %f445;
	fma.rn.f32 	%f448, %f445, 0f40000000, %f447;
	sub.f32 	%f449, %f29, %f448;
	mul.f32 	%f450, %f28, %f449;
	mul.f32 	%f451, %f60, %f60;
	div.rn.f32 	%f452, %f450, %f451;
	fma.rn.f32 	%f453, %f834, %f429, %f452;
	mul.f32 	%f454, %f5, %f416;
	fma.rn.f32 	%f455, %f454, 0f3BBB989D, 0f3F000000;
	cvt.sat.f32.f32 	%f456, %f455;
	fma.rm.f32 	%f457, %f456, %f421, %f420;
	add.f32 	%f458, %f457, 0fCB40007F;
	neg.f32 	%f459, %f458;
	fma.rn.f32 	%f460, %f454, 0f3FB8AA3B, %f459;
	fma.rn.f32 	%f461, %f454, 0f32A57060, %f460;
	mov.b32 	%r107, %f457;
	shl.b32 	%r108, %r107, 23;
	mov.b32 	%f462, %r108;
	ex2.approx.ftz.f32 	%f463, %f461;
	mul.f32 	%f464, %f463, %f462;
	mov.f32 	%f465, 0f3F800000;
	sub.f32 	%f466, %f465, %f464;
	mul.f32 	%f467, %f4, %f466;
	add.f32 	%f468, %f60, %f60;
	div.rn.f32 	%f469, %f467, %f468;
	sqrt.rn.f32 	%f470, %f469;
	div.rn.f32 	%f471, %f470, %f57;
	fma.rn.f32 	%f472, %f1, %f471, %f453;
	add.s32 	%r161, %r161, 2;
	cvt.rn.f32.u32 	%f473, %r161;
	mul.f32 	%f474, %f59, %f473;
	sub.f32 	%f475, %f55, %f474;
	mul.f32 	%f476, %f475, %f2;
	fma.rn.f32 	%f477, %f476, 0f3BBB989D, 0f3F000000;
	cvt.sat.f32.f32 	%f478, %f477;
	fma.rm.f32 	%f479, %f478, %f421, %f420;
	add.f32 	%f480, %f479, 0fCB40007F;
	neg.f32 	%f481, %f480;
	fma.rn.f32 	%f482, %f476, 0f3FB8AA3B, %f481;
	fma.rn.f32 	%f483, %f476, 0f32A57060, %f482;
	mov.b32 	%r109, %f479;
	shl.b32 	%r110, %r109, 23;
	mov.b32 	%f484, %r110;
	ex2.approx.ftz.f32 	%f485, %f483;
	mul.f32 	%f486, %f485, %f484;
	mul.f32 	%f487, %f60, %f474;
	abs.f32 	%f488, %f487;
	mul.rn.f32 	%f489, %f488, %f432;
	cvt.rzi.f32.f32 	%f490, %f489;
	abs.f32 	%f491, %f490;
	setp.gt.f32 	%p27, %f491, 0f42FC0000;
	copysign.f32 	%f492, %f490, %f436;
	selp.f32 	%f493, %f492, %f490, %p27;
	fma.rn.f32 	%f494, %f493, 0fBF317218, %f488;
	fma.rn.f32 	%f495, %f493, 0f3102E308, %f494;
	mul.f32 	%f496, %f495, 0f3FB8AA3B;
	add.f32 	%f497, %f493, 0f4B40007D;
	mov.b32 	%r111, %f497;
	shl.b32 	%r112, %r111, 23;
	mov.b32 	%f498, %r112;
	ex2.approx.ftz.f32 	%f499, %f496;
	mul.f32 	%f500, %f499, %f498;
	div.approx.ftz.f32 	%f501, %f446, %f500;
	fma.rn.f32 	%f502, %f500, 0f40000000, %f501;
	sub.f32 	%f503, %f29, %f502;
	mul.f32 	%f504, %f28, %f503;
	div.rn.f32 	%f505, %f504, %f451;
	fma.rn.f32 	%f506, %f472, %f486, %f505;
	mul.f32 	%f507, %f5, %f475;
	fma.rn.f32 	%f508, %f507, 0f3BBB989D, 0f3F000000;
	cvt.sat.f32.f32 	%f509, %f508;
	fma.rm.f32 	%f510, %f509, %f421, %f420;
	add.f32 	%f511, %f510, 0fCB40007F;
	neg.f32 	%f512, %f511;
	fma.rn.f32 	%f513, %f507, 0f3FB8AA3B, %f512;
	fma.rn.f32 	%f514, %f507, 0f32A57060, %f513;
	mov.b32 	%r113, %f510;
	shl.b32 	%r114, %r113, 23;
	mov.b32 	%f515, %r114;
	ex2.approx.ftz.f32 	%f516, %f514;
	mul.f32 	%f517, %f516, %f515;
	sub.f32 	%f518, %f465, %f517;
	mul.f32 	%f519, %f4, %f518;
	div.rn.f32 	%f520, %f519, %f468;
	sqrt.rn.f32 	%f521, %f520;
	div.rn.f32 	%f522, %f521, %f57;
	fma.rn.f32 	%f834, %f1, %f522, %f506;
	setp.ne.s32 	%p28, %r161, %r115;
	@%p28 bra 	$L__BB4_15;
	add.s32 	%r116, %r161, 1;
	cvt.rn.f32.u32 	%f832, %r116;
$L__BB4_17:
	and.b32  	%r117, %r3, 1;
	setp.eq.b32 	%p29, %r117, 1;
	not.pred 	%p30, %p29;
	@%p30 bra 	$L__BB4_19;
	mul.f32 	%f523, %f59, %f832;
	sub.f32 	%f524, %f55, %f523;
	mul.f32 	%f525, %f524, %f2;
	fma.rn.f32 	%f526, %f525, 0f3BBB989D, 0f3F000000;
	cvt.sat.f32.f32 	%f527, %f526;
	mov.f32 	%f528, 0f4B400001;
	mov.f32 	%f529, 0f437C0000;
	fma.rm.f32 	%f530, %f527, %f529, %f528;
	add.f32 	%f531, %f530, 0fCB40007F;
	neg.f32 	%f532, %f531;
	fma.rn.f32 	%f533, %f525, 0f3FB8AA3B, %f532;
	fma.rn.f32 	%f534, %f525, 0f32A57060, %f533;
	mov.b32 	%r118, %f530;
	shl.b32 	%r119, %r118, 23;
	mov.b32 	%f535, %r119;
	ex2.approx.ftz.f32 	%f536, %f534;
	mul.f32 	%f537, %f536, %f535;
	mul.f32 	%f538, %f60, %f523;
	abs.f32 	%f539, %f538;
	mov.f32 	%f540, 0f3FB8AA3B;
	mul.rn.f32 	%f541, %f539, %f540;
	cvt.rzi.f32.f32 	%f542, %f541;
	abs.f32 	%f543, %f542;
	setp.gt.f32 	%p31, %f543, 0f42FC0000;
	mov.f32 	%f544, 0f42FC0000;
	copysign.f32 	%f545, %f542, %f544;
	selp.f32 	%f546, %f545, %f542, %p31;
	fma.rn.f32 	%f547, %f546, 0fBF317218, %f539;
	fma.rn.f32 	%f548, %f546, 0f3102E308, %f547;
	mul.f32 	%f549, %f548, 0f3FB8AA3B;
	add.f32 	%f550, %f546, 0f4B40007D;
	mov.b32 	%r120, %f550;
	shl.b32 	%r121, %r120, 23;
	mov.b32 	%f551, %r121;
	ex2.approx.ftz.f32 	%f552, %f549;
	mul.f32 	%f553, %f552, %f551;
	mov.f32 	%f554, 0f3E000000;
	div.approx.ftz.f32 	%f555, %f554, %f553;
	fma.rn.f32 	%f556, %f553, 0f40000000, %f555;
	sub.f32 	%f557, %f29, %f556;
	mul.f32 	%f558, %f28, %f557;
	mul.f32 	%f559, %f60, %f60;
	div.rn.f32 	%f560, %f558, %f559;
	fma.rn.f32 	%f561, %f834, %f537, %f560;
	mul.f32 	%f562, %f5, %f524;
	fma.rn.f32 	%f563, %f562, 0f3BBB989D, 0f3F000000;
	cvt.sat.f32.f32 	%f564, %f563;
	fma.rm.f32 	%f565, %f564, %f529, %f528;
	add.f32 	%f566, %f565, 0fCB40007F;
	neg.f32 	%f567, %f566;
	fma.rn.f32 	%f568, %f562, 0f3FB8AA3B, %f567;
	fma.rn.f32 	%f569, %f562, 0f32A57060, %f568;
	mov.b32 	%r122, %f565;
	shl.b32 	%r123, %r122, 23;
	mov.b32 	%f570, %r123;
	ex2.approx.ftz.f32 	%f571, %f569;
	mul.f32 	%f572, %f571, %f570;
	mov.f32 	%f573, 0f3F800000;
	sub.f32 	%f574, %f573, %f572;
	mul.f32 	%f575, %f4, %f574;
	add.f32 	%f576, %f60, %f60;
	div.rn.f32 	%f577, %f575, %f576;
	sqrt.rn.f32 	%f578, %f577;
	div.rn.f32 	%f579, %f578, %f57;
	fma.rn.f32 	%f834, %f1, %f579, %f561;
$L__BB4_19:
	mul.f32 	%f580, %f59, 0f3F000000;
	mul.f32 	%f835, %f580, %f834;
$L__BB4_20:
	ld.param.f32 	%f817, [_Z16ZBC_derivative_kfffPfS_S_fffffP17curandStateXORWOWS__param_2];
	fma.rn.f32 	%f581, %f829, 0fBBBB989D, 0f3F000000;
	cvt.sat.f32.f32 	%f582, %f581;
	mov.f32 	%f583, 0f4B400001;
	mov.f32 	%f584, 0f437C0000;
	fma.rm.f32 	%f585, %f582, %f584, %f583;
	add.f32 	%f586, %f585, 0fCB40007F;
	neg.f32 	%f587, %f586;
	fma.rn.f32 	%f588, %f829, 0fBFB8AA3B, %f587;
	fma.rn.f32 	%f589, %f829, 0fB2A57060, %f588;
	mov.b32 	%r124, %f585;
	shl.b32 	%r125, %r124, 23;
	mov.b32 	%f590, %r125;
	ex2.approx.ftz.f32 	%f591, %f589;
	mul.f32 	%f40, %f591, %f590;
	mul.f32 	%f592, %f835, %f40;
	mul.f32 	%f593, %f8, %f27;
	sub.f32 	%f594, %f593, %f817;
	mul.f32 	%f595, %f594, %f592;
	max.f32 	%f41, %f595, 0f00000000;
	setp.leu.f32 	%p32, %f593, %f817;
	@%p32 bra 	$L__BB4_29;
	setp.lt.s32 	%p33, %r3, 0;
	mov.f32 	%f840, 0f00000000;
	@%p33 bra 	$L__BB4_28;
	add.f32 	%f599, %f57, %f57;
	mul.f32 	%f600, %f55, %f2;
	fma.rn.f32 	%f601, %f600, 0f3BBB989D, 0f3F000000;
	cvt.sat.f32.f32 	%f602, %f601;
	mov.f32 	%f603, 0f4B400001;
	mov.f32 	%f604, 0f437C0000;
	fma.rm.f32 	%f605, %f602, %f604, %f603;
	add.f32 	%f606, %f605, 0fCB40007F;
	neg.f32 	%f607, %f606;
	fma.rn.f32 	%f608, %f600, 0f3FB8AA3B, %f607;
	fma.rn.f32 	%f609, %f600, 0f32A57060, %f608;
	mov.b32 	%r126, %f605;
	shl.b32 	%r127, %r126, 23;
	mov.b32 	%f610, %r127;
	ex2.approx.ftz.f32 	%f611, %f609;
	mul.f32 	%f612, %f611, %f610;
	mul.f32 	%f42, %f599, %f612;
	mul.f32 	%f613, %f55, %f60;
	abs.f32 	%f614, %f613;
	mov.f32 	%f615, 0f3FB8AA3B;
	mul.rn.f32 	%f616, %f614, %f615;
	cvt.rzi.f32.f32 	%f617, %f616;
	abs.f32 	%f618, %f617;
	setp.gt.f32 	%p34, %f618, 0f42FC0000;
	mov.f32 	%f619, 0f42FC0000;
	copysign.f32 	%f620, %f617, %f619;
	selp.f32 	%f621, %f620, %f617, %p34;
	fma.rn.f32 	%f622, %f621, 0fBF317218, %f614;
	fma.rn.f32 	%f623, %f621, 0f3102E308, %f622;
	mul.f32 	%f624, %f623, 0f3FB8AA3B;
	add.f32 	%f625, %f621, 0f4B40007D;
	mov.b32 	%r128, %f625;
	shl.b32 	%r129, %r128, 23;
	mov.b32 	%f626, %r129;
	ex2.approx.ftz.f32 	%f627, %f624;
	mul.f32 	%f628, %f627, %f626;
	mov.f32 	%f629, 0f3E000000;
	div.approx.ftz.f32 	%f630, %f629, %f628;
	fma.rn.f32 	%f43, %f628, 0f40000000, %f630;
	setp.eq.s32 	%p35, %r3, 0;
	mov.f32 	%f838, 0f00000000;
	mov.f32 	%f840, %f838;
	@%p35 bra 	$L__BB4_26;
	mov.f32 	%f840, 0f00000000;
	mov.b32 	%r162, 0;
	add.s32 	%r144, %r3, 1;
	and.b32  	%r17, %r144, -2;
$L__BB4_24:
	cvt.rn.f32.u32 	%f632, %r162;
	mul.f32 	%f633, %f59, %f632;
	sub.f32 	%f634, %f55, %f633;
	mul.f32 	%f635, %f634, %f2;
	fma.rn.f32 	%f636, %f635, 0f3BBB989D, 0f3F000000;
	cvt.sat.f32.f32 	%f637, %f636;
	mov.f32 	%f638, 0f4B400001;
	mov.f32 	%f639, 0f437C0000;
	fma.rm.f32 	%f640, %f637, %f639, %f638;
	add.f32 	%f641, %f640, 0fCB40007F;
	neg.f32 	%f642, %f641;
	fma.rn.f32 	%f643, %f635, 0f3FB8AA3B, %f642;
	fma.rn.f32 	%f644, %f635, 0f32A57060, %f643;
	mov.b32 	%r131, %f640;
	shl.b32 	%r132, %r131, 23;
	mov.b32 	%f645, %r132;
	ex2.approx.ftz.f32 	%f646, %f644;
	mul.f32 	%f647, %f646, %f645;
	mul.f32 	%f648, %f60, %f633;
	abs.f32 	%f649, %f648;
	mov.f32 	%f650, 0f3FB8AA3B;
	mul.rn.f32 	%f651, %f649, %f650;
	cvt.rzi.f32.f32 	%f652, %f651;
	abs.f32 	%f653, %f652;
	setp.gt.f32 	%p36, %f653, 0f42FC0000;
	mov.f32 	%f654, 0f42FC0000;
	copysign.f32 	%f655, %f652, %f654;
	selp.f32 	%f656, %f655, %f652, %p36;
	fma.rn.f32 	%f657, %f656, 0fBF317218, %f649;
	fma.rn.f32 	%f658, %f656, 0f3102E308, %f657;
	mul.f32 	%f659, %f658, 0f3FB8AA3B;
	add.f32 	%f660, %f656, 0f4B40007D;
	mov.b32 	%r133, %f660;
	shl.b32 	%r134, %r133, 23;
	mov.b32 	%f661, %r134;
	ex2.approx.ftz.f32 	%f662, %f659;
	mul.f32 	%f663, %f662, %f661;
	mov.f32 	%f664, 0f3E000000;
	div.approx.ftz.f32 	%f665, %f664, %f663;
	fma.rn.f32 	%f666, %f663, 0f40000000, %f665;
	sub.f32 	%f667, %f43, %f666;
	mul.f32 	%f668, %f42, %f667;
	mul.f32 	%f669, %f60, %f60;
	div.rn.f32 	%f670, %f668, %f669;
	fma.rn.f32 	%f671, %f840, %f647, %f670;
	mul.f32 	%f672, %f5, %f634;
	fma.rn.f32 	%f673, %f672, 0f3BBB989D, 0f3F000000;
	cvt.sat.f32.f32 	%f674, %f673;
	fma.rm.f32 	%f675, %f674, %f639, %f638;
	add.f32 	%f676, %f675, 0fCB40007F;
	neg.f32 	%f677, %f676;
	fma.rn.f32 	%f678, %f672, 0f3FB8AA3B, %f677;
	fma.rn.f32 	%f679, %f672, 0f32A57060, %f678;
	mov.b32 	%r135, %f675;
	shl.b32 	%r136, %r135, 23;
	mov.b32 	%f680, %r136;
	ex2.approx.ftz.f32 	%f681, %f679;
	mul.f32 	%f682, %f681, %f680;
	mov.f32 	%f683, 0f3F800000;
	sub.f32 	%f684, %f683, %f682;
	mul.f32 	%f685, %f4, %f684;
	add.f32 	%f686, %f60, %f60;
	div.rn.f32 	%f687, %f685, %f686;
	sqrt.rn.f32 	%f688, %f687;
	div.rn.f32 	%f689, %f688, %f57;
	fma.rn.f32 	%f690, %f1, %f689, %f671;
	add.s32 	%r137, %r162, 1;
	cvt.rn.f32.u32 	%f691, %r137;
	mul.f32 	%f692, %f59, %f691;
	sub.f32 	%f693, %f55, %f692;
	mul.f32 	%f694, %f693, %f2;
	fma.rn.f32 	%f695, %f694, 0f3BBB989D, 0f3F000000;
	cvt.sat.f32.f32 	%f696, %f695;
	fma.rm.f32 	%f697, %f696, %f639, %f638;
	add.f32 	%f698, %f697, 0fCB40007F;
	neg.f32 	%f699, %f698;
	fma.rn.f32 	%f700, %f694, 0f3FB8AA3B, %f699;
	fma.rn.f32 	%f701, %f694, 0f32A57060, %f700;
	mov.b32 	%r138, %f697;
	shl.b32 	%r139, %r138, 23;
	mov.b32 	%f702, %r139;
	ex2.approx.ftz.f32 	%f703, %f701;
	mul.f32 	%f704, %f703, %f702;
	mul.f32 	%f705, %f60, %f692;
	abs.f32 	%f706, %f705;
	mul.rn.f32 	%f707, %f706, %f650;
	cvt.rzi.f32.f32 	%f708, %f707;
	abs.f32 	%f709, %f708;
	setp.gt.f32 	%p37, %f709, 0f42FC0000;
	copysign.f32 	%f710, %f708, %f654;
	selp.f32 	%f711, %f710, %f708, %p37;
	fma.rn.f32 	%f712, %f711, 0fBF317218, %f706;
	fma.rn.f32 	%f713, %f711, 0f3102E308, %f712;
	mul.f32 	%f714, %f713, 0f3FB8AA3B;
	add.f32 	%f715, %f711, 0f4B40007D;
	mov.b32 	%r140, %f715;
	shl.b32 	%r141, %r140, 23;
	mov.b32 	%f716, %r141;
	ex2.approx.ftz.f32 	%f717, %f714;
	mul.f32 	%f718, %f717, %f716;
	div.approx.ftz.f32 	%f719, %f664, %f718;
	fma.rn.f32 	%f720, %f718, 0f40000000, %f719;
	sub.f32 	%f721, %f43, %f720;
	mul.f32 	%f722, %f42, %f721;
	div.rn.f32 	%f723, %f722, %f669;
	fma.rn.f32 	%f724, %f690, %f704, %f723;
	mul.f32 	%f725, %f5, %f693;
	fma.rn.f32 	%f726, %f725, 0f3BBB989D, 0f3F000000;
	cvt.sat.f32.f32 	%f727, %f726;
	fma.rm.f32 	%f728, %f727, %f639, %f638;
	add.f32 	%f729, %f728, 0fCB40007F;
	neg.f32 	%f730, %f729;
	fma.rn.f32 	%f731, %f725, 0f3FB8AA3B, %f730;
	fma.rn.f32 	%f732, %f725, 0f32A57060, %f731;
	mov.b32 	%r142, %f728;
	shl.b32 	%r143, %r142, 23;
	mov.b32 	%f733, %r143;
	ex2.approx.ftz.f32 	%f734, %f732;
	mul.f32 	%f735, %f734, %f733;
	sub.f32 	%f736, %f683, %f735;
	mul.f32 	%f737, %f4, %f736;
	div.rn.f32 	%f738, %f737, %f686;
	sqrt.rn.f32 	%f739, %f738;
	div.rn.f32 	%f740, %f739, %f57;
	fma.rn.f32 	%f840, %f1, %f740, %f724;
	add.s32 	%r162, %r162, 2;
	setp.ne.s32 	%p38, %r162, %r17;
	@%p38 bra 	$L__BB4_24;
	cvt.rn.f32.u32 	%f838, %r17;
$L__BB4_26:
	and.b32  	%r145, %r3, 1;
	setp.eq.b32 	%p39, %r145, 1;
	@%p39 bra 	$L__BB4_28;
	mul.f32 	%f741, %f59, %f838;
	sub.f32 	%f742, %f55, %f741;
	mul.f32 	%f743, %f742, %f2;
	fma.rn.f32 	%f744, %f743, 0f3BBB989D, 0f3F000000;
	cvt.sat.f32.f32 	%f745, %f744;
	mov.f32 	%f746, 0f4B400001;
	mov.f32 	%f747, 0f437C0000;
	fma.rm.f32 	%f748, %f745, %f747, %f746;
	add.f32 	%f749, %f748, 0fCB40007F;
	neg.f32 	%f750, %f749;
	fma.rn.f32 	%f751, %f743, 0f3FB8AA3B, %f750;
	fma.rn.f32 	%f752, %f743, 0f32A57060, %f751;
	mov.b32 	%r146, %f748;
	shl.b32 	%r147, %r146, 23;
	mov.b32 	%f753, %r147;
	ex2.approx.ftz.f32 	%f754, %f752;
	mul.f32 	%f755, %f754, %f753;
	mul.f32 	%f756, %f60, %f741;
	abs.f32 	%f757, %f756;
	mov.f32 	%f758, 0f3FB8AA3B;
	mul.rn.f32 	%f759, %f757, %f758;
	cvt.rzi.f32.f32 	%f760, %f759;
	abs.f32 	%f761, %f760;
	setp.gt.f32 	%p40, %f761, 0f42FC0000;
	mov.f32 	%f762, 0f42FC0000;
	copysign.f32 	%f763, %f760, %f762;
	selp.f32 	%f764, %f763, %f760, %p40;
	fma.rn.f32 	%f765, %f764, 0fBF317218, %f757;
	fma.rn.f32 	%f766, %f764, 0f3102E308, %f765;
	mul.f32 	%f767, %f766, 0f3FB8AA3B;
	add.f32 	%f768, %f764, 0f4B40007D;
	mov.b32 	%r148, %f768;
	shl.b32 	%r149, %r148, 23;
	mov.b32 	%f769, %r149;
	ex2.approx.ftz.f32 	%f770, %f767;
	mul.f32 	%f771, %f770, %f769;
	mov.f32 	%f772, 0f3E000000;
	div.approx.ftz.f32 	%f773, %f772, %f771;
	fma.rn.f32 	%f774, %f771, 0f40000000, %f773;
	sub.f32 	%f775, %f43, %f774;
	mul.f32 	%f776, %f42, %f775;
	mul.f32 	%f777, %f60, %f60;
	div.rn.f32 	%f778, %f776, %f777;
	fma.rn.f32 	%f779, %f840, %f755, %f778;
	mul.f32 	%f780, %f5, %f742;
	fma.rn.f32 	%f781, %f780, 0f3BBB989D, 0f3F000000;
	cvt.sat.f32.f32 	%f782, %f781;
	fma.rm.f32 	%f783, %f782, %f747, %f746;
	add.f32 	%f784, %f783, 0fCB40007F;
	neg.f32 	%f785, %f784;
	fma.rn.f32 	%f786, %f780, 0f3FB8AA3B, %f785;
	fma.rn.f32 	%f787, %f780, 0f32A57060, %f786;
	mov.b32 	%r150, %f783;
	shl.b32 	%r151, %r150, 23;
	mov.b32 	%f788, %r151;
	ex2.approx.ftz.f32 	%f789, %f787;
	mul.f32 	%f790, %f789, %f788;
	mov.f32 	%f791, 0f3F800000;
	sub.f32 	%f792, %f791, %f790;
	mul.f32 	%f793, %f4, %f792;
	add.f32 	%f794, %f60, %f60;
	div.rn.f32 	%f795, %f793, %f794;
	sqrt.rn.f32 	%f796, %f795;
	div.rn.f32 	%f797, %f796, %f57;
	fma.rn.f32 	%f840, %f1, %f797, %f779;
$L__BB4_28:
	add.f32 	%f798, %f57, %f57;
	mul.f32 	%f799, %f798, %f6;
	div.rn.f32 	%f800, %f799, %f7;
	mul.f32 	%f801, %f3, %f800;
	mul.f32 	%f802, %f3, %f801;
	mul.f32 	%f803, %f802, %f8;
	mul.f32 	%f804, %f8, %f27;
	mul.f32 	%f805, %f804, %f840;
	mul.f32 	%f806, %f803, %f27;
	sub.f32 	%f807, %f805, %f806;
	mul.f32 	%f808, %f40, %f807;
	sub.f32 	%f841, %f808, %f41;
	bra.uni 	$L__BB4_30;
$L__BB4_29:
	neg.f32 	%f841, %f41;
$L__BB4_30:
	shl.b32 	%r152, %r1, 2;
	mov.u32 	%r153, sdata;
	add.s32 	%r18, %r153, %r152;
	st.shared.f32 	[%r18], %f841;
	bar.sync 	0;
	setp.lt.u32 	%p41, %r163, 2;
	@%p41 bra 	$L__BB4_35;
	shl.b32 	%r19, %r163, 2;
	add.s32 	%r20, %r18, %r19;
$L__BB4_32:
	shr.u32 	%r22, %r163, 1;
	setp.ge.u32 	%p42, %r1, %r22;
	@%p42 bra 	$L__BB4_34;
	shl.b32 	%r154, %r22, 2;
	add.s32 	%r155, %r18, %r154;
	ld.shared.f32 	%f809, [%r155];
	ld.shared.f32 	%f810, [%r18];
	add.f32 	%f811, %f809, %f810;
	st.shared.f32 	[%r18], %f811;
	add.s32 	%r156, %r155, %r19;
	ld.shared.f32 	%f812, [%r156];
	ld.shared.f32 	%f813, [%r20];
	add.f32 	%f814, %f812, %f813;
	st.shared.f32 	[%r20], %f814;
$L__BB4_34:
	bar.sync 	0;
	setp.gt.u32 	%p43, %r163, 3;
	mov.u32 	%r163, %r22;
	@%p43 bra 	$L__BB4_32;
$L__BB4_35:
	setp.ne.s32 	%p44, %r1, 0;
	@%p44 bra 	$L__BB4_37;
	ld.param.u64 	%rd37, [_Z16ZBC_derivative_kfffPfS_S_fffffP17curandStateXORWOWS__param_12];
	ld.shared.f32 	%f815, [sdata];
	cvta.to.global.u64 	%rd33, %rd37;
	atom.global.add.f32 	%f816, [%rd33], %f815;
$L__BB4_37:
	ret;

}


// ===== COMPILED SASS (sm_100) =====

	.target	sm_100

	.elftype	@"ET_EXEC"


//--------------------- .note.nv.tkinfo           --------------------------
	.section	.note.nv.tkinfo,"",@"SHT_NOTE"
	.sectionflags	@"SHF_NOTE_NV_TKINFO"
	.tkinfo
        /*0018*/ 	.word	0x00000002
        /*0030*/ 	.string	""
        /*0030*/ 	.string	"ptxas"
        /*0030*/ 	.string	"Cuda compilation tools, release 13.0, V13.0.88"
        /*0030*/ 	.string	"Build cuda_13.0.r13.0/compiler.36424714_0"
        /*0030*/ 	.string	"-arch sm_100 -m 64 "



//--------------------- .note.nv.cuinfo           --------------------------
	.section	.note.nv.cuinfo,"",@"SHT_NOTE"
	.sectionflags	@"SHF_NOTE_NV_CUINFO"
        /*0018*/ 	.short	0x0002
        /*001a*/ 	.short	0x0064
        /*001c*/ 	.short	0x0082
	.zero		2


//--------------------- .nv.info                  --------------------------
	.section	.nv.info,"",@"SHT_CUDA_INFO"
	.align	4


	//----- nvinfo : EIATTR_REGCOUNT
	.align		4
        /*0000*/ 	.byte	0x04, 0x2f
        /*0002*/ 	.short	(.L_10 - .L_9)
	.align		4
.L_9:
        /*0004*/ 	.word	index@(_Z19init_curand_state_kP17curandStateXORWOW)
        /*0008*/ 	.word	0x0000001f


	//----- nvinfo : EIATTR_FRAME_SIZE
	.align		4
.L_10:
        /*000c*/ 	.byte	0x04, 0x11
        /*000e*/ 	.short	(.L_12 - .L_11)
	.align		4
.L_11:
        /*0010*/ 	.word	index@(_Z19init_curand_state_kP17curandStateXORWOW)
        /*0014*/ 	.word	0x00000000


	//----- nvinfo : EIATTR_REGCOUNT
	.align		4
.L_12:
        /*0018*/ 	.byte	0x04, 0x2f
        /*001a*/ 	.short	(.L_14 - .L_13)
	.align		4
.L_13:
        /*001c*/ 	.word	index@(_Z12Bond_Price_kffffffP17curandStateXORWOWPfS1_)
        /*0020*/ 	.word	0x00000020


	//----- nvinfo : EIATTR_FRAME_SIZE
	.align		4
.L_14:
        /*0024*/ 	.byte	0x04, 0x11
        /*0026*/ 	.short	(.L_16 - .L_15)
	.align		4
.L_15:
        /*0028*/ 	.word	index@($__internal_7_$__cuda_sm3x_div_rn_noftz_f32_slowpath)
        /*002c*/ 	.word	0x00000000


	//----- nvinfo : EIATTR_FRAME_SIZE
	.align		4
.L_16:
        /*0030*/ 	.byte	0x04, 0x11
        /*0032*/ 	.short	(.L_18 - .L_17)
	.align		4
.L_17:
        /*0034*/ 	.word	index@($__internal_6_$__cuda_sm20_sqrt_rn_f32_slowpath)
        /*0038*/ 	.word	0x00000000


	//----- nvinfo : EIATTR_FRAME_SIZE
	.align		4
.L_18:
        /*003c*/ 	.byte	0x04, 0x11
        /*003e*/ 	.short	(.L_20 - .L_19)
	.align		4
.L_19:
        /*0040*/ 	.word	index@($__internal_5_$__cuda_sm20_div_rn_f64_full)
        /*0044*/ 	.word	0x00000000


	//----- nvinfo : EIATTR_FRAME_SIZE
	.align		4
.L_20:
        /*0048*/ 	.byte	0x04, 0x11
        /*004a*/ 	.short	(.L_22 - .L_21)
	.align		4
.L_21:
        /*004c*/ 	.word	index@(_Z12Bond_Price_kffffffP17curandStateXORWOWPfS1_)
        /*0050*/ 	.word	0x00000000


	//----- nvinfo : EIATTR_REGCOUNT
	.align		4
.L_22:
        /*0054*/ 	.byte	0x04, 0x2f
        /*0056*/ 	.short	(.L_24 - .L_23)
	.align		4
.L_23:
        /*0058*/ 	.word	index@(_Z7theta_kPffffiS_)
        /*005c*/ 	.word	0x00000015


	//----- nvinfo : EIATTR_FRAME_SIZE
	.align		4
.L_24:
        /*0060*/ 	.byte	0x04, 0x11
        /*0062*/ 	.short	(.L_26 - .L_25)
	.align		4
.L_25:
        /*0064*/ 	.word	index@($__internal_4_$__cuda_sm3x_div_rn_noftz_f32_slowpath)
        /*0068*/ 	.word	0x00000000


	//----- nvinfo : EIATTR_FRAME_SIZE
	.align		4
.L_26:
        /*006c*/ 	.byte	0x04, 0x11
        /*006e*/ 	.short	(.L_28 - .L_27)
	.align		4
.L_27:
        /*0070*/ 	.word	index@(_Z7theta_kPffffiS_)
        /*0074*/ 	.word	0x00000000


	//----- nvinfo : EIATTR_REGCOUNT
	.align		4
.L_28:
        /*0078*/ 	.byte	0x04, 0x2f
        /*007a*/ 	.short	(.L_30 - .L_29)
	.align		4
.L_29:
        /*007c*/ 	.word	index@(_Z5ZBC_kfffPfS_S_fffffP17curandStateXORWOWS_)
        /*0080*/ 	.word	0x00000021


	//----- nvinfo : EIATTR_FRAME_SIZE
	.align		4
.L_30:
        /*0084*/ 	.byte	0x04, 0x11
        /*0086*/ 	.short	(.L_32 - .L_31)
	.align		4
.L_31:
        /*0088*/ 	.word	index@($__internal_3_$__cuda_sm3x_div_rn_noftz_f32_slowpath)
        /*008c*/ 	.word	0x00000000


	//----- nvinfo : EIATTR_FRAME_SIZE
	.align		4
.L_32:
        /*0090*/ 	.byte	0x04, 0x11
        /*0092*/ 	.short	(.L_34 - .L_33)
	.align		4
.L_33:
        /*0094*/ 	.word	index@($__internal_2_$__cuda_sm20_sqrt_rn_f32_slowpath)
        /*0098*/ 	.word	0x00000000


	//----- nvinfo : EIATTR_FRAME_SIZE
	.align		4
.L_34:
        /*009c*/ 	.byte	0x04, 0x11
        /*009e*/ 	.short	(.L_36 - .L_35)
	.align		4
.L_35:
        /*00a0*/ 	.word	index@(_Z5ZBC_kfffPfS_S_fffffP17curandStateXORWOWS_)
        /*00a4*/ 	.word	0x00000000


	//----- nvinfo : EIATTR_REGCOUNT
	.align		4
.L_36:
        /*00a8*/ 	.byte	0x04, 0x2f
        /*00aa*/ 	.short	(.L_38 - .L_37)
	.align		4
.L_37:
        /*00ac*/ 	.word	index@(_Z16ZBC_derivative_kfffPfS_S_fffffP17curandStateXORWOWS_)
        /*00b0*/ 	.word	0x00000023


	//----- nvinfo : EIATTR_FRAME_SIZE
	.align		4
.L_38:
        /*00b4*/ 	.byte	0x04, 0x11
        /*00b6*/ 	.short	(.L_40 - .L_39)
	.align		4
.L_39:
        /*00b8*/ 	.word	index@($__internal_1_$__cuda_sm3x_div_rn_noftz_f32_slowpath)
        /*00bc*/ 	.word	0x00000000


	//----- nvinfo : EIATTR_FRAME_SIZE
	.align		4
.L_40:
        /*00c0*/ 	.byte	0x04, 0x11
        /*00c2*/ 	.short	(.L_42 - .L_41)
	.align		4
.L_41:
        /*00c4*/ 	.word	index@($__internal_0_$__cuda_sm20_sqrt_rn_f32_slowpath)
        /*00c8*/ 	.word	0x00000000


	//----- nvinfo : EIATTR_FRAME_SIZE
	.align		4
.L_42:
        /*00cc*/ 	.byte	0x04, 0x11
        /*00ce*/ 	.short	(.L_44 - .L_43)
	.align		4
.L_43:
        /*00d0*/ 	.word	index@(_Z16ZBC_derivative_kfffPfS_S_fffffP17curandStateXORWOWS_)
        /*00d4*/ 	.word	0x00000000


	//----- nvinfo : EIATTR_MIN_STACK_SIZE
	.align		4
.L_44:
        /*00d8*/ 	.byte	0x04, 0x12
        /*00da*/ 	.short	(.L_46 - .L_45)
	.align		4
.L_45:
        /*00dc*/ 	.word	index@(_Z16ZBC_derivative_kfffPfS_S_fffffP17curandStateXORWOWS_)
        /*00e0*/ 	.word	0x00000000


	//----- nvinfo : EIATTR_MIN_STACK_SIZE
	.align		4
.L_46:
        /*00e4*/ 	.byte	0x04, 0x12
        /*00e6*/ 	.short	(.L_48 - .L_47)
	.align		4
.L_47:
        /*00e8*/ 	.word	index@(_Z5ZBC_kfffPfS_S_fffffP17curandStateXORWOWS_)
        /*00ec*/ 	.word	0x00000000


	//----- nvinfo : EIATTR_MIN_STACK_SIZE
	.align		4
.L_48:
        /*00f0*/ 	.byte	0x04, 0x12
        /*00f2*/ 	.short	(.L_50 - .L_49)
	.align		4
.L_49:
        /*00f4*/ 	.word	index@(_Z7theta_kPffffiS_)
        /*00f8*/ 	.word	0x00000000


	//----- nvinfo : EIATTR_MIN_STACK_SIZE
	.align		4
.L_50:
        /*00fc*/ 	.byte	0x04, 0x12
        /*00fe*/ 	.short	(.L_52 - .L_51)
	.align		4
.L_51:
        /*0100*/ 	.word	index@(_Z12Bond_Price_kffffffP17curandStateXORWOWPfS1_)
        /*0104*/ 	.word	0x00000000


	//----- nvinfo : EIATTR_MIN_STACK_SIZE
	.align		4
.L_52:
        /*0108*/ 	.byte	0x04, 0x12
        /*010a*/ 	.short	(.L_54 - .L_53)
	.align		4
.L_53:
        /*010c*/ 	.word	index@(_Z19init_curand_state_kP17curandStateXORWOW)
        /*0110*/ 	.word	0x00000000
.L_54:


//--------------------- .nv.compat                --------------------------
	.section	.nv.compat,"",@"SHT_CUDA_COMPAT_INFO"
	.align	4
        /*0000*/ 	.byte	0x02, 0x09, 0x00, 0x00, 0x02, 0x02, 0x01, 0x00, 0x02, 0x05, 0x05, 0x00, 0x03, 0x07, 0x01, 0x01
        /*0010*/ 	.byte	0x02, 0x03, 0x00, 0x00, 0x02, 0x06, 0x01, 0x00, 0x04, 0x0b, 0x08, 0x00, 0x01, 0x00, 0x00, 0x00
        /*0020*/ 	.byte	0x00, 0x00, 0x00, 0x00


//--------------------- .nv.info._Z16ZBC_derivative_kfffPfS_S_fffffP17curandStateXORWOWS_ --------------------------
	.section	.nv.info._Z16ZBC_derivative_kfffPfS_S_fffffP17curandStateXORWOWS_,"",@"SHT_CUDA_INFO"
	.sectionflags	@""
	.align	4


	//----- nvinfo : EIATTR_CUDA_API_VERSION
	.align		4
        /*0000*/ 	.byte	0x04, 0x37
        /*0002*/ 	.short	(.L_56 - .L_55)
.L_55:
        /*0004*/ 	.word	0x00000082


	//----- nvinfo : EIATTR_KPARAM_INFO
	.align		4
.L_56:
        /*0008*/ 	.byte	0x04, 0x17
        /*000a*/ 	.short	(.L_58 - .L_57)
.L_57:
        /*000c*/ 	.word	0x00000000
        /*0010*/ 	.short	0x000c
        /*0012*/ 	.short	0x0048
        /*0014*/ 	.byte	0x00, 0xf5, 0x21, 0x00


	//----- nvinfo : EIATTR_KPARAM_INFO
	.align		4
.L_58:
        /*0018*/ 	.byte	0x04, 0x17
        /*001a*/ 	.short	(.L_60 - .L_59)
.L_59:
        /*001c*/ 	.word	0x00000000
        /*0020*/ 	.short	0x000b
        /*0022*/ 	.short	0x0040
        /*0024*/ 	.byte	0x00, 0xf5, 0x21, 0x00


	//----- nvinfo : EIATTR_KPARAM_INFO
	.align		4
.L_60:
        /*0028*/ 	.byte	0x04, 0x17
        /*002a*/ 	.short	(.L_62 - .L_61)
.L_61:
        /*002c*/ 	.word	0x00000000
        /*0030*/ 	.short	0x000a
        /*0032*/ 	.short	0x0038
        /*0034*/ 	.byte	0x00, 0xf0, 0x11, 0x00


	//----- nvinfo : EIATTR_KPARAM_INFO
	.align		4
.L_62:
        /*0038*/ 	.byte	0x04, 0x17
        /*003a*/ 	.short	(.L_64 - .L_63)
.L_63:
        /*003c*/ 	.word	0x00000000
        /*0040*/ 	.short	0x0009
        /*0042*/ 	.short	0x0034
        /*0044*/ 	.byte	0x00, 0xf0, 0x11, 0x00


	//----- nvinfo : EIATTR_KPARAM_INFO
	.align		4
.L_64:
        /*0048*/ 	.byte	0x04, 0x17
        /*004a*/ 	.short	(.L_66 - .L_65)
.L_65:
        /*004c*/ 	.word	0x00000000
        /*0050*/ 	.short	0x0008
        /*0052*/ 	.short	0x0030
        /*0054*/ 	.byte	0x00, 0xf0, 0x11, 0x00


	//----- nvinfo : EIATTR_KPARAM_INFO
	.align		4
.L_66:
        /*0058*/ 	.byte	0x04, 0x17
        /*005a*/ 	.short	(.L_68 - .L_67)
.L_67:
        /*005c*/ 	.word	0x00000000
        /*0060*/ 	.short	0x0007
        /*0062*/ 	.short	0x002c
        /*0064*/ 	.byte	0x00, 0xf0, 0x11, 0x00


	//----- nvinfo : EIATTR_KPARAM_INFO
	.align		4
.L_68:
        /*0068*/ 	.byte	0x04, 0x17
        /*006a*/ 	.short	(.L_70 - .L_69)
.L_69:
        /*006c*/ 	.word	0x00000000
        /*0070*/ 	.short	0x0006
        /*0072*/ 	.short	0x0028
        /*0074*/ 	.byte	0x00, 0xf0, 0x11, 0x00


	//----- nvinfo : EIATTR_KPARAM_INFO
	.align		4
.L_70:
        /*0078*/ 	.byte	0x04, 0x17
        /*007a*/ 	.short	(.L_72 - .L_71)
.L_71:
        /*007c*/ 	.word	0x00000000
        /*0080*/ 	.short	0x0005
        /*0082*/ 	.short	0x0020
        /*0084*/ 	.byte	0x00, 0xf5, 0x21, 0x00


	//----- nvinfo : EIATTR_KPARAM_INFO
	.align		4
.L_72:
        /*0088*/ 	.byte	0x04, 0x17
        /*008a*/ 	.short	(.L_74 - .L_73)
.L_73:
        /*008c*/ 	.word	0x00000000
        /*0090*/ 	.short	0x0004
        /*0092*/ 	.short	0x0018
        /*0094*/ 	.byte	0x00, 0xf5, 0x21, 0x00


	//----- nvinfo : EIATTR_KPARAM_INFO
	.align		4
.L_74:
        /*0098*/ 	.byte	0x04, 0x17
        /*009a*/ 	.short	(.L_76 - .L_75)
.L_75:
        /*009c*/ 	.word	0x00000000
        /*00a0*/ 	.short	0x0003
        /*00a2*/ 	.short	0x0010
        /*00a4*/ 	.byte	0x00, 0xf5, 0x21, 0x00


	//----- nvinfo : EIATTR_KPARAM_INFO
	.align		4
.L_76:
        /*00a8*/ 	.byte	0x04, 0x17
        /*00aa*/ 	.short	(.L_78 - .L_77)
.L_77:
        /*00ac*/ 	.word	0x00000000
        /*00b0*/ 	.short	0x0002
        /*00b2*/ 	.short	0x0008
        /*00b4*/ 	.byte	0x00, 0xf0, 0x11, 0x00


	//----- nvinfo : EIATTR_KPARAM_INFO
	.align		4
.L_78:
        /*00b8*/ 	.byte	0x04, 0x17
        /*00ba*/ 	.short	(.L_80 - .L_79)
.L_79:
        /*00bc*/ 	.word	0x00000000
        /*00c0*/ 	.short	0x0001
        /*00c2*/ 	.short	0x0004
        /*00c4*/ 	.byte	0x00, 0xf0, 0x11, 0x00


	//----- nvinfo : EIATTR_KPARAM_INFO
	.align		4
.L_80:
        /*00c8*/ 	.byte	0x04, 0x17
        /*00ca*/ 	.short	(.L_82 - .L_81)
.L_81:
        /*00cc*/ 	.word	0x00000000
        /*00d0*/ 	.short	0x0000
        /*00d2*/ 	.short	0x0000
        /*00d4*/ 	.byte	0x00, 0xf0, 0x11, 0x00


	//----- nvinfo : EIATTR_SPARSE_MMA_MASK
	.align		4
.L_82:
        /*00d8*/ 	.byte	0x03, 0x50
        /*00da*/ 	.short	0x0000


	//----- nvinfo : EIATTR_MAXREG_COUNT
	.align		4
        /*00dc*/ 	.byte	0x03, 0x1b
        /*00de*/ 	.short	0x00ff


	//----- nvinfo : EIATTR_NUM_BARRIERS
	.align		4
        /*00e0*/ 	.byte	0x02, 0x4c
        /*00e2*/ 	.byte	0x01
	.zero		1


	//----- nvinfo : EIATTR_MERCURY_ISA_VERSION
	.align		4
        /*00e4*/ 	.byte	0x03, 0x5f
        /*00e6*/ 	.short	0x0101


	//----- nvinfo : EIATTR_VRC_CTA_INIT_COUNT
	.align		4
        /*00e8*/ 	.byte	0x02, 0x4a
	.zero		1
	.zero		1


	//----- nvinfo : EIATTR_EXIT_INSTR_OFFSETS
	.align		4
        /*00ec*/ 	.byte	0x04, 0x1c
        /*00ee*/ 	.short	(.L_84 - .L_83)


	//   ....[0]....
.L_83:
        /*00f0*/ 	.word	0x00005f80


	//   ....[1]....
        /*00f4*/ 	.word	0x00005ff0


	//----- nvinfo : EIATTR_CRS_STACK_SIZE
	.align		4
.L_84:
        /*00f8*/ 	.byte	0x04, 0x1e
        /*00fa*/ 	.short	(.L_86 - .L_85)
.L_85:
        /*00fc*/ 	.word	0x00000000


	//----- nvinfo : EIATTR_CBANK_PARAM_SIZE
	.align		4
.L_86:
        /*0100*/ 	.byte	0x03, 0x19
        /*0102*/ 	.short	0x0050


	//----- nvinfo : EIATTR_PARAM_CBANK
	.align		4
        /*0104*/ 	.byte	0x04, 0x0a
        /*0106*/ 	.short	(.L_88 - .L_87)
	.align		4
.L_87:
        /*0108*/ 	.word	index@(.nv.constant0._Z16ZBC_derivative_kfffPfS_S_fffffP17curandStateXORWOWS_)
        /*010c*/ 	.short	0x0380
        /*010e*/ 	.short	0x0050


	//----- nvinfo : EIATTR_SW_WAR
	.align		4
.L_88:
        /*0110*/ 	.byte	0x04, 0x36
        /*0112*/ 	.short	(.L_90 - .L_89)
.L_89:
        /*0114*/ 	.word	0x00000008
.L_90:


//--------------------- .nv.info._Z5ZBC_kfffPfS_S_fffffP17curandStateXORWOWS_ --------------------------
	.section	.nv.info._Z5ZBC_kfffPfS_S_fffffP17curandStateXORWOWS_,"",@"SHT_CUDA_INFO"
	.sectionflags	@""
	.align	4


	//----- nvinfo : EIATTR_CUDA_API_VERSION
	.align		4
        /*0000*/ 	.byte	0x04, 0x37
        /*0002*/ 	.short	(.L_92 - .L_91)
.L_91:
        /*0004*/ 	.word	0x00000082


	//----- nvinfo : EIATTR_KPARAM_INFO
	.align		4
.L_92:
        /*0008*/ 	.byte	0x04, 0x17
        /*000a*/ 	.short	(.L_94 - .L_93)
.L_93:
        /*000c*/ 	.word	0x00000000
        /*0010*/ 	.short	0x000c
        /*0012*/ 	.short	0x0048
        /*0014*/ 	.byte	0x00, 0xf5, 0x21, 0x00


	//----- nvinfo : EIATTR_KPARAM_INFO
	.align		4
.L_94:
        /*0018*/ 	.byte	0x04, 0x17
        /*001a*/ 	.short	(.L_96 - .L_95)
.L_95:
        /*001c*/ 	.word	0x00000000
        /*0020*/ 	.short	0x000b
        /*0022*/ 	.short	0x0040
        /*0024*/ 	.byte	0x00, 0xf5, 0x21, 0x00


	//----- nvinfo : EIATTR_KPARAM_INFO
	.align		4
.L_96:
        /*0028*/ 	.byte	0x04, 0x17
        /*002a*/ 	.short	(.L_98 - .L_97)
.L_97:
        /*002c*/ 	.word	0x00000000
        /*0030*/ 	.short	0x000a
        /*0032*/ 	.short	0x0038
        /*0034*/ 	.byte	0x00, 0xf0, 0x11, 0x00


	//----- nvinfo : EIATTR_KPARAM_INFO
	.align		4
.L_98:
        /*0038*/ 	.byte	0x04, 0x17
        /*003a*/ 	.short	(.L_100 - .L_99)
.L_99:
        /*003c*/ 	.word	0x00000000
        /*0040*/ 	.short	0x0009
        /*0042*/ 	.short	0x0034
        /*0044*/ 	.byte	0x00, 0xf0, 0x11, 0x00


	//----- nvinfo : EIATTR_KPARAM_INFO
	.align		4
.L_100:
        /*0048*/ 	.byte	0x04, 0x17
        /*004a*/ 	.short	(.L_102 - .L_101)
.L_101:
        /*004c*/ 	.word	0x00000000
        /*0050*/ 	.short	0x0008
        /*0052*/ 	.short	0x0030
        /*0054*/ 	.byte	0x00, 0xf0, 0x11, 0x00


	//----- nvinfo : EIATTR_KPARAM_INFO
	.align		4
.L_102:
        /*0058*/ 	.byte	0x04, 0x17
        /*005a*/ 	.short	(.L_104 - .L_103)
.L_103:
        /*005c*/ 	.word	0x00000000
        /*0060*/ 	.short	0x0007
        /*0062*/ 	.short	0x002c
        /*0064*/ 	.byte	0x00, 0xf0, 0x11, 0x00


	//----- nvinfo : EIATTR_KPARAM_INFO
	.align		4
.L_104:
        /*0068*/ 	.byte	0x04, 0x17
        /*006a*/ 	.short	(.L_106 - .L_105)
.L_105:
        /*006c*/ 	.word	0x00000000
        /*0070*/ 	.short	0x0006
        /*0072*/ 	.short	0x0028
        /*0074*/ 	.byte	0x00, 0xf0, 0x11, 0x00


	//----- nvinfo : EIATTR_KPARAM_INFO
	.align		4
.L_106:
        /*0078*/ 	.byte	0x04, 0x17
        /*007a*/ 	.short	(.L_108 - .L_107)
.L_107:
        /*007c*/ 	.word	0x00000000
        /*0080*/ 	.short	0x0005
        /*0082*/ 	.short	0x0020
        /*0084*/ 	.byte	0x00, 0xf5, 0x21, 0x00


	//----- nvinfo : EIATTR_KPARAM_INFO
	.align		4
.L_108:
        /*0088*/ 	.byte	0x04, 0x17
        /*008a*/ 	.short	(.L_110 - .L_109)
.L_109:
        /*008c*/ 	.word	0x00000000
        /*0090*/ 	.short	0x0004
        /*0092*/ 	.short	0x0018
        /*0094*/ 	.byte	0x00, 0xf5, 0x21, 0x00


	//----- nvinfo : EIATTR_KPARAM_INFO
	.align		4
.L_110:
        /*0098*/ 	.byte	0x04, 0x17
        /*009a*/ 	.short	(.L_112 - .L_111)
.L_111:
        /*009c*/ 	.word	0x00000000
        /*00a0*/ 	.short	0x0003
        /*00a2*/ 	.short	0x0010
        /*00a4*/ 	.byte	0x00, 0xf5, 0x21, 0x00


	//----- nvinfo : EIATTR_KPARAM_INFO
	.align		4
.L_112:
        /*00a8*/ 	.byte	0x04, 0x17
        /*00aa*/ 	.short	(.L_114 - .L_113)
.L_113:
        /*00ac*/ 	.word	0x00000000
        /*00b0*/ 	.short	0x0002
        /*00b2*/ 	.short	0x0008
        /*00b4*/ 	.byte	0x00, 0xf0, 0x11, 0x00


	//----- nvinfo : EIATTR_KPARAM_INFO
	.align		4
.L_114:
        /*00b8*/ 	.byte	0x04, 0x17
        /*00ba*/ 	.short	(.L_116 - .L_115)
.L_115:
        /*00bc*/ 	.word	0x00000000
        /*00c0*/ 	.short	0x0001
        /*00c2*/ 	.short	0x0004
        /*00c4*/ 	.byte	0x00, 0xf0, 0x11, 0x00


	//----- nvinfo : EIATTR_KPARAM_INFO
	.align		4
.L_116:
        /*00c8*/ 	.byte	0x04, 0x17
        /*00ca*/ 	.short	(.L_118 - .L_117)
.L_117:
        /*00cc*/ 	.word	0x00000000
        /*00d0*/ 	.short	0x0000
        /*00d2*/ 	.short	0x0000
        /*00d4*/ 	.byte	0x00, 0xf0, 0x11, 0x00


	//----- nvinfo : EIATTR_SPARSE_MMA_MASK
	.align		4
.L_118:
        /*00d8*/ 	.byte	0x03, 0x50
        /*00da*/ 	.short	0x0000


	//----- nvinfo : EIATTR_MAXREG_COUNT
	.align		4
        /*00dc*/ 	.byte	0x03, 0x1b
        /*00de*/ 	.short	0x00ff


	//----- nvinfo : EIATTR_NUM_BARRIERS
	.align		4
        /*00e0*/ 	.byte	0x02, 0x4c
        /*00e2*/ 	.byte	0x01
	.zero		1


	//----- nvinfo : EIATTR_MERCURY_ISA_VERSION
	.align		4
        /*00e4*/ 	.byte	0x03, 0x5f
        /*00e6*/ 	.short	0x0101


	//----- nvinfo : EIATTR_VRC_CTA_INIT_COUNT
	.align		4
        /*00e8*/ 	.byte	0x02, 0x4a
	.zero		1
	.zero		1


	//----- nvinfo : EIATTR_EXIT_INSTR_OFFSETS
	.align		4
        /*00ec*/ 	.byte	0x04, 0x1c
        /*00ee*/ 	.short	(.L_120 - .L_119)


	//   ....[0]....
.L_119:
        /*00f0*/ 	.word	0x000029e0


	//   ....[1]....
        /*00f4*/ 	.word	0x00002a50


	//----- nvinfo : EIATTR_CRS_STACK_SIZE
	.align		4
.L_120:
        /*00f8*/ 	.byte	0x04, 0x1e
        /*00fa*/ 	.short	(.L_122 - .L_121)
.L_121:
        /*00fc*/ 	.word	0x00000000


	//----- nvinfo : EIATTR_CBANK_PARAM_SIZE
	.align		4
.L_122:
        /*0100*/ 	.byte	0x03, 0x19
        /*0102*/ 	.short	0x0050


	//----- nvinfo : EIATTR_PARAM_CBANK
	.align		4
        /*0104*/ 	.byte	0x04, 0x0a
        /*0106*/ 	.short	(.L_124 - .L_123)
	.align		4
.L_123:
        /*0108*/ 	.word	index@(.nv.constant0._Z5ZBC_kfffPfS_S_fffffP17curandStateXORWOWS_)
        /*010c*/ 	.short	0x0380
        /*010e*/ 	.short	0x0050


	//----- nvinfo : EIATTR_SW_WAR
	.align		4
.L_124:
        /*0110*/ 	.byte	0x04, 0x36
        /*0112*/ 	.short	(.L_126 - .L_125)
.L_125:
        /*0114*/ 	.word	0x00000008
.L_126:


//--------------------- .nv.info._Z7theta_kPffffiS_ --------------------------
	.section	.nv.info._Z7theta_kPffffiS_,"",@"SHT_CUDA_INFO"
	.sectionflags	@""
	.align	4


	//----- nvinfo : EIATTR_CUDA_API_VERSION
	.align		4
        /*0000*/ 	.byte	0x04, 0x37
        /*0002*/ 	.short	(.L_128 - .L_127)
.L_127:
        /*0004*/ 	.word	0x00000082


	//----- nvinfo : EIATTR_KPARAM_INFO
	.align		4
.L_128:
        /*0008*/ 	.byte	0x04, 0x17
        /*000a*/ 	.short	(.L_130 - .L_129)
.L_129:
        /*000c*/ 	.word	0x00000000
        /*0010*/ 	.short	0x0005
        /*0012*/ 	.short	0x0018
        /*0014*/ 	.byte	0x00, 0xf5, 0x21, 0x00


	//----- nvinfo : EIATTR_KPARAM_INFO
	.align		4
.L_130:
        /*0018*/ 	.byte	0x04, 0x17
        /*001a*/ 	.short	(.L_132 - .L_131)
.L_131:
        /*001c*/ 	.word	0x00000000
        /*0020*/ 	.short	0x0004
        /*0022*/ 	.short	0x0014
        /*0024*/ 	.byte	0x00, 0xf0, 0x11, 0x00


	//----- nvinfo : EIATTR_KPARAM_INFO
	.align		4
.L_132:
        /*0028*/ 	.byte	0x04, 0x17
        /*002a*/ 	.short	(.L_134 - .L_133)
.L_133:
        /*002c*/ 	.word	0x00000000
        /*0030*/ 	.short	0x0003
        /*0032*/ 	.short	0x0010
        /*0034*/ 	.byte	0x00, 0xf0, 0x11, 0x00


	//----- nvinfo : EIATTR_KPARAM_INFO
	.align		4
.L_134:
        /*0038*/ 	.byte	0x04, 0x17
        /*003a*/ 	.short	(.L_136 - .L_135)
.L_135:
        /*003c*/ 	.word	0x00000000
        /*0040*/ 	.short	0x0002
        /*0042*/ 	.short	0x000c
        /*0044*/ 	.byte	0x00, 0xf0, 0x11, 0x00


	//----- nvinfo : EIATTR_KPARAM_INFO
	.align		4
.L_136:
        /*0048*/ 	.byte	0x04, 0x17
        /*004a*/ 	.short	(.L_138 - .L_137)
.L_137:
        /*004c*/ 	.word	0x00000000
        /*0050*/ 	.short	0x0001
        /*0052*/ 	.short	0x0008
        /*0054*/ 	.byte	0x00, 0xf0, 0x11, 0x00


	//----- nvinfo : EIATTR_KPARAM_INFO
	.align		4
.L_138:
        /*0058*/ 	.byte	0x04, 0x17
        /*005a*/ 	.short	(.L_140 - .L_139)
.L_139:
        /*005c*/ 	.word	0x00000000
        /*0060*/ 	.short	0x0000
        /*0062*/ 	.short	0x0000
        /*0064*/ 	.byte	0x00, 0xf5, 0x21, 0x00


	//----- nvinfo : EIATTR_SPARSE_MMA_MASK
	.align		4
.L_140:
        /*0068*/ 	.byte	0x03, 0x50
        /*006a*/ 	.short	0x0000


	//----- nvinfo : EIATTR_MAXREG_COUNT
	.align		4
        /*006c*/ 	.byte	0x03, 0x1b
        /*006e*/ 	.short	0x00ff


	//----- nvinfo : EIATTR_MERCURY_ISA_VERSION
	.align		4
        /*0070*/ 	.byte	0x03, 0x5f
        /*0072*/ 	.short	0x0101


	//----- nvinfo : EIATTR_VRC_CTA_INIT_COUNT
	.align		4
        /*0074*/ 	.byte	0x02, 0x4a
	.zero		1
	.zero		1


	//----- nvinfo : EIATTR_EXIT_INSTR_OFFSETS
	.align		4
        /*0078*/ 	.byte	0x04, 0x1c
        /*007a*/ 	.short	(.L_142 - .L_141)


	//   ....[0]....
.L_141:
        /*007c*/ 	.word	0x00000070


	//   ....[1]....
        /*0080*/ 	.word	0x00000890


	//----- nvinfo : EIATTR_CRS_STACK_SIZE
	.align		4
.L_142:
        /*0084*/ 	.byte	0x04, 0x1e
        /*0086*/ 	.short	(.L_144 - .L_143)
.L_143:
        /*0088*/ 	.word	0x00000000


	//----- nvinfo : EIATTR_CBANK_PARAM_SIZE
	.align		4
.L_144:
        /*008c*/ 	.byte	0x03, 0x19
        /*008e*/ 	.short	0x0020


	//----- nvinfo : EIATTR_PARAM_CBANK
	.align		4
        /*0090*/ 	.byte	0x04, 0x0a
        /*0092*/ 	.short	(.L_146 - .L_145)
	.align		4
.L_145:
        /*0094*/ 	.word	index@(.nv.constant0._Z7theta_kPffffiS_)
        /*0098*/ 	.short	0x0380
        /*009a*/ 	.short	0x0020


	//----- nvinfo : EIATTR_SW_WAR
	.align		4
.L_146:
        /*009c*/ 	.byte	0x04, 0x36
        /*009e*/ 	.short	(.L_148 - .L_147)
.L_147:
        /*00a0*/ 	.word	0x00000008
.L_148:


//--------------------- .nv.info._Z12Bond_Price_kffffffP17curandStateXORWOWPfS1_ --------------------------
	.section	.nv.info._Z12Bond_Price_kffffffP17curandStateXORWOWPfS1_,"",@"SHT_CUDA_INFO"
	.sectionflags	@""
	.align	4


	//----- nvinfo : EIATTR_CUDA_API_VERSION
	.align		4
        /*0000*/ 	.byte	0x04, 0x37
        /*0002*/ 	.short	(.L_150 - .L_149)
.L_149:
        /*0004*/ 	.word	0x00000082


	//----- nvinfo : EIATTR_KPARAM_INFO
	.align		4
.L_150:
        /*0008*/ 	.byte	0x04, 0x17
        /*000a*/ 	.short	(.L_152 - .L_151)
.L_151:
        /*000c*/ 	.word	0x00000000
        /*0010*/ 	.short	0x0008
        /*0012*/ 	.short	0x0028
        /*0014*/ 	.byte	0x00, 0xf5, 0x21, 0x00


	//----- nvinfo : EIATTR_KPARAM_INFO
	.align		4
.L_152:
        /*0018*/ 	.byte	0x04, 0x17
        /*001a*/ 	.short	(.L_154 - .L_153)
.L_153:
        /*001c*/ 	.word	0x00000000
        /*0020*/ 	.short	0x0007
        /*0022*/ 	.short	0x0020
        /*0024*/ 	.byte	0x00, 0xf5, 0x21, 0x00


	//----- nvinfo : EIATTR_KPARAM_INFO
	.align		4
.L_154:
        /*0028*/ 	.byte	0x04, 0x17
        /*002a*/ 	.short	(.L_156 - .L_155)
.L_155:
        /*002c*/ 	.word	0x00000000
        /*0030*/ 	.short	0x0006
        /*0032*/ 	.short	0x0018
        /*0034*/ 	.byte	0x00, 0xf5, 0x21, 0x00


	//----- nvinfo : EIATTR_KPARAM_INFO
	.align		4
.L_156:
        /*0038*/ 	.byte	0x04, 0x17
        /*003a*/ 	.short	(.L_158 - .L_157)
.L_157:
        /*003c*/ 	.word	0x00000000
        /*0040*/ 	.short	0x0005
        /*0042*/ 	.short	0x0014
        /*0044*/ 	.byte	0x00, 0xf0, 0x11, 0x00


	//----- nvinfo : EIATTR_KPARAM_INFO
	.align		4
.L_158:
        /*0048*/ 	.byte	0x04, 0x17
        /*004a*/ 	.short	(.L_160 - .L_159)
.L_159:
        /*004c*/ 	.word	0x00000000
        /*0050*/ 	.short	0x0004
        /*0052*/ 	.short	0x0010
        /*0054*/ 	.byte	0x00, 0xf0, 0x11, 0x00


	//----- nvinfo : EIATTR_KPARAM_INFO
	.align		4
.L_160:
        /*0058*/ 	.byte	0x04, 0x17
        /*005a*/ 	.short	(.L_162 - .L_161)
.L_161:
        /*005c*/ 	.word	0x00000000
        /*0060*/ 	.short	0x0003
        /*0062*/ 	.short	0x000c
        /*0064*/ 	.byte	0x00, 0xf0, 0x11, 0x00


	//----- nvinfo : EIATTR_KPARAM_INFO
	.align		4
.L_162:
        /*0068*/ 	.byte	0x04, 0x17
        /*006a*/ 	.short	(.L_164 - .L_163)
.L_163:
        /*006c*/ 	.word	0x00000000
        /*0070*/ 	.short	0x0002
        /*0072*/ 	.short	0x0008
        /*0074*/ 	.byte	0x00, 0xf0, 0x11, 0x00


	//----- nvinfo : EIATTR_KPARAM_INFO
	.align		4
.L_164:
        /*0078*/ 	.byte	0x04, 0x17
        /*007a*/ 	.short	(.L_166 - .L_165)
.L_165:
        /*007c*/ 	.word	0x00000000
        /*0080*/ 	.short	0x0001
        /*0082*/ 	.short	0x0004
        /*0084*/ 	.byte	0x00, 0xf0, 0x11, 0x00


	//----- nvinfo : EIATTR_KPARAM_INFO
	.align		4
.L_166:
        /*0088*/ 	.byte	0x04, 0x17
        /*008a*/ 	.short	(.L_168 - .L_167)
.L_167:
        /*008c*/ 	.word	0x00000000
        /*0090*/ 	.short	0x0000
        /*0092*/ 	.short	0x0000
        /*0094*/ 	.byte	0x00, 0xf0, 0x11, 0x00


	//----- nvinfo : EIATTR_SPARSE_MMA_MASK
	.align		4
.L_168:
        /*0098*/ 	.byte	0x03, 0x50
        /*009a*/ 	.short	0x0000


	//----- nvinfo : EIATTR_MAXREG_COUNT
	.align		4
        /*009c*/ 	.byte	0x03, 0x1b
        /*009e*/ 	.short	0x00ff


	//----- nvinfo : EIATTR_NUM_BARRIERS
	.align		4
        /*00a0*/ 	.byte	0x02, 0x4c
        /*00a2*/ 	.byte	0x01
	.zero		1


	//----- nvinfo : EIATTR_MERCURY_ISA_VERSION
	.align		4
        /*00a4*/ 	.byte	0x03, 0x5f
        /*00a6*/ 	.short	0x0101


	//----- nvinfo : EIATTR_VRC_CTA_INIT_COUNT
	.align		4
        /*00a8*/ 	.byte	0x02, 0x4a
	.zero		1
	.zero		1


	//----- nvinfo : EIATTR_EXIT_INSTR_OFFSETS
	.align		4
        /*00ac*/ 	.byte	0x04, 0x1c
        /*00ae*/ 	.short	(.L_170 - .L_169)


	//   ....[0]....
.L_169:
        /*00b0*/ 	.word	0x00005470


	//   ....[1]....
        /*00b4*/ 	.word	0x00005520


	//----- nvinfo : EIATTR_CRS_STACK_SIZE
	.align		4
.L_170:
        /*00b8*/ 	.byte	0x04, 0x1e
        /*00ba*/ 	.short	(.L_172 - .L_171)
.L_171:
        /*00bc*/ 	.word	0x00000000


	//----- nvinfo : EIATTR_CBANK_PARAM_SIZE
	.align		4
.L_172:
        /*00c0*/ 	.byte	0x03, 0x19
        /*00c2*/ 	.short	0x0030


	//----- nvinfo : EIATTR_PARAM_CBANK
	.align		4
        /*00c4*/ 	.byte	0x04, 0x0a
        /*00c6*/ 	.short	(.L_174 - .L_173)
	.align		4
.L_173:
        /*00c8*/ 	.word	index@(.nv.constant0._Z12Bond_Price_kffffffP17curandStateXORWOWPfS1_)
        /*00cc*/ 	.short	0x0380
        /*00ce*/ 	.short	0x0030


	//----- nvinfo : EIATTR_SW_WAR
	.align		4
.L_174:
        /*00d0*/ 	.byte	0x04, 0x36
        /*00d2*/ 	.short	(.L_176 - .L_175)
.L_175:
        /*00d4*/ 	.word	0x00000008
.L_176:


//--------------------- .nv.info._Z19init_curand_state_kP17curandStateXORWOW --------------------------
	.section	.nv.info._Z19init_curand_state_kP17curandStateXORWOW,"",@"SHT_CUDA_INFO"
	.sectionflags	@""
	.align	4


	//----- nvinfo : EIATTR_CUDA_API_VERSION
	.align		4
        /*0000*/ 	.byte	0x04, 0x37
        /*0002*/ 	.short	(.L_178 - .L_177)
.L_177:
        /*0004*/ 	.word	0x00000082


	//----- nvinfo : EIATTR_KPARAM_INFO
	.align		4
.L_178:
        /*0008*/ 	.byte	0x04, 0x17
        /*000a*/ 	.short	(.L_180 - .L_179)
.L_179:
        /*000c*/ 	.word	0x00000000
        /*0010*/ 	.short	0x0000
        /*0012*/ 	.short	0x0000
        /*0014*/ 	.byte	0x00, 0xf5, 0x21, 0x00


	//----- nvinfo : EIATTR_SPARSE_MMA_MASK
	.align		4
.L_180:
        /*0018*/ 	.byte	0x03, 0x50
        /*001a*/ 	.short	0x0000


	//----- nvinfo : EIATTR_MAXREG_COUNT
	.align		4
        /*001c*/ 	.byte	0x03, 0x1b
        /*001e*/ 	.short	0x00ff


	//----- nvinfo : EIATTR_MERCURY_ISA_VERSION
	.align		4
        /*0020*/ 	.byte	0x03, 0x5f
        /*0022*/ 	.short	0x0101


	//----- nvinfo : EIATTR_VRC_CTA_INIT_COUNT
	.align		4
        /*0024*/ 	.byte	0x02, 0x4a
	.zero		1
	.zero		1


	//----- nvinfo : EIATTR_EXIT_INSTR_OFFSETS
	.align		4
        /*0028*/ 	.byte	0x04, 0x1c
        /*002a*/ 	.short	(.L_182 - .L_181)


	//   ....[0]....
.L_181:
        /*002c*/ 	.word	0x00000e80


	//----- nvinfo : EIATTR_CRS_STACK_SIZE
	.align		4
.L_182:
        /*0030*/ 	.byte	0x04, 0x1e
        /*0032*/ 	.short	(.L_184 - .L_183)
.L_183:
        /*0034*/ 	.word	0x00000000


	//----- nvinfo : EIATTR_CBANK_PARAM_SIZE
	.align		4
.L_184:
        /*0038*/ 	.byte	0x03, 0x19
        /*003a*/ 	.short	0x0008


	//----- nvinfo : EIATTR_PARAM_CBANK
	.align		4
        /*003c*/ 	.byte	0x04, 0x0a
        /*003e*/ 	.short	(.L_186 - .L_185)
	.align		4
.L_185:
        /*0040*/ 	.word	index@(.nv.constant0._Z19init_curand_state_kP17curandStateXORWOW)
        /*0044*/ 	.short	0x0380
        /*0046*/ 	.short	0x0008


	//----- nvinfo : EIATTR_SW_WAR
	.align		4
.L_186:
        /*0048*/ 	.byte	0x04, 0x36
        /*004a*/ 	.short	(.L_188 - .L_187)
.L_187:
        /*004c*/ 	.word	0x00000008
.L_188:


//--------------------- .nv.callgraph             --------------------------
	.section	.nv.callgraph,"",@"SHT_CUDA_CALLGRAPH"
	.align	4
	.sectionentsize	8
	.align		4
        /*0000*/ 	.word	0x00000000
	.align		4
        /*0004*/ 	.word	0xffffffff
	.align		4
        /*0008*/ 	.word	0x00000000
	.align		4
        /*000c*/ 	.word	0xfffffffe
	.align		4
        /*0010*/ 	.word	0x00000000
	.align		4
        /*0014*/ 	.word	0xfffffffd
	.align		4
        /*0018*/ 	.word	0x00000000
	.align		4
        /*001c*/ 	.word	0xfffffffc


//--------------------- .nv.constant4             --------------------------
	.section	.nv.constant4,"a",@progbits
	.align	8
	.align		8
.nv.constant4:
        /*0000*/ 	.dword	precalc_xorwow_matrix
	.align		8
        /*0008*/ 	.dword	precalc_xorwow_offset_matrix
	.align		8
        /*0010*/ 	.dword	mrg32k3aM1
	.align		8
        /*0018*/ 	.dword	mrg32k3aM2
	.align		8
        /*0020*/ 	.dword	mrg32k3aM1SubSeq
	.align		8
        /*0028*/ 	.dword	mrg32k3aM2SubSeq
	.align		8
        /*0030*/ 	.dword	mrg32k3aM1Seq
	.align		8
        /*0038*/ 	.dword	mrg32k3aM2Seq


//--------------------- .nv.constant3             --------------------------
	.section	.nv.constant3,"a",@progbits
	.align	8
.nv.constant3:
	.type		__cr_lgamma_table,@object
	.size		__cr_lgamma_table,(.L_8 - __cr_lgamma_table)
__cr_lgamma_table:
        /*0000*/ 	.byte	0x00, 0x00, 0x00, 0x00, 0x00, 0x00, 0x00, 0x00, 0x00, 0x00, 0x00, 0x00, 0x00, 0x00, 0x00, 0x00
        /*0010*/ 	.byte	0xef, 0x39, 0xfa, 0xfe, 0x42, 0x2e, 0xe6, 0x3f, 0x02, 0x20, 0x2a, 0xfa, 0x0b, 0xab, 0xfc, 0x3f
        /*0020*/ 	.byte	0xf9, 0x2c, 0x92, 0x7c, 0xa7, 0x6c, 0x09, 0x40, 0xc9, 0x79, 0x44, 0x3c, 0x64, 0x26, 0x13, 0x40
        /*0030*/ 	.byte	0xca, 0x01, 0xcf, 0x3a, 0x27, 0x51, 0x1a, 0x40, 0x30, 0xcc, 0x2d, 0xf3, 0xe1, 0x0c, 0x21, 0x40
        /*0040*/ 	.byte	0x0d, 0xb7, 0xfc, 0x82, 0x8e, 0x35, 0x25, 0x40
.L_8:


//--------------------- .text._Z16ZBC_derivative_kfffPfS_S_fffffP17curandStateXORWOWS_ --------------------------
	.section	.text._Z16ZBC_derivative_kfffPfS_S_fffffP17curandStateXORWOWS_,"ax",@progbits
	.align	128
        .global         _Z16ZBC_derivative_kfffPfS_S_fffffP17curandStateXORWOWS_
        .type           _Z16ZBC_derivative_kfffPfS_S_fffffP17curandStateXORWOWS_,@function
        .size           _Z16ZBC_derivative_kfffPfS_S_fffffP17curandStateXORWOWS_,(.L_x_261 - _Z16ZBC_derivative_kfffPfS_S_fffffP17curandStateXORWOWS_)
        .other          _Z16ZBC_derivative_kfffPfS_S_fffffP17curandStateXORWOWS_,@"STO_CUDA_ENTRY STV_DEFAULT"
_Z16ZBC_derivative_kfffPfS_S_fffffP17curandStateXORWOWS_:
.text._Z16ZBC_derivative_kfffPfS_S_fffffP17curandStateXORWOWS_:
[----:B------:R-:W-:Y:S01]  /*0000*/  LDC R1, c[0x0][0x37c] ;  /* 0x0000df00ff017b82 */ /* 0x000fe20000000800 */
[----:B------:R-:W0:Y:S07]  /*0010*/  S2R R19, SR_TID.X ;  /* 0x0000000000137919 */ /* 0x000e2e0000002100 */
[----:B------:R-:W0:Y:S01]  /*0020*/  S2UR UR4, SR_CTAID.X ;  /* 0x00000000000479c3 */ /* 0x000e220000002500 */
[----:B------:R-:W1:Y:S07]  /*0030*/  LDCU.64 UR6, c[0x0][0x358] ;  /* 0x00006b00ff0677ac */ /* 0x000e6e0008000a00 */
[----:B------:R-:W0:Y:S08]  /*0040*/  LDC R18, c[0x0][0x360] ;  /* 0x0000d800ff127b82 */ /* 0x000e300000000800 */
[----:B------:R-:W2:Y:S01]  /*0050*/  LDC.64 R4, c[0x0][0x3c0] ;  /* 0x0000f000ff047b82 */ /* 0x000ea20000000a00 */
[----:B0-----:R-:W-:-:S04]  /*0060*/  IMAD R3, R18, UR4, R19 ;  /* 0x0000000412037c24 */ /* 0x001fc8000f8e0213 */
[----:B--2---:R-:W-:-:S05]  /*0070*/  IMAD.WIDE.U32 R4, R3, 0x30, R4 ;  /* 0x0000003003047825 */ /* 0x004fca00078e0004 */
[----:B-1----:R-:W2:Y:S04]  /*0080*/  LDG.E.64 R2, desc[UR6][R4.64] ;  /* 0x0000000604027981 */ /* 0x002ea8000c1e1b00 */
[----:B------:R-:W3:Y:S04]  /*0090*/  LDG.E R6, desc[UR6][R4.64+0x14] ;  /* 0x0000140604067981 */ /* 0x000ee8000c1e1900 */
[----:B------:R0:W4:Y:S01]  /*00a0*/  LDG.E R0, desc[UR6][R4.64+0x8] ;  /* 0x0000080604007981 */ /* 0x000122000c1e1900 */
[----:B------:R-:W-:Y:S01]  /*00b0*/  MOV R9, 0x7f800000 ;  /* 0x7f80000000097802 */ /* 0x000fe20000000f00 */
[----:B------:R-:W-:Y:S01]  /*00c0*/  BSSY.RECONVERGENT B0, `(.L_x_0) ;  /* 0x000003a000007945 */ /* 0x000fe20003800200 */
[----:B--2---:R-:W-:-:S04]  /*00d0*/  SHF.R.U32.HI R8, RZ, 0x2, R3 ;  /* 0x00000002ff087819 */ /* 0x004fc80000011603 */
[----:B------:R-:W-:Y:S02]  /*00e0*/  LOP3.LUT R8, R8, R3, RZ, 0x3c, !PT ;  /* 0x0000000308087212 */ /* 0x000fe400078e3cff */
[----:B---3--:R-:W-:Y:S02]  /*00f0*/  SHF.L.U32 R3, R6, 0x4, RZ ;  /* 0x0000000406037819 */ /* 0x008fe400000006ff */
[----:B------:R-:W-:-:S04]  /*0100*/  SHF.L.U32 R7, R8, 0x1, RZ ;  /* 0x0000000108077819 */ /* 0x000fc800000006ff */
[----:B------:R-:W-:Y:S01]  /*0110*/  LOP3.LUT R3, R6, R3, R7, 0x96, !PT ;  /* 0x0000000306037212 */ /* 0x000fe200078e9607 */
[----:B------:R-:W-:-:S03]  /*0120*/  HFMA2 R7, -RZ, RZ, 0.1171875, 0 ;  /* 0x2f800000ff077431 */ /* 0x000fc600000001ff */
[----:B------:R-:W-:Y:S02]  /*0130*/  LOP3.LUT R3, R3, R8, RZ, 0x3c, !PT ;  /* 0x0000000803037212 */ /* 0x000fe400078e3cff */
[----:B------:R-:W-:Y:S02]  /*0140*/  MOV R8, 0x3e055027 ;  /* 0x3e05502700087802 */ /* 0x000fe40000000f00 */
[----:B------:R-:W-:-:S04]  /*0150*/  IADD3 R6, PT, PT, R2, 0x587c5, R3 ;  /* 0x000587c502067810 */ /* 0x000fc80007ffe003 */
[----:B------:R-:W-:-:S05]  /*0160*/  I2FP.F32.U32 R6, R6 ;  /* 0x0000000600067245 */ /* 0x000fca0000201000 */
[----:B------:R-:W-:-:S05]  /*0170*/  FFMA R6, R6, R7, 1.1641532182693481445e-10 ;  /* 0x2f00000006067423 */ /* 0x000fca0000000007 */
[----:B------:R-:W-:-:S13]  /*0180*/  FSETP.GEU.AND P0, PT, R6, 1.175494350822287508e-38, PT ;  /* 0x008000000600780b */ /* 0x000fda0003f0e000 */
[----:B------:R-:W-:-:S05]  /*0190*/  @!P0 FMUL R6, R6, 8388608 ;  /* 0x4b00000006068820 */ /* 0x000fca0000400000 */
[----:B0-----:R-:W-:-:S04]  /*01a0*/  IADD3 R4, PT, PT, R6, -0x3f2aaaab, RZ ;  /* 0xc0d5555506047810 */ /* 0x001fc80007ffe0ff */
[----:B------:R-:W-:-:S04]  /*01b0*/  LOP3.LUT R5, R4, 0xff800000, RZ, 0xc0, !PT ;  /* 0xff80000004057812 */ /* 0x000fc800078ec0ff */
[-C--:B------:R-:W-:Y:S02]  /*01c0*/  IADD3 R4, PT, PT, R6, -R5.reuse, RZ ;  /* 0x8000000506047210 */ /* 0x080fe40007ffe0ff */
[----:B------:R-:W-:-:S03]  /*01d0*/  I2FP.F32.S32 R5, R5 ;  /* 0x0000000500057245 */ /* 0x000fc60000201400 */
[----:B------:R-:W-:-:S04]  /*01e0*/  FADD R7, R4, -1 ;  /* 0xbf80000004077421 */ /* 0x000fc80000000000 */
[----:B------:R-:W-:-:S04]  /*01f0*/  FFMA R4, R7, -R8, 0.14084610342979431152 ;  /* 0x3e1039f607047423 */ /* 0x000fc80000000808 */
[----:B------:R-:W-:-:S04]  /*0200*/  FFMA R4, R7, R4, -0.12148627638816833496 ;  /* 0xbdf8cdcc07047423 */ /* 0x000fc80000000004 */
[----:B------:R-:W-:-:S04]  /*0210*/  FFMA R4, R7, R4, 0.13980610668659210205 ;  /* 0x3e0f295507047423 */ /* 0x000fc80000000004 */
[----:B------:R-:W-:-:S04]  /*0220*/  FFMA R4, R7, R4, -0.16684235632419586182 ;  /* 0xbe2ad8b907047423 */ /* 0x000fc80000000004 */
[----:B------:R-:W-:-:S04]  /*0230*/  FFMA R4, R7, R4, 0.20012299716472625732 ;  /* 0x3e4ced0b07047423 */ /* 0x000fc80000000004 */
[----:B------:R-:W-:-:S04]  /*0240*/  FFMA R4, R7, R4, -0.24999669194221496582 ;  /* 0xbe7fff2207047423 */ /* 0x000fc80000000004 */
[----:B------:R-:W-:-:S04]  /*0250*/  FFMA R4, R7, R4, 0.33333182334899902344 ;  /* 0x3eaaaa7807047423 */ /* 0x000fc80000000004 */
[C---:B------:R-:W-:Y:S01]  /*0260*/  FFMA R8, R7.reuse, R4, -0.5 ;  /* 0xbf00000007087423 */ /* 0x040fe20000000004 */
[----:B------:R-:W-:Y:S02]  /*0270*/  FSEL R4, RZ, -23, P0 ;  /* 0xc1b80000ff047808 */ /* 0x000fe40000000000 */
[----:B------:R-:W-:Y:S01]  /*0280*/  ISETP.GT.U32.AND P0, PT, R6, 0x7f7fffff, PT ;  /* 0x7f7fffff0600780c */ /* 0x000fe20003f04070 */
[----:B------:R-:W-:Y:S02]  /*0290*/  FMUL R8, R7, R8 ;  /* 0x0000000807087220 */ /* 0x000fe40000400000 */
[----:B------:R-:W-:Y:S01]  /*02a0*/  FFMA R4, R5, 1.1920928955078125e-07, R4 ;  /* 0x3400000005047823 */ /* 0x000fe20000000004 */
[----:B----4-:R-:W-:Y:S01]  /*02b0*/  SHF.R.U32.HI R5, RZ, 0x2, R0 ;  /* 0x00000002ff057819 */ /* 0x010fe20000011600 */
[----:B------:R-:W-:-:S03]  /*02c0*/  FFMA R7, R7, R8, R7 ;  /* 0x0000000807077223 */ /* 0x000fc60000000007 */
[----:B------:R-:W-:Y:S01]  /*02d0*/  LOP3.LUT R5, R5, R0, RZ, 0x3c, !PT ;  /* 0x0000000005057212 */ /* 0x000fe200078e3cff */
[----:B------:R-:W-:Y:S01]  /*02e0*/  FFMA R7, R4, 0.69314718246459960938, R7 ;  /* 0x3f31721804077823 */ /* 0x000fe20000000007 */
[----:B------:R-:W-:Y:S02]  /*02f0*/  SHF.L.U32 R0, R3, 0x4, RZ ;  /* 0x0000000403007819 */ /* 0x000fe400000006ff */
[C---:B------:R-:W-:Y:S01]  /*0300*/  SHF.L.U32 R4, R5.reuse, 0x1, RZ ;  /* 0x0000000105047819 */ /* 0x040fe200000006ff */
[C---:B------:R-:W-:Y:S01]  /*0310*/  @P0 FFMA R7, R6.reuse, R9, +INF ;  /* 0x7f80000006070423 */ /* 0x040fe20000000009 */
[----:B------:R-:W-:Y:S02]  /*0320*/  FSETP.NEU.AND P0, PT, R6, RZ, PT ;  /* 0x000000ff0600720b */ /* 0x000fe40003f0d000 */
[----:B------:R-:W-:Y:S01]  /*0330*/  LOP3.LUT R0, R5, R4, R0, 0x96, !PT ;  /* 0x0000000405007212 */ /* 0x000fe200078e9600 */
[----:B------:R-:W-:-:S03]  /*0340*/  FMUL R7, R7, -2 ;  /* 0xc000000007077820 */ /* 0x000fc60000400000 */
[----:B------:R-:W-:Y:S02]  /*0350*/  LOP3.LUT R3, R0, R3, RZ, 0x3c, !PT ;  /* 0x0000000300037212 */ /* 0x000fe400078e3cff */
[----:B------:R-:W-:Y:S02]  /*0360*/  FSEL R26, R7, +INF , P0 ;  /* 0x7f800000071a7808 */ /* 0x000fe40000000000 */
[----:B------:R-:W-:Y:S01]  /*0370*/  IADD3 R3, PT, PT, R2, 0xb0f8a, R3 ;  /* 0x000b0f8a02037810 */ /* 0x000fe20007ffe003 */
[----:B------:R-:W-:Y:S01]  /*0380*/  HFMA2 R2, -RZ, RZ, 0.1495361328125, 0.0004794597625732421875 ;  /* 0x30c90fdbff027431 */ /* 0x000fe200000001ff */
[----:B------:R-:W-:Y:S01]  /*0390*/  IADD3 R0, PT, PT, R26, -0xd000000, RZ ;  /* 0xf30000001a007810 */ /* 0x000fe20007ffe0ff */
[----:B------:R0:W1:Y:S01]  /*03a0*/  MUFU.RSQ R5, R26 ;  /* 0x0000001a00057308 */ /* 0x0000620000001400 */
[----:B------:R-:W-:Y:S02]  /*03b0*/  I2FP.F32.U32 R3, R3 ;  /* 0x0000000300037245 */ /* 0x000fe40000201000 */
[----:B------:R-:W-:-:S03]  /*03c0*/  ISETP.GT.U32.AND P0, PT, R0, 0x727fffff, PT ;  /* 0x727fffff0000780c */ /* 0x000fc60003f04070 */
[----:B------:R-:W-:-:S10]  /*03d0*/  FFMA R2, R3, R2, 7.314590599882819788e-10 ;  /* 0x30490fdb03027423 */ /* 0x000fd40000000002 */
[----:B0-----:R-:W-:Y:S05]  /*03e0*/  @!P0 BRA `(.L_x_1) ;  /* 0x00000000000c8947 */ /* 0x001fea0003800000 */
[----:B------:R-:W-:-:S07]  /*03f0*/  MOV R24, 0x410 ;  /* 0x0000041000187802 */ /* 0x000fce0000000f00 */
[----:B-1----:R-:W-:Y:S05]  /*0400*/  CALL.REL.NOINC `($__internal_0_$__cuda_sm20_sqrt_rn_f32_slowpath) ;  /* 0x0000005800fc7944 */ /* 0x002fea0003c00000 */
[----:B------:R-:W-:Y:S05]  /*0410*/  BRA `(.L_x_2) ;  /* 0x0000000000107947 */ /* 0x000fea0003800000 */
.L_x_1:
[----:B-1----:R-:W-:Y:S01]  /*0420*/  FMUL.FTZ R29, R26, R5 ;  /* 0x000000051a1d7220 */ /* 0x002fe20000410000 */
[----:B------:R-:W-:-:S03]  /*0430*/  FMUL.FTZ R5, R5, 0.5 ;  /* 0x3f00000005057820 */ /* 0x000fc60000410000 */
[----:B------:R-:W-:-:S04]  /*0440*/  FFMA R26, -R29, R29, R26 ;  /* 0x0000001d1d1a7223 */ /* 0x000fc8000000011a */
[----:B------:R-:W-:-:S07]  /*0450*/  FFMA R29, R26, R5, R29 ;  /* 0x000000051a1d7223 */ /* 0x000fce000000001d */
.L_x_2:
[----:B------:R-:W-:Y:S05]  /*0460*/  BSYNC.RECONVERGENT B0 ;  /* 0x0000000000007941 */ /* 0x000fea0003800200 */
.L_x_0:
[----:B------:R-:W0:Y:S01]  /*0470*/  LDC R5, c[0x0][0x3ac] ;  /* 0x0000eb00ff057b82 */ /* 0x000e220000000800 */
[----:B------:R-:W1:Y:S01]  /*0480*/  LDCU UR4, c[0x0][0x380] ;  /* 0x00007000ff0477ac */ /* 0x000e620008000800 */
[----:B------:R-:W-:-:S06]  /*0490*/  FMUL.RZ R2, R2, 0.15915493667125701904 ;  /* 0x3e22f98302027820 */ /* 0x000fcc000040c000 */
[----:B------:R-:W2:Y:S01]  /*04a0*/  MUFU.SIN R2, R2 ;  /* 0x0000000200027308 */ /* 0x000ea20000000400 */
[----:B-1----:R-:W-:-:S07]  /*04b0*/  MOV R6, UR4 ;  /* 0x0000000400067c02 */ /* 0x002fce0008000f00 */
[----:B0-----:R-:W0:Y:S01]  /*04c0*/  MUFU.RCP R0, R5 ;  /* 0x0000000500007308 */ /* 0x001e220000001000 */
[----:B--2---:R-:W-:-:S07]  /*04d0*/  FMUL R17, R2, R29 ;  /* 0x0000001d02117220 */ /* 0x004fce0000400000 */
[----:B------:R-:W1:Y:S01]  /*04e0*/  FCHK P0, R6, R5 ;  /* 0x0000000506007302 */ /* 0x000e620000000000 */
[----:B0-----:R-:W-:-:S04]  /*04f0*/  FFMA R3, R0, -R5, 1 ;  /* 0x3f80000000037423 */ /* 0x001fc80000000805 */
[----:B------:R-:W-:-:S04]  /*0500*/  FFMA R0, R0, R3, R0 ;  /* 0x0000000300007223 */ /* 0x000fc80000000000 */
[----:B------:R-:W-:-:S04]  /*0510*/  FFMA R3, R0, UR4, RZ ;  /* 0x0000000400037c23 */ /* 0x000fc800080000ff */
[----:B------:R-:W-:-:S04]  /*0520*/  FFMA R4, R3, -R5, UR4 ;  /* 0x0000000403047e23 */ /* 0x000fc80008000805 */
[----:B------:R-:W-:Y:S01]  /*0530*/  FFMA R0, R0, R4, R3 ;  /* 0x0000000400007223 */ /* 0x000fe20000000003 */
[----:B-1----:R-:W-:Y:S06]  /*0540*/  @!P0 BRA `(.L_x_3) ;  /* 0x0000000000188947 */ /* 0x002fec0003800000 */
[----:B------:R-:W0:Y:S01]  /*0550*/  LDCU UR4, c[0x0][0x380] ;  /* 0x00007000ff0477ac */ /* 0x000e220008000800 */
[----:B------:R-:W-:Y:S01]  /*0560*/  MOV R20, 0x5b0 ;  /* 0x000005b000147802 */ /* 0x000fe20000000f00 */
[----:B------:R-:W1:Y:S01]  /*0570*/  LDCU UR5, c[0x0][0x3ac] ;  /* 0x00007580ff0577ac */ /* 0x000e620008000800 */
[----:B0-----:R-:W-:Y:S02]  /*0580*/  MOV R3, UR4 ;  /* 0x0000000400037c02 */ /* 0x001fe40008000f00 */
[----:B-1----:R-:W-:-:S07]  /*0590*/  MOV R0, UR5 ;  /* 0x0000000500007c02 */ /* 0x002fce0008000f00 */
[----:B------:R-:W-:Y:S05]  /*05a0*/  CALL.REL.NOINC `($__internal_1_$__cuda_sm3x_div_rn_noftz_f32_slowpath) ;  /* 0x0000005800ec7944 */ /* 0x000fea0003c00000 */
.L_x_3:
[----:B------:R-:W0:Y:S01]  /*05b0*/  LDC R6, c[0x0][0x3ac] ;  /* 0x0000eb00ff067b82 */ /* 0x000e220000000800 */
[----:B------:R-:W1:Y:S01]  /*05c0*/  LDCU UR4, c[0x0][0x384] ;  /* 0x00007080ff0477ac */ /* 0x000e620008000800 */
[----:B------:R-:W-:-:S05]  /*05d0*/  HFMA2 R3, -RZ, RZ, 1.75, 0 ;  /* 0x3f000000ff037431 */ /* 0x000fca00000001ff */
[----:B------:R-:W-:-:S05]  /*05e0*/  LOP3.LUT R3, R3, 0x80000000, R0, 0xb8, !PT ;  /* 0x8000000003037812 */ /* 0x000fca00078eb800 */
[----:B------:R-:W-:Y:S01]  /*05f0*/  FADD.RZ R2, R3, R0 ;  /* 0x0000000003027221 */ /* 0x000fe2000000c000 */
[----:B-1----:R-:W-:-:S05]  /*0600*/  MOV R7, UR4 ;  /* 0x0000000400077c02 */ /* 0x002fca0008000f00 */
[----:B------:R-:W-:Y:S08]  /*0610*/  F2I.TRUNC.NTZ R2, R2 ;  /* 0x0000000200027305 */ /* 0x000ff0000020f100 */
[----:B0-----:R-:W0:Y:S08]  /*0620*/  MUFU.RCP R5, R6 ;  /* 0x0000000600057308 */ /* 0x001e300000001000 */
        /* <DEDUP_REMOVED lines=13> */
.L_x_4:
[----:B------:R-:W0:Y:S01]  /*0700*/  LDC.64 R4, c[0x0][0x380] ;  /* 0x0000e000ff047b82 */ /* 0x000e220000000a00 */
[----:B------:R-:W-:-:S07]  /*0710*/  MOV R10, 0x3f000000 ;  /* 0x3f000000000a7802 */ /* 0x000fce0000000f00 */
[----:B------:R-:W1:Y:S01]  /*0720*/  LDC R8, c[0x0][0x3b4] ;  /* 0x0000ed00ff087b82 */ /* 0x000e620000000800 */
[----:B0-----:R-:W-:Y:S01]  /*0730*/  FADD R3, -R4, R5 ;  /* 0x0000000504037221 */ /* 0x001fe20000000100 */
[----:B------:R-:W-:-:S03]  /*0740*/  MOV R5, 0x437c0000 ;  /* 0x437c000000057802 */ /* 0x000fc60000000f00 */
[----:B-1----:R-:W-:Y:S01]  /*0750*/  FMUL R3, R3, -R8 ;  /* 0x8000000803037220 */ /* 0x002fe20000400000 */
[----:B------:R-:W0:Y:S03]  /*0760*/  MUFU.RCP R7, R8 ;  /* 0x0000000800077308 */ /* 0x000e260000001000 */
[----:B------:R-:W-:-:S04]  /*0770*/  FFMA.SAT R4, R3, 0.0057249800302088260651, R10 ;  /* 0x3bbb989d03047823 */ /* 0x000fc8000000200a */
[----:B------:R-:W-:-:S04]  /*0780*/  FFMA.RM R5, R4, R5, 12582913 ;  /* 0x4b40000104057423 */ /* 0x000fc80000004005 */
[----:B------:R-:W-:-:S04]  /*0790*/  FADD R4, R5, -12583039 ;  /* 0xcb40007f05047421 */ /* 0x000fc80000000000 */
[----:B------:R-:W-:-:S04]  /*07a0*/  FFMA R4, R3, 1.4426950216293334961, -R4 ;  /* 0x3fb8aa3b03047823 */ /* 0x000fc80000000804 */
[----:B------:R-:W-:Y:S01]  /*07b0*/  FFMA R6, R3, 1.925963033500011079e-08, R4 ;  /* 0x32a5706003067823 */ /* 0x000fe20000000004 */
[----:B------:R-:W-:-:S05]  /*07c0*/  LOP3.LUT R3, R10, 0x80000000, R0, 0xb8, !PT ;  /* 0x800000000a037812 */ /* 0x000fca00078eb800 */
[----:B------:R-:W1:Y:S01]  /*07d0*/  MUFU.EX2 R6, R6 ;  /* 0x0000000600067308 */ /* 0x000e620000000800 */
[----:B------:R-:W-:Y:S01]  /*07e0*/  FADD.RZ R4, R3, R0 ;  /* 0x0000000003047221 */ /* 0x000fe2000000c000 */
[----:B------:R-:W-:Y:S01]  /*07f0*/  SHF.L.U32 R3, R5, 0x17, RZ ;  /* 0x0000001705037819 */ /* 0x000fe200000006ff */
[----:B0-----:R-:W-:-:S04]  /*0800*/  FFMA R0, R7, -R8, 1 ;  /* 0x3f80000007007423 */ /* 0x001fc80000000808 */
[----:B------:R-:W-:Y:S01]  /*0810*/  FFMA R0, R7, R0, R7 ;  /* 0x0000000007007223 */ /* 0x000fe20000000007 */
[----:B------:R-:W-:Y:S01]  /*0820*/  F2I.TRUNC.NTZ R4, R4 ;  /* 0x0000000400047305 */ /* 0x000fe2000020f100 */
[----:B-1----:R-:W-:-:S07]  /*0830*/  FFMA R3, R3, -R6, 1 ;  /* 0x3f80000003037423 */ /* 0x002fce0000000806 */
[----:B------:R-:W0:Y:S01]  /*0840*/  FCHK P0, R3, R8 ;  /* 0x0000000803007302 */ /* 0x000e220000000000 */
[----:B------:R-:W-:-:S04]  /*0850*/  FFMA R16, R3, R0, RZ ;  /* 0x0000000003107223 */ /* 0x000fc800000000ff */
[----:B------:R-:W-:-:S04]  /*0860*/  FFMA R5, R16, -R8, R3 ;  /* 0x8000000810057223 */ /* 0x000fc80000000003 */
[----:B------:R-:W-:Y:S01]  /*0870*/  FFMA R16, R0, R5, R16 ;  /* 0x0000000500107223 */ /* 0x000fe20000000010 */
[----:B0-----:R-:W-:Y:S06]  /*0880*/  @!P0 BRA `(.L_x_5) ;  /* 0x0000000000148947 */ /* 0x001fec0003800000 */
[----:B------:R-:W0:Y:S01]  /*0890*/  LDCU UR4, c[0x0][0x3b4] ;  /* 0x00007680ff0477ac */ /* 0x000e220008000800 */
[----:B------:R-:W-:Y:S02]  /*08a0*/  MOV R20, 0x8d0 ;  /* 0x000008d000147802 */ /* 0x000fe40000000f00 */
[----:B0-----:R-:W-:-:S07]  /*08b0*/  MOV R0, UR4 ;  /* 0x0000000400007c02 */ /* 0x001fce0008000f00 */
[----:B------:R-:W-:Y:S05]  /*08c0*/  CALL.REL.NOINC `($__internal_1_$__cuda_sm3x_div_rn_noftz_f32_slowpath) ;  /* 0x0000005800247944 */ /* 0x000fea0003c00000 */
[----:B------:R-:W-:-:S07]  /*08d0*/  MOV R16, R0 ;  /* 0x0000000000107202 */ /* 0x000fce0000000f00 */
.L_x_5:
[----:B------:R-:W0:Y:S02]  /*08e0*/  LDC.64 R8, c[0x0][0x398] ;  /* 0x0000e600ff087b82 */ /* 0x000e240000000a00 */
[----:B0-----:R-:W-:-:S06]  /*08f0*/  IMAD.WIDE R6, R2, 0x4, R8 ;  /* 0x0000000402067825 */ /* 0x001fcc00078e0208 */
[----:B------:R-:W2:Y:S01]  /*0900*/  LDG.E R6, desc[UR6][R6.64] ;  /* 0x0000000606067981 */ /* 0x000ea2000c1e1900 */
[----:B------:R-:W-:-:S05]  /*0910*/  IMAD.WIDE R4, R4, 0x4, R8 ;  /* 0x0000000404047825 */ /* 0x000fca00078e0208 */
[----:B------:R-:W3:Y:S01]  /*0920*/  LDG.E R3, desc[UR6][R4.64] ;  /* 0x0000000604037981 */ /* 0x000ee2000c1e1900 */
[----:B------:R-:W-:Y:S01]  /*0930*/  BSSY.RECONVERGENT B2, `(.L_x_6) ;  /* 0x000000d000027945 */ /* 0x000fe20003800200 */
[----:B--2---:R-:W0:Y:S08]  /*0940*/  MUFU.RCP R0, R6 ;  /* 0x0000000600007308 */ /* 0x004e300000001000 */
[----:B---3--:R-:W1:Y:S01]  /*0950*/  FCHK P0, R3, R6 ;  /* 0x0000000603007302 */ /* 0x008e620000000000 */
[----:B0-----:R-:W-:-:S04]  /*0960*/  FFMA R9, -R6, R0, 1 ;  /* 0x3f80000006097423 */ /* 0x001fc80000000100 */
[----:B------:R-:W-:-:S04]  /*0970*/  FFMA R0, R0, R9, R0 ;  /* 0x0000000900007223 */ /* 0x000fc80000000000 */
[----:B------:R-:W-:-:S04]  /*0980*/  FFMA R9, R3, R0, RZ ;  /* 0x0000000003097223 */ /* 0x000fc800000000ff */
[----:B------:R-:W-:-:S04]  /*0990*/  FFMA R12, -R6, R9, R3 ;  /* 0x00000009060c7223 */ /* 0x000fc80000000103 */
[----:B------:R-:W-:Y:S01]  /*09a0*/  FFMA R12, R0, R12, R9 ;  /* 0x0000000c000c7223 */ /* 0x000fe20000000009 */
[----:B-1----:R-:W-:Y:S06]  /*09b0*/  @!P0 BRA `(.L_x_7) ;  /* 0x0000000000108947 */ /* 0x002fec0003800000 */
[----:B------:R-:W-:Y:S02]  /*09c0*/  MOV R0, R6 ;  /* 0x0000000600007202 */ /* 0x000fe40000000f00 */
[----:B------:R-:W-:-:S07]  /*09d0*/  MOV R20, 0x9f0 ;  /* 0x000009f000147802 */ /* 0x000fce0000000f00 */
[----:B------:R-:W-:Y:S05]  /*09e0*/  CALL.REL.NOINC `($__internal_1_$__cuda_sm3x_div_rn_noftz_f32_slowpath) ;  /* 0x0000005400dc7944 */ /* 0x000fea0003c00000 */
[----:B------:R-:W-:-:S07]  /*09f0*/  MOV R12, R0 ;  /* 0x00000000000c7202 */ /* 0x000fce0000000f00 */
.L_x_7:
[----:B------:R-:W-:Y:S05]  /*0a00*/  BSYNC.RECONVERGENT B2 ;  /* 0x0000000000027941 */ /* 0x000fea0003800200 */
.L_x_6:
[----:B------:R-:W0:Y:S01]  /*0a10*/  LDC.64 R4, c[0x0][0x390] ;  /* 0x0000e400ff047b82 */ /* 0x000e220000000a00 */
[----:B------:R-:W1:Y:S07]  /*0a20*/  LDCU UR4, c[0x0][0x384] ;  /* 0x00007080ff0477ac */ /* 0x000e6e0008000800 */
[----:B------:R-:W2:Y:S01]  /*0a30*/  LDC R13, c[0x0][0x3b4] ;  /* 0x0000ed00ff0d7b82 */ /* 0x000ea20000000800 */
[----:B------:R-:W-:Y:S01]  /*0a40*/  HFMA2 R7, -RZ, RZ, 1.75, 0 ;  /* 0x3f000000ff077431 */ /* 0x000fe200000001ff */
[----:B------:R-:W-:-:S06]  /*0a50*/  MOV R9, 0x437c0000 ;  /* 0x437c000000097802 */ /* 0x000fcc0000000f00 */
[----:B------:R-:W3:Y:S01]  /*0a60*/  LDC R11, c[0x0][0x3a8] ;  /* 0x0000ea00ff0b7b82 */ /* 0x000ee20000000800 */
[----:B0-----:R-:W-:-:S05]  /*0a70*/  IMAD.WIDE R2, R2, 0x4, R4 ;  /* 0x0000000402027825 */ /* 0x001fca00078e0204 */
[----:B------:R0:W4:Y:S01]  /*0a80*/  LDG.E R5, desc[UR6][R2.64] ;  /* 0x0000000602057981 */ /* 0x000122000c1e1900 */
[C---:B--2---:R-:W-:Y:S01]  /*0a90*/  FMUL R15, R13.reuse, -2 ;  /* 0xc00000000d0f7820 */ /* 0x044fe20000400000 */
[----:B------:R-:W-:-:S03]  /*0aa0*/  FMUL R13, R13, 4 ;  /* 0x408000000d0d7820 */ /* 0x000fc60000400000 */
[----:B-1----:R-:W-:-:S04]  /*0ab0*/  FMUL R0, R15, UR4 ;  /* 0x000000040f007c20 */ /* 0x002fc80008400000 */
[----:B------:R-:W-:Y:S01]  /*0ac0*/  FFMA.SAT R4, R0, 0.0057249800302088260651, R7 ;  /* 0x3bbb989d00047823 */ /* 0x000fe20000002007 */
[----:B---3--:R-:W-:-:S03]  /*0ad0*/  FMUL R11, R11, R11 ;  /* 0x0000000b0b0b7220 */ /* 0x008fc60000400000 */
[----:B------:R-:W-:-:S04]  /*0ae0*/  FFMA.RM R4, R4, R9, 12582913 ;  /* 0x4b40000104047423 */ /* 0x000fc80000004009 */
[C---:B------:R-:W-:Y:S01]  /*0af0*/  FADD R7, R4.reuse, -12583039 ;  /* 0xcb40007f04077421 */ /* 0x040fe20000000000 */
[----:B------:R-:W-:-:S03]  /*0b00*/  SHF.L.U32 R14, R4, 0x17, RZ ;  /* 0x00000017040e7819 */ /* 0x000fc600000006ff */
[----:B------:R-:W-:-:S04]  /*0b10*/  FFMA R7, R0, 1.4426950216293334961, -R7 ;  /* 0x3fb8aa3b00077823 */ /* 0x000fc80000000807 */
[----:B------:R-:W-:Y:S02]  /*0b20*/  FFMA R7, R0, 1.925963033500011079e-08, R7 ;  /* 0x32a5706000077823 */ /* 0x000fe40000000007 */
[----:B------:R-:W1:Y:S08]  /*0b30*/  MUFU.RCP R0, R13 ;  /* 0x0000000d00007308 */ /* 0x000e700000001000 */
[----:B------:R-:W2:Y:S01]  /*0b40*/  MUFU.EX2 R7, R7 ;  /* 0x0000000700077308 */ /* 0x000ea20000000800 */
[----:B-1----:R-:W-:-:S04]  /*0b50*/  FFMA R9, -R13, R0, 1 ;  /* 0x3f8000000d097423 */ /* 0x002fc80000000100 */
[----:B------:R-:W-:Y:S01]  /*0b60*/  FFMA R0, R0, R9, R0 ;  /* 0x0000000900007223 */ /* 0x000fe20000000000 */
[----:B--2---:R-:W-:-:S04]  /*0b70*/  FFMA R14, R14, -R7, 1 ;  /* 0x3f8000000e0e7423 */ /* 0x004fc80000000807 */
[----:B0-----:R-:W-:-:S04]  /*0b80*/  FMUL R3, R11, R14 ;  /* 0x0000000e0b037220 */ /* 0x001fc80000400000 */
[----:B------:R-:W0:Y:S01]  /*0b90*/  FCHK P0, R3, R13 ;  /* 0x0000000d03007302 */ /* 0x000e220000000000 */
[----:B------:R-:W-:-:S04]  /*0ba0*/  FFMA R9, R3, R0, RZ ;  /* 0x0000000003097223 */ /* 0x000fc800000000ff */
[----:B------:R-:W-:-:S04]  /*0bb0*/  FFMA R2, -R13, R9, R3 ;  /* 0x000000090d027223 */ /* 0x000fc80000000103 */
[----:B------:R-:W-:Y:S01]  /*0bc0*/  FFMA R0, R0, R2, R9 ;  /* 0x0000000200007223 */ /* 0x000fe20000000009 */
[----:B----4-:R-:W-:Y:S01]  /*0bd0*/  FMUL R5, R5, R16 ;  /* 0x0000001005057220 */ /* 0x010fe20000400000 */
[----:B0-----:R-:W-:Y:S06]  /*0be0*/  @!P0 BRA `(.L_x_8) ;  /* 0x00000000000c8947 */ /* 0x001fec0003800000 */
[----:B------:R-:W-:Y:S02]  /*0bf0*/  MOV R0, R13 ;  /* 0x0000000d00007202 */ /* 0x000fe40000000f00 */
[----:B------:R-:W-:-:S07]  /*0c00*/  MOV R20, 0xc20 ;  /* 0x00000c2000147802 */ /* 0x000fce0000000f00 */
[----:B------:R-:W-:Y:S05]  /*0c10*/  CALL.REL.NOINC `($__internal_1_$__cuda_sm3x_div_rn_noftz_f32_slowpath) ;  /* 0x0000005400507944 */ /* 0x000fea0003c00000 */
.L_x_8:
[----:B------:R-:W0:Y:S01]  /*0c20*/  LDC R6, c[0x0][0x3b0] ;  /* 0x0000ec00ff067b82 */ /* 0x000e220000000800 */
[-C--:B------:R-:W-:Y:S01]  /*0c30*/  FMUL R0, R0, R16.reuse ;  /* 0x0000001000007220 */ /* 0x080fe20000400000 */
[----:B------:R-:W-:Y:S01]  /*0c40*/  MOV R3, 0x3f000000 ;  /* 0x3f00000000037802 */ /* 0x000fe20000000f00 */
[----:B------:R-:W1:Y:S02]  /*0c50*/  LDCU UR4, c[0x0][0x380] ;  /* 0x00007000ff0477ac */ /* 0x000e640008000800 */
[----:B------:R-:W-:Y:S01]  /*0c60*/  FFMA R0, R0, -R16, R5 ;  /* 0x8000001000007223 */ /* 0x000fe20000000005 */
[----:B------:R-:W-:-:S03]  /*0c70*/  MOV R5, 0x437c0000 ;  /* 0x437c000000057802 */ /* 0x000fc60000000f00 */
[----:B------:R-:W-:-:S04]  /*0c80*/  FFMA.SAT R2, R0, 0.0057249800302088260651, R3 ;  /* 0x3bbb989d00027823 */ /* 0x000fc80000002003 */
[----:B------:R-:W-:-:S04]  /*0c90*/  FFMA.RM R2, R2, R5, 12582913 ;  /* 0x4b40000102027423 */ /* 0x000fc80000004005 */
[C---:B------:R-:W-:Y:S01]  /*0ca0*/  FADD R3, R2.reuse, -12583039 ;  /* 0xcb40007f02037421 */ /* 0x040fe20000000000 */
[----:B------:R-:W-:-:S03]  /*0cb0*/  SHF.L.U32 R2, R2, 0x17, RZ ;  /* 0x0000001702027819 */ /* 0x000fc600000006ff */
[C---:B------:R-:W-:Y:S01]  /*0cc0*/  FFMA R3, R0.reuse, 1.4426950216293334961, -R3 ;  /* 0x3fb8aa3b00037823 */ /* 0x040fe20000000803 */
[----:B-1----:R-:W-:Y:S01]  /*0cd0*/  MOV R9, UR4 ;  /* 0x0000000400097c02 */ /* 0x002fe20008000f00 */
[----:B0-----:R-:W0:Y:S02]  /*0ce0*/  MUFU.RCP R4, R6 ;  /* 0x0000000600047308 */ /* 0x001e240000001000 */
[----:B------:R-:W-:-:S06]  /*0cf0*/  FFMA R3, R0, 1.925963033500011079e-08, R3 ;  /* 0x32a5706000037823 */ /* 0x000fcc0000000003 */
[----:B------:R-:W1:Y:S08]  /*0d00*/  MUFU.EX2 R3, R3 ;  /* 0x0000000300037308 */ /* 0x000e700000000800 */
[----:B------:R-:W2:Y:S01]  /*0d10*/  FCHK P0, R9, R6 ;  /* 0x0000000609007302 */ /* 0x000ea20000000000 */
[----:B0-----:R-:W-:-:S04]  /*0d20*/  FFMA R5, R4, -R6, 1 ;  /* 0x3f80000004057423 */ /* 0x001fc80000000806 */
[----:B------:R-:W-:-:S04]  /*0d30*/  FFMA R0, R4, R5, R4 ;  /* 0x0000000504007223 */ /* 0x000fc80000000004 */
[----:B------:R-:W-:Y:S01]  /*0d40*/  FFMA R7, R0, UR4, RZ ;  /* 0x0000000400077c23 */ /* 0x000fe200080000ff */
[----:B-1----:R-:W-:-:S03]  /*0d50*/  FMUL R5, R2, R3 ;  /* 0x0000000302057220 */ /* 0x002fc60000400000 */
[----:B------:R-:W-:Y:S01]  /*0d60*/  FFMA R4, R7, -R6, UR4 ;  /* 0x0000000407047e23 */ /* 0x000fe20008000806 */
[----:B------:R-:W-:-:S03]  /*0d70*/  FMUL R12, R5, R12 ;  /* 0x0000000c050c7220 */ /* 0x000fc60000400000 */
[----:B------:R-:W-:Y:S01]  /*0d80*/  FFMA R0, R0, R4, R7 ;  /* 0x0000000400007223 */ /* 0x000fe20000000007 */
[----:B--2---:R-:W-:Y:S06]  /*0d90*/  @!P0 BRA `(.L_x_9) ;  /* 0x0000000000188947 */ /* 0x004fec0003800000 */
[----:B------:R-:W0:Y:S01]  /*0da0*/  LDCU UR5, c[0x0][0x380] ;  /* 0x00007000ff0577ac */ /* 0x000e220008000800 */
[----:B------:R-:W-:Y:S01]  /*0db0*/  MOV R20, 0xe00 ;  /* 0x00000e0000147802 */ /* 0x000fe20000000f00 */
[----:B------:R-:W1:Y:S01]  /*0dc0*/  LDCU UR4, c[0x0][0x3b0] ;  /* 0x00007600ff0477ac */ /* 0x000e620008000800 */
[----:B0-----:R-:W-:Y:S02]  /*0dd0*/  MOV R3, UR5 ;  /* 0x0000000500037c02 */ /* 0x001fe40008000f00 */
[----:B-1----:R-:W-:-:S07]  /*0de0*/  MOV R0, UR4 ;  /* 0x0000000400007c02 */ /* 0x002fce0008000f00 */
[----:B------:R-:W-:Y:S05]  /*0df0*/  CALL.REL.NOINC `($__internal_1_$__cuda_sm3x_div_rn_noftz_f32_slowpath) ;  /* 0x0000005000d87944 */ /* 0x000fea0003c00000 */
.L_x_9:
[----:B------:R-:W0:Y:S01]  /*0e00*/  F2I.TRUNC.NTZ R10, R0 ;  /* 0x00000000000a7305 */ /* 0x000e22000020f100 */
[----:B------:R-:W-:Y:S01]  /*0e10*/  BSSY.RECONVERGENT B2, `(.L_x_10) ;  /* 0x00001c1000027945 */ /* 0x000fe20003800200 */
[----:B------:R-:W-:Y:S01]  /*0e20*/  HFMA2 R27, -RZ, RZ, 0, 0 ;  /* 0x00000000ff1b7431 */ /* 0x000fe200000001ff */
[----:B0-----:R-:W-:-:S13]  /*0e30*/  ISETP.GE.AND P0, PT, R10, RZ, PT ;  /* 0x000000ff0a00720c */ /* 0x001fda0003f06270 */
[----:B------:R-:W-:Y:S05]  /*0e40*/  @!P0 BRA `(.L_x_11) ;  /* 0x0000001800f48947 */ /* 0x000fea0003800000 */
[----:B------:R-:W0:Y:S01]  /*0e50*/  LDC R22, c[0x0][0x3b0] ;  /* 0x0000ec00ff167b82 */ /* 0x000e220000000800 */
[----:B------:R-:W1:Y:S01]  /*0e60*/  LDCU UR4, c[0x0][0x3b8] ;  /* 0x00007700ff0477ac */ /* 0x000e620008000800 */
[----:B------:R-:W-:Y:S02]  /*0e70*/  MOV R27, RZ ;  /* 0x000000ff001b7202 */ /* 0x000fe40000000f00 */
[----:B------:R-:W-:Y:S01]  /*0e80*/  MOV R9, RZ ;  /* 0x000000ff00097202 */ /* 0x000fe20000000f00 */
[----:B------:R-:W2:Y:S01]  /*0e90*/  LDCU UR5, c[0x0][0x380] ;  /* 0x00007000ff0577ac */ /* 0x000ea20008000800 */
[----:B-1----:R-:W-:Y:S02]  /*0ea0*/  MOV R21, UR4 ;  /* 0x0000000400157c02 */ /* 0x002fe40008000f00 */
[----:B--2---:R-:W-:Y:S01]  /*0eb0*/  MOV R7, UR5 ;  /* 0x0000000500077c02 */ /* 0x004fe20008000f00 */
[----:B0-----:R-:W-:-:S07]  /*0ec0*/  FMUL R22, R22, 0.5 ;  /* 0x3f00000016167820 */ /* 0x001fce0000400000 */
.L_x_41:
[----:B------:R-:W0:Y:S01]  /*0ed0*/  LDC R5, c[0x0][0x3b0] ;  /* 0x0000ec00ff057b82 */ /* 0x000e220000000800 */
[----:B------:R-:W1:Y:S01]  /*0ee0*/  LDCU UR4, c[0x0][0x380] ;  /* 0x00007000ff0477ac */ /* 0x000e620008000800 */
[----:B------:R-:W-:Y:S01]  /*0ef0*/  I2FP.F32.U32 R0, R9 ;  /* 0x0000000900007245 */ /* 0x000fe20000201000 */
[----:B------:R-:W-:Y:S01]  /*0f00*/  BSSY.RECONVERGENT B3, `(.L_x_12) ;  /* 0x0000011000037945 */ /* 0x000fe20003800200 */
[----:B------:R-:W-:Y:S01]  /*0f10*/  MOV R6, R7 ;  /* 0x0000000700067202 */ /* 0x000fe20000000f00 */
[----:B0-----:R-:W0:Y:S02]  /*0f20*/  MUFU.RCP R2, R5 ;  /* 0x0000000500027308 */ /* 0x001e240000001000 */
[----:B------:R-:W-:-:S04]  /*0f30*/  FMUL R7, R0, R5 ;  /* 0x0000000500077220 */ /* 0x000fc80000400000 */
[----:B-1----:R-:W-:-:S04]  /*0f40*/  FADD R4, -R7, UR4 ;  /* 0x0000000407047e21 */ /* 0x002fc80008000100 */
[----:B------:R-:W1:Y:S01]  /*0f50*/  FCHK P0, R4, R5 ;  /* 0x0000000504007302 */ /* 0x000e620000000000 */
[----:B0-----:R-:W-:-:S04]  /*0f60*/  FFMA R3, R2, -R5, 1 ;  /* 0x3f80000002037423 */ /* 0x001fc80000000805 */
[----:B------:R-:W-:-:S04]  /*0f70*/  FFMA R0, R2, R3, R2 ;  /* 0x0000000302007223 */ /* 0x000fc80000000002 */
[----:B------:R-:W-:-:S04]  /*0f80*/  FFMA R3, R0, R4, RZ ;  /* 0x0000000400037223 */ /* 0x000fc800000000ff */
[----:B------:R-:W-:-:S04]  /*0f90*/  FFMA R2, R3, -R5, R4 ;  /* 0x8000000503027223 */ /* 0x000fc80000000004 */
[----:B------:R-:W-:Y:S01]  /*0fa0*/  FFMA R0, R0, R2, R3 ;  /* 0x0000000200007223 */ /* 0x000fe20000000003 */
[----:B-1----:R-:W-:Y:S06]  /*0fb0*/  @!P0 BRA `(.L_x_13) ;  /* 0x0000000000148947 */ /* 0x002fec0003800000 */
[----:B------:R-:W0:Y:S01]  /*0fc0*/  LDCU UR4, c[0x0][0x3b0] ;  /* 0x00007600ff0477ac */ /* 0x000e220008000800 */
[----:B------:R-:W-:Y:S02]  /*0fd0*/  MOV R3, R4 ;  /* 0x0000000400037202 */ /* 0x000fe40000000f00 */
[----:B------:R-:W-:Y:S02]  /*0fe0*/  MOV R20, 0x1010 ;  /* 0x0000101000147802 */ /* 0x000fe40000000f00 */
[----:B0-----:R-:W-:-:S07]  /*0ff0*/  MOV R0, UR4 ;  /* 0x0000000400007c02 */ /* 0x001fce0008000f00 */
[----:B------:R-:W-:Y:S05]  /*1000*/  CALL.REL.NOINC `($__internal_1_$__cuda_sm3x_div_rn_noftz_f32_slowpath) ;  /* 0x0000005000547944 */ /* 0x000fea0003c00000 */
.L_x_13:
[----:B------:R-:W-:Y:S05]  /*1010*/  BSYNC.RECONVERGENT B3 ;  /* 0x0000000000037941 */ /* 0x000fea0003800200 */
.L_x_12:
[----:B------:R-:W0:Y:S01]  /*1020*/  F2I.TRUNC.NTZ R5, R0 ;  /* 0x0000000000057305 */ /* 0x000e22000020f100 */
[----:B------:R-:W-:Y:S01]  /*1030*/  BSSY.RECONVERGENT B3, `(.L_x_14) ;  /* 0x0000160000037945 */ /* 0x000fe20003800200 */
[----:B------:R-:W-:Y:S01]  /*1040*/  HFMA2 R4, -RZ, RZ, 0, 0 ;  /* 0x00000000ff047431 */ /* 0x000fe200000001ff */
[----:B0-----:R-:W-:-:S13]  /*1050*/  ISETP.GE.AND P0, PT, R5, RZ, PT ;  /* 0x000000ff0500720c */ /* 0x001fda0003f06270 */
[----:B------:R-:W-:Y:S05]  /*1060*/  @!P0 BRA `(.L_x_15) ;  /* 0x0000001400708947 */ /* 0x000fea0003800000 */
[----:B------:R-:W-:Y:S01]  /*1070*/  ISETP.GE.U32.AND P0, PT, R5, 0x3, PT ;  /* 0x000000030500780c */ /* 0x000fe20003f06070 */
[----:B------:R-:W-:Y:S01]  /*1080*/  BSSY.RECONVERGENT B4, `(.L_x_16) ;  /* 0x00000c4000047945 */ /* 0x000fe20003800200 */
[----:B------:R-:W-:Y:S02]  /*1090*/  MOV R4, RZ ;  /* 0x000000ff00047202 */ /* 0x000fe40000000f00 */
[----:B------:R-:W-:-:S09]  /*10a0*/  MOV R8, RZ ;  /* 0x000000ff00087202 */ /* 0x000fd20000000f00 */
[----:B------:R-:W-:Y:S05]  /*10b0*/  @!P0 BRA `(.L_x_17) ;  /* 0x0000000c00008947 */ /* 0x000fea0003800000 */
[----:B------:R-:W-:Y:S01]  /*10c0*/  HFMA2 R2, -RZ, RZ, 0, 0 ;  /* 0x00000000ff027431 */ /* 0x000fe200000001ff */
[----:B------:R-:W-:Y:S01]  /*10d0*/  BSSY.RECONVERGENT B5, `(.L_x_18) ;  /* 0x00000bd000057945 */ /* 0x000fe20003800200 */
[----:B------:R-:W-:-:S07]  /*10e0*/  MOV R4, RZ ;  /* 0x000000ff00047202 */ /* 0x000fce0000000f00 */
.L_x_27:
[----:B------:R-:W0:Y:S01]  /*10f0*/  LDC R25, c[0x0][0x3ac] ;  /* 0x0000eb00ff197b82 */ /* 0x000e220000000800 */
[----:B------:R-:W1:Y:S01]  /*1100*/  LDCU UR4, c[0x0][0x3b0] ;  /* 0x00007600ff0477ac */ /* 0x000e620008000800 */
[----:B------:R-:W-:Y:S01]  /*1110*/  I2FP.F32.U32 R8, R2 ;  /* 0x0000000200087245 */ /* 0x000fe20000201000 */
[----:B------:R-:W-:Y:S04]  /*1120*/  BSSY.RECONVERGENT B6, `(.L_x_19) ;  /* 0x000000f000067945 */ /* 0x000fe80003800200 */
[----:B-1----:R-:W-:Y:S01]  /*1130*/  FFMA R8, R8, UR4, R7 ;  /* 0x0000000408087c23 */ /* 0x002fe20008000007 */
[----:B0-----:R-:W0:Y:S08]  /*1140*/  MUFU.RCP R0, R25 ;  /* 0x0000001900007308 */ /* 0x001e300000001000 */
        /* <DEDUP_REMOVED lines=12> */
.L_x_20:
[----:B------:R-:W-:Y:S05]  /*1210*/  BSYNC.RECONVERGENT B6 ;  /* 0x0000000000067941 */ /* 0x000fea0003800200 */
.L_x_19:
[----:B------:R-:W-:Y:S01]  /*1220*/  HFMA2 R23, -RZ, RZ, 1.75, 0 ;  /* 0x3f000000ff177431 */ /* 0x000fe200000001ff */
[----:B------:R-:W0:Y:S01]  /*1230*/  LDC.64 R24, c[0x0][0x3a0] ;  /* 0x0000e800ff187b82 */ /* 0x000e220000000a00 */
[----:B------:R-:W1:Y:S01]  /*1240*/  LDCU UR4, c[0x0][0x380] ;  /* 0x00007000ff0477ac */ /* 0x000e620008000800 */
[----:B------:R-:W2:Y:S06]  /*1250*/  LDCU.64 UR8, c[0x0][0x3b0] ;  /* 0x00007600ff0877ac */ /* 0x000eac0008000a00 */
[----:B------:R-:W3:Y:S01]  /*1260*/  LDC R20, c[0x0][0x3ac] ;  /* 0x0000eb00ff147b82 */ /* 0x000ee20000000800 */
[----:B------:R-:W-:-:S05]  /*1270*/  LOP3.LUT R3, R23, 0x80000000, R0, 0xb8, !PT ;  /* 0x8000000017037812 */ /* 0x000fca00078eb800 */
[----:B------:R-:W-:-:S06]  /*1280*/  FADD.RZ R3, R3, R0 ;  /* 0x0000000003037221 */ /* 0x000fcc000000c000 */
[----:B------:R-:W0:Y:S02]  /*1290*/  F2I.TRUNC.NTZ R3, R3 ;  /* 0x0000000300037305 */ /* 0x000e24000020f100 */
[----:B0-----:R-:W-:-:S06]  /*12a0*/  IMAD.WIDE R24, R3, 0x4, R24 ;  /* 0x0000000403187825 */ /* 0x001fcc00078e0218 */
[----:B------:R0:W4:Y:S01]  /*12b0*/  LDG.E R24, desc[UR6][R24.64] ;  /* 0x0000000618187981 */ /* 0x000122000c1e1900 */
[----:B-1----:R-:W-:Y:S01]  /*12c0*/  FADD R8, -R8, UR4 ;  /* 0x0000000408087e21 */ /* 0x002fe20008000100 */
[----:B------:R-:W-:Y:S01]  /*12d0*/  MOV R29, 0x437c0000 ;  /* 0x437c0000001d7802 */ /* 0x000fe20000000f00 */
[----:B------:R-:W-:Y:S01]  /*12e0*/  HFMA2 R28, -RZ, RZ, 1.875, 0 ;  /* 0x3f800000ff1c7431 */ /* 0x000fe200000001ff */
[----:B------:R-:W-:Y:S01]  /*12f0*/  ISETP.NE.AND P1, PT, R2, R5, PT ;  /* 0x000000050200720c */ /* 0x000fe20003f25270 */
[----:B--2---:R-:W-:Y:S01]  /*1300*/  FMUL R8, R8, -UR9 ;  /* 0x8000000908087c20 */ /* 0x004fe20008400000 */
[----:B------:R-:W-:Y:S01]  /*1310*/  ISETP.NE.AND P0, PT, R2, RZ, PT ;  /* 0x000000ff0200720c */ /* 0x000fe20003f05270 */
[----:B------:R-:W-:Y:S02]  /*1320*/  BSSY.RECONVERGENT B6, `(.L_x_21) ;  /* 0x000001e000067945 */ /* 0x000fe40003800200 */
[----:B------:R-:W-:-:S04]  /*1330*/  FFMA.SAT R0, R8, 0.0057249800302088260651, R23 ;  /* 0x3bbb989d08007823 */ /* 0x000fc80000002017 */
[----:B------:R-:W-:Y:S02]  /*1340*/  FFMA.RM R0, R0, R29, 12582913 ;  /* 0x4b40000100007423 */ /* 0x000fe4000000401d */
[----:B---3--:R-:W-:Y:S02]  /*1350*/  MUFU.RCP R29, R20 ;  /* 0x00000014001d7308 */ /* 0x008fe40000001000 */
[C---:B------:R-:W-:Y:S01]  /*1360*/  FADD R3, R0.reuse, -12583039 ;  /* 0xcb40007f00037421 */ /* 0x040fe20000000000 */
[----:B------:R-:W-:-:S03]  /*1370*/  SHF.L.U32 R0, R0, 0x17, RZ ;  /* 0x0000001700007819 */ /* 0x000fc600000006ff */
[----:B------:R-:W-:-:S04]  /*1380*/  FFMA R3, R8, 1.4426950216293334961, -R3 ;  /* 0x3fb8aa3b08037823 */ /* 0x000fc80000000803 */
[----:B------:R-:W-:Y:S01]  /*1390*/  FFMA R3, R8, 1.925963033500011079e-08, R3 ;  /* 0x32a5706008037823 */ /* 0x000fe20000000003 */
[----:B------:R-:W-:-:S04]  /*13a0*/  IADD3 R8, PT, PT, R2, 0x1, RZ ;  /* 0x0000000102087810 */ /* 0x000fc80007ffe0ff */
[----:B------:R-:W-:Y:S01]  /*13b0*/  I2FP.F32.U32 R26, R8 ;  /* 0x00000008001a7245 */ /* 0x000fe20000201000 */
[----:B------:R-:W1:Y:S04]  /*13c0*/  MUFU.EX2 R3, R3 ;  /* 0x0000000300037308 */ /* 0x000e680000000800 */
[----:B0-----:R-:W-:Y:S01]  /*13d0*/  FFMA R25, R26, UR8, R7 ;  /* 0x000000081a197c23 */ /* 0x001fe20008000007 */
[----:B-1----:R-:W-:Y:S01]  /*13e0*/  FMUL R23, R0, R3 ;  /* 0x0000000300177220 */ /* 0x002fe20000400000 */
[----:B------:R-:W-:Y:S02]  /*13f0*/  FSEL R3, R28, 2, !P1 ;  /* 0x400000001c037808 */ /* 0x000fe40004800000 */
[----:B------:R-:W0:Y:S01]  /*1400*/  FCHK P1, R25, R20 ;  /* 0x0000001419007302 */ /* 0x000e220000020000 */
[----:B------:R-:W-:Y:S01]  /*1410*/  FFMA R0, R29, -R20, 1 ;  /* 0x3f8000001d007423 */ /* 0x000fe20000000814 */
[----:B------:R-:W-:Y:S01]  /*1420*/  FMUL R23, R22, R23 ;  /* 0x0000001716177220 */ /* 0x000fe20000400000 */
[----:B------:R-:W-:-:S02]  /*1430*/  FSEL R3, R3, 1, P0 ;  /* 0x3f80000003037808 */ /* 0x000fc40000000000 */
[----:B------:R-:W-:-:S04]  /*1440*/  FFMA R0, R29, R0, R29 ;  /* 0x000000001d007223 */ /* 0x000fc8000000001d */
[----:B------:R-:W-:-:S04]  /*1450*/  FFMA R29, R0, R25, RZ ;  /* 0x00000019001d7223 */ /* 0x000fc800000000ff */
[----:B------:R-:W-:-:S04]  /*1460*/  FFMA R26, R29, -R20, R25 ;  /* 0x800000141d1a7223 */ /* 0x000fc80000000019 */
[----:B------:R-:W-:Y:S01]  /*1470*/  FFMA R0, R0, R26, R29 ;  /* 0x0000001a00007223 */ /* 0x000fe2000000001d */
[----:B----4-:R-:W-:-:S04]  /*1480*/  FMUL R23, R23, R24 ;  /* 0x0000001817177220 */ /* 0x010fc80000400000 */
[----:B------:R-:W-:Y:S01]  /*1490*/  FFMA R4, R23, R3, R4 ;  /* 0x0000000317047223 */ /* 0x000fe20000000004 */
[----:B0-----:R-:W-:Y:S06]  /*14a0*/  @!P1 BRA `(.L_x_22) ;  /* 0x0000000000149947 */ /* 0x001fec0003800000 */
[----:B------:R-:W0:Y:S01]  /*14b0*/  LDCU UR4, c[0x0][0x3ac] ;  /* 0x00007580ff0477ac */ /* 0x000e220008000800 */
[----:B------:R-:W-:Y:S02]  /*14c0*/  MOV R3, R25 ;  /* 0x0000001900037202 */ /* 0x000fe40000000f00 */
[----:B------:R-:W-:Y:S02]  /*14d0*/  MOV R20, 0x1500 ;  /* 0x0000150000147802 */ /* 0x000fe40000000f00 */
[----:B0-----:R-:W-:-:S07]  /*14e0*/  MOV R0, UR4 ;  /* 0x0000000400007c02 */ /* 0x001fce0008000f00 */
[----:B------:R-:W-:Y:S05]  /*14f0*/  CALL.REL.NOINC `($__internal_1_$__cuda_sm3x_div_rn_noftz_f32_slowpath) ;  /* 0x0000004c00187944 */ /* 0x000fea0003c00000 */
.L_x_22:
[----:B------:R-:W-:Y:S05]  /*1500*/  BSYNC.RECONVERGENT B6 ;  /* 0x0000000000067941 */ /* 0x000fea0003800200 */
.L_x_21:
[----:B------:R-:W-:Y:S01]  /*1510*/  MOV R24, 0x3f000000 ;  /* 0x3f00000000187802 */ /* 0x000fe20000000f00 */
[----:B------:R-:W0:Y:S01]  /*1520*/  LDC.64 R28, c[0x0][0x3a0] ;  /* 0x0000e800ff1c7b82 */ /* 0x000e220000000a00 */
[----:B------:R-:W1:Y:S02]  /*1530*/  LDCU UR4, c[0x0][0x380] ;  /* 0x00007000ff0477ac */ /* 0x000e640008000800 */
[--C-:B------:R-:W-:Y:S01]  /*1540*/  LOP3.LUT R3, R24, 0x80000000, R0.reuse, 0xb8, !PT ;  /* 0x8000000018037812 */ /* 0x100fe200078eb800 */
[----:B------:R-:W2:Y:S04]  /*1550*/  LDCU.64 UR8, c[0x0][0x3b0] ;  /* 0x00007600ff0877ac */ /* 0x000ea80008000a00 */
[----:B------:R-:W-:Y:S01]  /*1560*/  FADD.RZ R3, R3, R0 ;  /* 0x0000000003037221 */ /* 0x000fe2000000c000 */
[----:B------:R-:W3:Y:S05]  /*1570*/  LDC R20, c[0x0][0x3ac] ;  /* 0x0000eb00ff147b82 */ /* 0x000eea0000000800 */
[----:B------:R-:W0:Y:S02]  /*1580*/  F2I.TRUNC.NTZ R3, R3 ;  /* 0x0000000300037305 */ /* 0x000e24000020f100 */
[----:B0-----:R-:W-:-:S06]  /*1590*/  IMAD.WIDE R28, R3, 0x4, R28 ;  /* 0x00000004031c7825 */ /* 0x001fcc00078e021c */
[----:B------:R0:W4:Y:S01]  /*15a0*/  LDG.E R29, desc[UR6][R28.64] ;  /* 0x000000061c1d7981 */ /* 0x000122000c1e1900 */
[----:B-1----:R-:W-:Y:S01]  /*15b0*/  FADD R25, -R25, UR4 ;  /* 0x0000000419197e21 */ /* 0x002fe20008000100 */
[----:B------:R-:W-:Y:S01]  /*15c0*/  HFMA2 R23, -RZ, RZ, 3.7421875, 0 ;  /* 0x437c0000ff177431 */ /* 0x000fe200000001ff */
[----:B------:R-:W-:Y:S01]  /*15d0*/  ISETP.NE.AND P1, PT, R8, R5, PT ;  /* 0x000000050800720c */ /* 0x000fe20003f25270 */
[----:B------:R-:W-:Y:S01]  /*15e0*/  BSSY.RECONVERGENT B6, `(.L_x_23) ;  /* 0x000001f000067945 */ /* 0x000fe20003800200 */
[----:B--2---:R-:W-:-:S04]  /*15f0*/  FMUL R25, R25, -UR9 ;  /* 0x8000000919197c20 */ /* 0x004fc80008400000 */
[----:B------:R-:W-:Y:S01]  /*1600*/  FFMA.SAT R0, R25, 0.0057249800302088260651, R24 ;  /* 0x3bbb989d19007823 */ /* 0x000fe20000002018 */
[----:B0-----:R-:W-:-:S03]  /*1610*/  IADD3 R28, PT, PT, R2, 0x2, RZ ;  /* 0x00000002021c7810 */ /* 0x001fc60007ffe0ff */
[----:B------:R-:W-:Y:S01]  /*1620*/  FFMA.RM R0, R0, R23, 12582913 ;  /* 0x4b40000100007423 */ /* 0x000fe20000004017 */
[----:B------:R-:W-:Y:S01]  /*1630*/  I2FP.F32.U32 R26, R28 ;  /* 0x0000001c001a7245 */ /* 0x000fe20000201000 */
[----:B---3--:R-:W0:Y:S02]  /*1640*/  MUFU.RCP R23, R20 ;  /* 0x0000001400177308 */ /* 0x008e240000001000 */
[C---:B------:R-:W-:Y:S01]  /*1650*/  FADD R24, R0.reuse, -12583039 ;  /* 0xcb40007f00187421 */ /* 0x040fe20000000000 */
[----:B------:R-:W-:-:S03]  /*1660*/  SHF.L.U32 R3, R0, 0x17, RZ ;  /* 0x0000001700037819 */ /* 0x000fc600000006ff */
[----:B------:R-:W-:-:S04]  /*1670*/  FFMA R24, R25, 1.4426950216293334961, -R24 ;  /* 0x3fb8aa3b19187823 */ /* 0x000fc80000000818 */
[----:B------:R-:W-:Y:S01]  /*1680*/  FFMA R24, R25, 1.925963033500011079e-08, R24 ;  /* 0x32a5706019187823 */ /* 0x000fe20000000018 */
[----:B------:R-:W-:Y:S01]  /*1690*/  FFMA R25, R26, UR8, R7 ;  /* 0x000000081a197c23 */ /* 0x000fe20008000007 */
[----:B------:R-:W-:-:S03]  /*16a0*/  MOV R26, 0x3f800000 ;  /* 0x3f800000001a7802 */ /* 0x000fc60000000f00 */
[----:B------:R-:W-:Y:S01]  /*16b0*/  FCHK P0, R25, R20 ;  /* 0x0000001419007302 */ /* 0x000fe20000000000 */
[----:B0-----:R-:W-:-:S04]  /*16c0*/  FFMA R30, R23, -R20, 1 ;  /* 0x3f800000171e7423 */ /* 0x001fc80000000814 */
[----:B------:R-:W-:-:S03]  /*16d0*/  FFMA R0, R23, R30, R23 ;  /* 0x0000001e17007223 */ /* 0x000fc60000000017 */
[----:B------:R-:W0:Y:S01]  /*16e0*/  MUFU.EX2 R24, R24 ;  /* 0x0000001800187308 */ /* 0x000e220000000800 */
[----:B------:R-:W-:Y:S01]  /*16f0*/  FFMA R23, R0, R25, RZ ;  /* 0x0000001900177223 */ /* 0x000fe200000000ff */
[----:B0-----:R-:W-:-:S03]  /*1700*/  FMUL R3, R3, R24 ;  /* 0x0000001803037220 */ /* 0x001fc60000400000 */
[----:B------:R-:W-:Y:S01]  /*1710*/  FFMA R24, R23, -R20, R25 ;  /* 0x8000001417187223 */ /* 0x000fe20000000019 */
[----:B------:R-:W-:Y:S01]  /*1720*/  FMUL R8, R22, R3 ;  /* 0x0000000316087220 */ /* 0x000fe20000400000 */
[----:B------:R-:W-:Y:S02]  /*1730*/  FSEL R3, R26, 2, !P1 ;  /* 0x400000001a037808 */ /* 0x000fe40004800000 */
[----:B------:R-:W-:Y:S01]  /*1740*/  FFMA R0, R0, R24, R23 ;  /* 0x0000001800007223 */ /* 0x000fe20000000017 */
[----:B----4-:R-:W-:-:S04]  /*1750*/  FMUL R29, R8, R29 ;  /* 0x0000001d081d7220 */ /* 0x010fc80000400000 */
[----:B------:R-:W-:Y:S01]  /*1760*/  FFMA R8, R29, R3, R4 ;  /* 0x000000031d087223 */ /* 0x000fe20000000004 */
[----:B------:R-:W-:Y:S06]  /*1770*/  @!P0 BRA `(.L_x_24) ;  /* 0x0000000000148947 */ /* 0x000fec0003800000 */
[----:B------:R-:W0:Y:S01]  /*1780*/  LDCU UR4, c[0x0][0x3ac] ;  /* 0x00007580ff0477ac */ /* 0x000e220008000800 */
[----:B------:R-:W-:Y:S02]  /*1790*/  MOV R3, R25 ;  /* 0x0000001900037202 */ /* 0x000fe40000000f00 */
[----:B------:R-:W-:Y:S02]  /*17a0*/  MOV R20, 0x17d0 ;  /* 0x000017d000147802 */ /* 0x000fe40000000f00 */
[----:B0-----:R-:W-:-:S07]  /*17b0*/  MOV R0, UR4 ;  /* 0x0000000400007c02 */ /* 0x001fce0008000f00 */
[----:B------:R-:W-:Y:S05]  /*17c0*/  CALL.REL.NOINC `($__internal_1_$__cuda_sm3x_div_rn_noftz_f32_slowpath) ;  /* 0x0000004800647944 */ /* 0x000fea0003c00000 */
.L_x_24:
[----:B------:R-:W-:Y:S05]  /*17d0*/  BSYNC.RECONVERGENT B6 ;  /* 0x0000000000067941 */ /* 0x000fea0003800200 */
.L_x_23:
        /* <DEDUP_REMOVED lines=9> */
[----:B------:R-:W4:Y:S01]  /*1870*/  LDG.E R30, desc[UR6][R30.64] ;  /* 0x000000061e1e7981 */ /* 0x000f22000c1e1900 */
[----:B-1----:R-:W-:Y:S01]  /*1880*/  FADD R25, -R25, UR4 ;  /* 0x0000000419197e21 */ /* 0x002fe20008000100 */
[----:B------:R-:W-:Y:S01]  /*1890*/  MOV R23, 0x437c0000 ;  /* 0x437c000000177802 */ /* 0x000fe20000000f00 */
[----:B---3--:R-:W0:Y:S01]  /*18a0*/  MUFU.RCP R29, R20 ;  /* 0x00000014001d7308 */ /* 0x008e220000001000 */
[----:B------:R-:W-:Y:S01]  /*18b0*/  ISETP.NE.AND P1, PT, R28, R5, PT ;  /* 0x000000051c00720c */ /* 0x000fe20003f25270 */
[----:B--2---:R-:W-:Y:S01]  /*18c0*/  FMUL R25, R25, -UR9 ;  /* 0x8000000919197c20 */ /* 0x004fe20008400000 */
[----:B------:R-:W-:Y:S03]  /*18d0*/  BSSY.RECONVERGENT B6, `(.L_x_25) ;  /* 0x000001d000067945 */ /* 0x000fe60003800200 */
[----:B------:R-:W-:-:S04]  /*18e0*/  FFMA.SAT R0, R25, 0.0057249800302088260651, R4 ;  /* 0x3bbb989d19007823 */ /* 0x000fc80000002004 */
[----:B------:R-:W-:-:S04]  /*18f0*/  FFMA.RM R0, R0, R23, 12582913 ;  /* 0x4b40000100007423 */ /* 0x000fc80000004017 */
[C---:B------:R-:W-:Y:S01]  /*1900*/  FADD R4, R0.reuse, -12583039 ;  /* 0xcb40007f00047421 */ /* 0x040fe20000000000 */
[----:B------:R-:W-:Y:S01]  /*1910*/  SHF.L.U32 R23, R0, 0x17, RZ ;  /* 0x0000001700177819 */ /* 0x000fe200000006ff */
[----:B0-----:R-:W-:Y:S02]  /*1920*/  FFMA R32, R29, -R20, 1 ;  /* 0x3f8000001d207423 */ /* 0x001fe40000000814 */
[----:B------:R-:W-:Y:S02]  /*1930*/  FFMA R4, R25, 1.4426950216293334961, -R4 ;  /* 0x3fb8aa3b19047823 */ /* 0x000fe40000000804 */
[----:B------:R-:W-:Y:S02]  /*1940*/  FFMA R0, R29, R32, R29 ;  /* 0x000000201d007223 */ /* 0x000fe4000000001d */
[----:B------:R-:W-:Y:S01]  /*1950*/  FFMA R3, R25, 1.925963033500011079e-08, R4 ;  /* 0x32a5706019037823 */ /* 0x000fe20000000004 */
[----:B------:R-:W-:-:S03]  /*1960*/  IADD3 R4, PT, PT, R2, 0x3, RZ ;  /* 0x0000000302047810 */ /* 0x000fc60007ffe0ff */
[----:B------:R-:W0:Y:S01]  /*1970*/  MUFU.EX2 R24, R3 ;  /* 0x0000000300187308 */ /* 0x000e220000000800 */
[----:B------:R-:W-:-:S05]  /*1980*/  I2FP.F32.U32 R26, R4 ;  /* 0x00000004001a7245 */ /* 0x000fca0000201000 */
[----:B------:R-:W-:-:S04]  /*1990*/  FFMA R25, R26, UR8, R7 ;  /* 0x000000081a197c23 */ /* 0x000fc80008000007 */
[----:B------:R-:W1:Y:S01]  /*19a0*/  FCHK P0, R25, R20 ;  /* 0x0000001419007302 */ /* 0x000e620000000000 */
[----:B------:R-:W-:Y:S01]  /*19b0*/  FFMA R29, R0, R25, RZ ;  /* 0x00000019001d7223 */ /* 0x000fe200000000ff */
[----:B0-----:R-:W-:Y:S01]  /*19c0*/  FMUL R23, R23, R24 ;  /* 0x0000001817177220 */ /* 0x001fe20000400000 */
[----:B------:R-:W-:-:S03]  /*19d0*/  HFMA2 R24, -RZ, RZ, 1.875, 0 ;  /* 0x3f800000ff187431 */ /* 0x000fc600000001ff */
[----:B------:R-:W-:Y:S02]  /*19e0*/  FMUL R23, R22, R23 ;  /* 0x0000001716177220 */ /* 0x000fe40000400000 */
[----:B------:R-:W-:Y:S01]  /*19f0*/  FSEL R3, R24, 2, !P1 ;  /* 0x4000000018037808 */ /* 0x000fe20004800000 */
[----:B------:R-:W-:-:S04]  /*1a00*/  FFMA R24, R29, -R20, R25 ;  /* 0x800000141d187223 */ /* 0x000fc80000000019 */
[----:B------:R-:W-:Y:S01]  /*1a10*/  FFMA R0, R0, R24, R29 ;  /* 0x0000001800007223 */ /* 0x000fe2000000001d */
[----:B----4-:R-:W-:-:S04]  /*1a20*/  FMUL R23, R23, R30 ;  /* 0x0000001e17177220 */ /* 0x010fc80000400000 */
[----:B------:R-:W-:Y:S01]  /*1a30*/  FFMA R8, R23, R3, R8 ;  /* 0x0000000317087223 */ /* 0x000fe20000000008 */
[----:B-1----:R-:W-:Y:S06]  /*1a40*/  @!P0 BRA `(.L_x_26) ;  /* 0x0000000000148947 */ /* 0x002fec0003800000 */
[----:B------:R-:W0:Y:S01]  /*1a50*/  LDCU UR4, c[0x0][0x3ac] ;  /* 0x00007580ff0477ac */ /* 0x000e220008000800 */
[----:B------:R-:W-:Y:S02]  /*1a60*/  MOV R3, R25 ;  /* 0x0000001900037202 */ /* 0x000fe40000000f00 */
[----:B------:R-:W-:Y:S02]  /*1a70*/  MOV R20, 0x1aa0 ;  /* 0x00001aa000147802 */ /* 0x000fe40000000f00 */
[----:B0-----:R-:W-:-:S07]  /*1a80*/  MOV R0, UR4 ;  /* 0x0000000400007c02 */ /* 0x001fce0008000f00 */
[----:B------:R-:W-:Y:S05]  /*1a90*/  CALL.REL.NOINC `($__internal_1_$__cuda_sm3x_div_rn_noftz_f32_slowpath) ;  /* 0x0000004400b07944 */ /* 0x000fea0003c00000 */
.L_x_26:
[----:B------:R-:W-:Y:S05]  /*1aa0*/  BSYNC.RECONVERGENT B6 ;  /* 0x0000000000067941 */ /* 0x000fea0003800200 */
.L_x_25:
[----:B------:R-:W-:Y:S01]  /*1ab0*/  MOV R20, 0x3f000000 ;  /* 0x3f00000000147802 */ /* 0x000fe20000000f00 */
[----:B------:R-:W0:Y:S01]  /*1ac0*/  LDC.64 R28, c[0x0][0x3a0] ;  /* 0x0000e800ff1c7b82 */ /* 0x000e220000000a00 */
[----:B------:R-:W1:Y:S02]  /*1ad0*/  LDCU UR4, c[0x0][0x380] ;  /* 0x00007000ff0477ac */ /* 0x000e640008000800 */
[--C-:B------:R-:W-:Y:S01]  /*1ae0*/  LOP3.LUT R3, R20, 0x80000000, R0.reuse, 0xb8, !PT ;  /* 0x8000000014037812 */ /* 0x100fe200078eb800 */
[----:B------:R-:W2:Y:S04]  /*1af0*/  LDCU UR5, c[0x0][0x3b4] ;  /* 0x00007680ff0577ac */ /* 0x000ea80008000800 */
[----:B------:R-:W-:-:S06]  /*1b00*/  FADD.RZ R3, R3, R0 ;  /* 0x0000000003037221 */ /* 0x000fcc000000c000 */
[----:B------:R-:W0:Y:S02]  /*1b10*/  F2I.TRUNC.NTZ R3, R3 ;  /* 0x0000000300037305 */ /* 0x000e24000020f100 */
[----:B0-----:R-:W-:-:S06]  /*1b20*/  IMAD.WIDE R28, R3, 0x4, R28 ;  /* 0x00000004031c7825 */ /* 0x001fcc00078e021c */
[----:B------:R-:W3:Y:S01]  /*1b30*/  LDG.E R28, desc[UR6][R28.64] ;  /* 0x000000061c1c7981 */ /* 0x000ee2000c1e1900 */
[----:B-1----:R-:W-:Y:S01]  /*1b40*/  FADD R25, -R25, UR4 ;  /* 0x0000000419197e21 */ /* 0x002fe20008000100 */
[----:B------:R-:W-:Y:S01]  /*1b50*/  HFMA2 R23, -RZ, RZ, 3.7421875, 0 ;  /* 0x437c0000ff177431 */ /* 0x000fe200000001ff */
[----:B------:R-:W-:Y:S02]  /*1b60*/  IADD3 R2, PT, PT, R2, 0x4, RZ ;  /* 0x0000000402027810 */ /* 0x000fe40007ffe0ff */
[----:B--2---:R-:W-:Y:S01]  /*1b70*/  FMUL R25, R25, -UR5 ;  /* 0x8000000519197c20 */ /* 0x004fe20008400000 */
[----:B------:R-:W-:Y:S02]  /*1b80*/  ISETP.NE.AND P0, PT, R4, R5, PT ;  /* 0x000000050400720c */ /* 0x000fe40003f05270 */
[----:B------:R-:W-:Y:S01]  /*1b90*/  MOV R4, 0x3f800000 ;  /* 0x3f80000000047802 */ /* 0x000fe20000000f00 */
[----:B------:R-:W-:-:S03]  /*1ba0*/  FFMA.SAT R0, R25, 0.0057249800302088260651, R20 ;  /* 0x3bbb989d19007823 */ /* 0x000fc60000002014 */
[----:B------:R-:W-:Y:S01]  /*1bb0*/  FSEL R4, R4, 2, !P0 ;  /* 0x4000000004047808 */ /* 0x000fe20004000000 */
[----:B------:R-:W-:Y:S01]  /*1bc0*/  FFMA.RM R0, R0, R23, 12582913 ;  /* 0x4b40000100007423 */ /* 0x000fe20000004017 */
[----:B------:R-:W-:-:S03]  /*1bd0*/  IADD3 R23, PT, PT, R5, 0x1, RZ ;  /* 0x0000000105177810 */ /* 0x000fc60007ffe0ff */
[C---:B------:R-:W-:Y:S01]  /*1be0*/  FADD R20, R0.reuse, -12583039 ;  /* 0xcb40007f00147421 */ /* 0x040fe20000000000 */
[----:B------:R-:W-:Y:S02]  /*1bf0*/  LOP3.LUT R23, R23, 0xfffffffc, RZ, 0xc0, !PT ;  /* 0xfffffffc17177812 */ /* 0x000fe400078ec0ff */
[----:B------:R-:W-:Y:S01]  /*1c00*/  SHF.L.U32 R0, R0, 0x17, RZ ;  /* 0x0000001700007819 */ /* 0x000fe200000006ff */
[----:B------:R-:W-:Y:S01]  /*1c10*/  FFMA R20, R25, 1.4426950216293334961, -R20 ;  /* 0x3fb8aa3b19147823 */ /* 0x000fe20000000814 */
[----:B------:R-:W-:-:S03]  /*1c20*/  ISETP.NE.AND P1, PT, R2, R23, PT ;  /* 0x000000170200720c */ /* 0x000fc60003f25270 */
[----:B------:R-:W-:-:S04]  /*1c30*/  FFMA R20, R25, 1.925963033500011079e-08, R20 ;  /* 0x32a5706019147823 */ /* 0x000fc80000000014 */
[----:B------:R-:W0:Y:S02]  /*1c40*/  MUFU.EX2 R3, R20 ;  /* 0x0000001400037308 */ /* 0x000e240000000800 */
[----:B0-----:R-:W-:-:S04]  /*1c50*/  FMUL R3, R0, R3 ;  /* 0x0000000300037220 */ /* 0x001fc80000400000 */
[----:B------:R-:W-:-:S04]  /*1c60*/  FMUL R3, R22, R3 ;  /* 0x0000000316037220 */ /* 0x000fc80000400000 */
[----:B---3--:R-:W-:-:S04]  /*1c70*/  FMUL R3, R3, R28 ;  /* 0x0000001c03037220 */ /* 0x008fc80000400000 */
[----:B------:R-:W-:Y:S01]  /*1c80*/  FFMA R4, R3, R4, R8 ;  /* 0x0000000403047223 */ /* 0x000fe20000000008 */
[----:B------:R-:W-:Y:S06]  /*1c90*/  @P1 BRA `(.L_x_27) ;  /* 0xfffffff400141947 */ /* 0x000fec000383ffff */
[----:B------:R-:W-:Y:S05]  /*1ca0*/  BSYNC.RECONVERGENT B5 ;  /* 0x0000000000057941 */ /* 0x000fea0003800200 */
.L_x_18:
[----:B------:R-:W-:-:S07]  /*1cb0*/  MOV R8, R23 ;  /* 0x0000001700087202 */ /* 0x000fce0000000f00 */
.L_x_17:
[----:B------:R-:W-:Y:S05]  /*1cc0*/  BSYNC.RECONVERGENT B4 ;  /* 0x0000000000047941 */ /* 0x000fea0003800200 */
.L_x_16:
[----:B------:R-:W-:-:S04]  /*1cd0*/  IADD3 R0, PT, PT, R5, 0x1, RZ ;  /* 0x0000000105007810 */ /* 0x000fc80007ffe0ff */
[----:B------:R-:W-:-:S13]  /*1ce0*/  LOP3.LUT P0, R0, R0, 0x3, RZ, 0xc0, !PT ;  /* 0x0000000300007812 */ /* 0x000fda000780c0ff */
[----:B------:R-:W-:Y:S05]  /*1cf0*/  @!P0 BRA `(.L_x_15) ;  /* 0x00000008004c8947 */ /* 0x000fea0003800000 */
[----:B------:R-:W-:Y:S01]  /*1d00*/  ISETP.NE.AND P0, PT, R0, 0x1, PT ;  /* 0x000000010000780c */ /* 0x000fe20003f05270 */
[----:B------:R-:W-:-:S12]  /*1d10*/  BSSY.RECONVERGENT B4, `(.L_x_28) ;  /* 0x000005f000047945 */ /* 0x000fd80003800200 */
[----:B------:R-:W-:Y:S05]  /*1d20*/  @!P0 BRA `(.L_x_29) ;  /* 0x0000000400748947 */ /* 0x000fea0003800000 */
        /* <DEDUP_REMOVED lines=18> */
.L_x_31:
[----:B------:R-:W-:Y:S05]  /*1e50*/  BSYNC.RECONVERGENT B5 ;  /* 0x0000000000057941 */ /* 0x000fea0003800200 */
.L_x_30:
        /* <DEDUP_REMOVED lines=46> */
.L_x_33:
[----:B------:R-:W-:Y:S05]  /*2140*/  BSYNC.RECONVERGENT B5 ;  /* 0x0000000000057941 */ /* 0x000fea0003800200 */
.L_x_32:
        /* <DEDUP_REMOVED lines=11> */
[----:B------:R-:W-:Y:S02]  /*2200*/  ISETP.NE.AND P0, PT, R2, R5, PT ;  /* 0x000000050200720c */ /* 0x000fe40003f05270 */
[----:B--2---:R-:W-:Y:S01]  /*2210*/  FMUL R25, R25, -UR5 ;  /* 0x8000000519197c20 */ /* 0x004fe20008400000 */
[----:B------:R-:W-:-:S03]  /*2220*/  IADD3 R8, PT, PT, R8, 0x2, RZ ;  /* 0x0000000208087810 */ /* 0x000fc60007ffe0ff */
[----:B------:R-:W-:-:S04]  /*2230*/  FFMA.SAT R0, R25, 0.0057249800302088260651, R20 ;  /* 0x3bbb989d19007823 */ /* 0x000fc80000002014 */
[----:B------:R-:W-:-:S04]  /*2240*/  FFMA.RM R0, R0, R23, 12582913 ;  /* 0x4b40000100007423 */ /* 0x000fc80000004017 */
[C---:B------:R-:W-:Y:S01]  /*2250*/  FADD R20, R0.reuse, -12583039 ;  /* 0xcb40007f00147421 */ /* 0x040fe20000000000 */
[----:B------:R-:W-:-:S03]  /*2260*/  SHF.L.U32 R0, R0, 0x17, RZ ;  /* 0x0000001700007819 */ /* 0x000fc600000006ff */
[----:B------:R-:W-:-:S04]  /*2270*/  FFMA R20, R25, 1.4426950216293334961, -R20 ;  /* 0x3fb8aa3b19147823 */ /* 0x000fc80000000814 */
[----:B------:R-:W-:-:S04]  /*2280*/  FFMA R20, R25, 1.925963033500011079e-08, R20 ;  /* 0x32a5706019147823 */ /* 0x000fc80000000014 */
[----:B------:R-:W0:Y:S02]  /*2290*/  MUFU.EX2 R3, R20 ;  /* 0x0000001400037308 */ /* 0x000e240000000800 */
[----:B0-----:R-:W-:Y:S01]  /*22a0*/  FMUL R3, R0, R3 ;  /* 0x0000000300037220 */ /* 0x001fe20000400000 */
[----:B------:R-:W-:-:S03]  /*22b0*/  MOV R0, 0x3f800000 ;  /* 0x3f80000000007802 */ /* 0x000fc60000000f00 */
[----:B------:R-:W-:Y:S01]  /*22c0*/  FMUL R3, R22, R3 ;  /* 0x0000000316037220 */ /* 0x000fe20000400000 */
[----:B------:R-:W-:-:S03]  /*22d0*/  FSEL R0, R0, 2, !P0 ;  /* 0x4000000000007808 */ /* 0x000fc60004000000 */
[----:B---3--:R-:W-:-:S04]  /*22e0*/  FMUL R3, R3, R28 ;  /* 0x0000001c03037220 */ /* 0x008fc80000400000 */
[----:B------:R-:W-:-:S07]  /*22f0*/  FFMA R4, R3, R0, R4 ;  /* 0x0000000003047223 */ /* 0x000fce0000000004 */
.L_x_29:
[----:B------:R-:W-:Y:S05]  /*2300*/  BSYNC.RECONVERGENT B4 ;  /* 0x0000000000047941 */ /* 0x000fea0003800200 */
.L_x_28:
[----:B------:R-:W-:-:S04]  /*2310*/  LOP3.LUT R0, R5, 0x1, RZ, 0xc0, !PT ;  /* 0x0000000105007812 */ /* 0x000fc800078ec0ff */
[----:B------:R-:W-:-:S13]  /*2320*/  ISETP.NE.U32.AND P0, PT, R0, 0x1, PT ;  /* 0x000000010000780c */ /* 0x000fda0003f05070 */
        /* <DEDUP_REMOVED lines=19> */
.L_x_35:
[----:B------:R-:W-:Y:S05]  /*2460*/  BSYNC.RECONVERGENT B4 ;  /* 0x0000000000047941 */ /* 0x000fea0003800200 */
.L_x_34:
[----:B------:R-:W-:Y:S01]  /*2470*/  HFMA2 R23, -RZ, RZ, 1.75, 0 ;  /* 0x3f000000ff177431 */ /* 0x000fe200000001ff */
[----:B------:R-:W0:Y:S01]  /*2480*/  LDC.64 R24, c[0x0][0x3a0] ;  /* 0x0000e800ff187b82 */ /* 0x000e220000000a00 */
[----:B------:R-:W1:Y:S01]  /*2490*/  LDCU UR4, c[0x0][0x380] ;  /* 0x00007000ff0477ac */ /* 0x000e620008000800 */
[----:B------:R-:W2:Y:S02]  /*24a0*/  LDCU UR5, c[0x0][0x3b4] ;  /* 0x00007680ff0577ac */ /* 0x000ea40008000800 */
[----:B------:R-:W-:-:S05]  /*24b0*/  LOP3.LUT R3, R23, 0x80000000, R0, 0xb8, !PT ;  /* 0x8000000017037812 */ /* 0x000fca00078eb800 */
[----:B------:R-:W-:-:S06]  /*24c0*/  FADD.RZ R3, R3, R0 ;  /* 0x0000000003037221 */ /* 0x000fcc000000c000 */
[----:B------:R-:W0:Y:S02]  /*24d0*/  F2I.TRUNC.NTZ R3, R3 ;  /* 0x0000000300037305 */ /* 0x000e24000020f100 */
[----:B0-----:R-:W-:-:S06]  /*24e0*/  IMAD.WIDE R24, R3, 0x4, R24 ;  /* 0x0000000403187825 */ /* 0x001fcc00078e0218 */
[----:B------:R-:W3:Y:S01]  /*24f0*/  LDG.E R24, desc[UR6][R24.64] ;  /* 0x0000000618187981 */ /* 0x000ee2000c1e1900 */
[----:B-1----:R-:W-:Y:S01]  /*2500*/  FADD R2, -R2, UR4 ;  /* 0x0000000402027e21 */ /* 0x002fe20008000100 */
[----:B------:R-:W-:Y:S02]  /*2510*/  MOV R29, 0x437c0000 ;  /* 0x437c0000001d7802 */ /* 0x000fe40000000f00 */
[----:B------:R-:W-:Y:S01]  /*2520*/  ISETP.NE.AND P1, PT, R8, R5, PT ;  /* 0x000000050800720c */ /* 0x000fe20003f25270 */
[----:B--2---:R-:W-:Y:S01]  /*2530*/  FMUL R2, R2, -UR5 ;  /* 0x8000000502027c20 */ /* 0x004fe20008400000 */
[----:B------:R-:W-:-:S03]  /*2540*/  ISETP.NE.AND P0, PT, R8, RZ, PT ;  /* 0x000000ff0800720c */ /* 0x000fc60003f05270 */
[----:B------:R-:W-:-:S04]  /*2550*/  FFMA.SAT R0, R2, 0.0057249800302088260651, R23 ;  /* 0x3bbb989d02007823 */ /* 0x000fc80000002017 */
[----:B------:R-:W-:-:S04]  /*2560*/  FFMA.RM R0, R0, R29, 12582913 ;  /* 0x4b40000100007423 */ /* 0x000fc8000000401d */
[C---:B------:R-:W-:Y:S01]  /*2570*/  FADD R23, R0.reuse, -12583039 ;  /* 0xcb40007f00177421 */ /* 0x040fe20000000000 */
[----:B------:R-:W-:-:S03]  /*2580*/  SHF.L.U32 R0, R0, 0x17, RZ ;  /* 0x0000001700007819 */ /* 0x000fc600000006ff */
[----:B------:R-:W-:-:S04]  /*2590*/  FFMA R23, R2, 1.4426950216293334961, -R23 ;  /* 0x3fb8aa3b02177823 */ /* 0x000fc80000000817 */
[----:B------:R-:W-:Y:S01]  /*25a0*/  FFMA R23, R2, 1.925963033500011079e-08, R23 ;  /* 0x32a5706002177823 */ /* 0x000fe20000000017 */
[----:B------:R-:W-:-:S05]  /*25b0*/  HFMA2 R2, -RZ, RZ, 1.875, 0 ;  /* 0x3f800000ff027431 */ /* 0x000fca00000001ff */
[----:B------:R-:W0:Y:S02]  /*25c0*/  MUFU.EX2 R23, R23 ;  /* 0x0000001700177308 */ /* 0x000e240000000800 */
[----:B0-----:R-:W-:Y:S01]  /*25d0*/  FMUL R3, R0, R23 ;  /* 0x0000001700037220 */ /* 0x001fe20000400000 */
[----:B------:R-:W-:-:S03]  /*25e0*/  FSEL R0, R2, 2, !P1 ;  /* 0x4000000002007808 */ /* 0x000fc60004800000 */
[----:B------:R-:W-:Y:S01]  /*25f0*/  FMUL R3, R22, R3 ;  /* 0x0000000316037220 */ /* 0x000fe20000400000 */
[----:B------:R-:W-:-:S03]  /*2600*/  FSEL R0, R0, 1, P0 ;  /* 0x3f80000000007808 */ /* 0x000fc60000000000 */
[----:B---3--:R-:W-:-:S04]  /*2610*/  FMUL R3, R3, R24 ;  /* 0x0000001803037220 */ /* 0x008fc80000400000 */
[----:B------:R-:W-:-:S07]  /*2620*/  FFMA R4, R3, R0, R4 ;  /* 0x0000000003047223 */ /* 0x000fce0000000004 */
.L_x_15:
[----:B------:R-:W-:Y:S05]  /*2630*/  BSYNC.RECONVERGENT B3 ;  /* 0x0000000000037941 */ /* 0x000fea0003800200 */
.L_x_14:
[----:B------:R-:W0:Y:S01]  /*2640*/  LDCU UR4, c[0x0][0x380] ;  /* 0x00007000ff0477ac */ /* 0x000e220008000800 */
[----:B------:R-:W1:Y:S01]  /*2650*/  LDC R25, c[0x0][0x3b4] ;  /* 0x0000ed00ff197b82 */ /* 0x000e620000000800 */
[----:B------:R-:W-:Y:S01]  /*2660*/  HFMA2 R29, -RZ, RZ, 3.7421875, 0 ;  /* 0x437c0000ff1d7431 */ /* 0x000fe200000001ff */
[----:B------:R-:W-:Y:S01]  /*2670*/  MOV R5, 0x3f000000 ;  /* 0x3f00000000057802 */ /* 0x000fe20000000f00 */
[----:B------:R-:W-:Y:S01]  /*2680*/  BSSY.RECONVERGENT B3, `(.L_x_36) ;  /* 0x0000022000037945 */ /* 0x000fe20003800200 */
[----:B0-----:R-:W-:-:S04]  /*2690*/  FADD R0, -R6, UR4 ;  /* 0x0000000406007e21 */ /* 0x001fc80008000100 */
[----:B------:R-:W-:-:S04]  /*26a0*/  FMUL R3, R15, R0 ;  /* 0x000000000f037220 */ /* 0x000fc80000400000 */
[----:B------:R-:W-:-:S04]  /*26b0*/  FFMA.SAT R2, R3, 0.0057249800302088260651, R5 ;  /* 0x3bbb989d03027823 */ /* 0x000fc80000002005 */
[----:B------:R-:W-:-:S04]  /*26c0*/  FFMA.RM R6, R2, R29, 12582913 ;  /* 0x4b40000102067423 */ /* 0x000fc8000000401d */
[C---:B------:R-:W-:Y:S01]  /*26d0*/  FADD R2, R6.reuse, -12583039 ;  /* 0xcb40007f06027421 */ /* 0x040fe20000000000 */
[----:B------:R-:W-:-:S03]  /*26e0*/  SHF.L.U32 R6, R6, 0x17, RZ ;  /* 0x0000001706067819 */ /* 0x000fc600000006ff */
[----:B------:R-:W-:Y:S01]  /*26f0*/  FFMA R8, R3, 1.4426950216293334961, -R2 ;  /* 0x3fb8aa3b03087823 */ /* 0x000fe20000000802 */
[----:B-1----:R-:W-:-:S03]  /*2700*/  FMUL R2, R0, -R25 ;  /* 0x8000001900027220 */ /* 0x002fc60000400000 */
[----:B------:R-:W-:Y:S01]  /*2710*/  FFMA R8, R3, 1.925963033500011079e-08, R8 ;  /* 0x32a5706003087823 */ /* 0x000fe20000000008 */
[----:B------:R-:W-:-:S03]  /*2720*/  FFMA.SAT R0, R2, 0.0057249800302088260651, R5 ;  /* 0x3bbb989d02007823 */ /* 0x000fc60000002005 */
[----:B------:R-:W0:Y:S01]  /*2730*/  MUFU.EX2 R23, R8 ;  /* 0x0000000800177308 */ /* 0x000e220000000800 */
[----:B------:R-:W-:Y:S01]  /*2740*/  FFMA.RM R5, R0, R29, 12582913 ;  /* 0x4b40000100057423 */ /* 0x000fe2000000401d */
[----:B------:R-:W-:-:S03]  /*2750*/  FADD R0, R25, R25 ;  /* 0x0000001919007221 */ /* 0x000fc60000000000 */
[C---:B------:R-:W-:Y:S01]  /*2760*/  FADD R3, R5.reuse, -12583039 ;  /* 0xcb40007f05037421 */ /* 0x040fe20000000000 */
[----:B------:R-:W-:Y:S02]  /*2770*/  SHF.L.U32 R5, R5, 0x17, RZ ;  /* 0x0000001705057819 */ /* 0x000fe400000006ff */
[----:B------:R-:W1:Y:S01]  /*2780*/  MUFU.RCP R25, R0 ;  /* 0x0000000000197308 */ /* 0x000e620000001000 */
[----:B------:R-:W-:-:S04]  /*2790*/  FFMA R3, R2, 1.4426950216293334961, -R3 ;  /* 0x3fb8aa3b02037823 */ /* 0x000fc80000000803 */
[----:B------:R-:W-:Y:S01]  /*27a0*/  FFMA R2, R2, 1.925963033500011079e-08, R3 ;  /* 0x32a5706002027823 */ /* 0x000fe20000000003 */
[----:B0-----:R-:W-:-:S05]  /*27b0*/  FFMA R6, R6, -R23, 1 ;  /* 0x3f80000006067423 */ /* 0x001fca0000000817 */
[----:B------:R-:W0:Y:S01]  /*27c0*/  MUFU.EX2 R2, R2 ;  /* 0x0000000200027308 */ /* 0x000e220000000800 */
[----:B------:R-:W-:Y:S01]  /*27d0*/  FMUL R3, R11, R6 ;  /* 0x000000060b037220 */ /* 0x000fe20000400000 */
[----:B-1----:R-:W-:-:S06]  /*27e0*/  FFMA R20, -R0, R25, 1 ;  /* 0x3f80000000147423 */ /* 0x002fcc0000000119 */
[----:B------:R-:W1:Y:S01]  /*27f0*/  FCHK P0, R3, R0 ;  /* 0x0000000003007302 */ /* 0x000e620000000000 */
[----:B------:R-:W-:-:S04]  /*2800*/  FFMA R20, R25, R20, R25 ;  /* 0x0000001419147223 */ /* 0x000fc80000000019 */
[----:B------:R-:W-:Y:S01]  /*2810*/  FFMA R23, R3, R20, RZ ;  /* 0x0000001403177223 */ /* 0x000fe200000000ff */
[----:B0-----:R-:W-:-:S03]  /*2820*/  FMUL R5, R5, R2 ;  /* 0x0000000205057220 */ /* 0x001fc60000400000 */
[----:B------:R-:W-:Y:S01]  /*2830*/  FFMA R6, -R0, R23, R3 ;  /* 0x0000001700067223 */ /* 0x000fe20000000103 */
[----:B------:R-:W-:-:S03]  /*2840*/  FFMA R4, R5, R21, R4 ;  /* 0x0000001505047223 */ /* 0x000fc60000000004 */
[----:B------:R-:W-:Y:S01]  /*2850*/  FFMA R26, R20, R6, R23 ;  /* 0x00000006141a7223 */ /* 0x000fe20000000017 */
[----:B-1----:R-:W-:Y:S06]  /*2860*/  @!P0 BRA `(.L_x_37) ;  /* 0x00000000000c8947 */ /* 0x002fec0003800000 */
[----:B------:R-:W-:-:S07]  /*2870*/  MOV R20, 0x2890 ;  /* 0x0000289000147802 */ /* 0x000fce0000000f00 */
[----:B------:R-:W-:Y:S05]  /*2880*/  CALL.REL.NOINC `($__internal_1_$__cuda_sm3x_div_rn_noftz_f32_slowpath) ;  /* 0x0000003800347944 */ /* 0x000fea0003c00000 */
[----:B------:R-:W-:-:S07]  /*2890*/  MOV R26, R0 ;  /* 0x00000000001a7202 */ /* 0x000fce0000000f00 */
.L_x_37:
[----:B------:R-:W-:Y:S05]  /*28a0*/  BSYNC.RECONVERGENT B3 ;  /* 0x0000000000037941 */ /* 0x000fea0003800200 */
.L_x_36:
[----:B------:R-:W-:Y:S01]  /*28b0*/  IADD3 R0, PT, PT, R26, -0xd000000, RZ ;  /* 0xf30000001a007810 */ /* 0x000fe20007ffe0ff */
[----:B------:R0:W1:Y:S01]  /*28c0*/  MUFU.RSQ R3, R26 ;  /* 0x0000001a00037308 */ /* 0x0000620000001400 */
[----:B------:R-:W-:Y:S02]  /*28d0*/  BSSY.RECONVERGENT B0, `(.L_x_38) ;  /* 0x000000a000007945 */ /* 0x000fe40003800200 */
[----:B------:R-:W-:-:S13]  /*28e0*/  ISETP.GT.U32.AND P0, PT, R0, 0x727fffff, PT ;  /* 0x727fffff0000780c */ /* 0x000fda0003f04070 */
[----:B0-----:R-:W-:Y:S05]  /*28f0*/  @!P0 BRA `(.L_x_39) ;  /* 0x00000000000c8947 */ /* 0x001fea0003800000 */
[----:B------:R-:W-:-:S07]  /*2900*/  MOV R24, 0x2920 ;  /* 0x0000292000187802 */ /* 0x000fce0000000f00 */
[----:B-1----:R-:W-:Y:S05]  /*2910*/  CALL.REL.NOINC `($__internal_0_$__cuda_sm20_sqrt_rn_f32_slowpath) ;  /* 0x0000003400b87944 */ /* 0x002fea0003c00000 */
[----:B------:R-:W-:Y:S05]  /*2920*/  BRA `(.L_x_40) ;  /* 0x0000000000107947 */ /* 0x000fea0003800000 */
.L_x_39:
[C---:B-1----:R-:W-:Y:S01]  /*2930*/  FMUL.FTZ R29, R3.reuse, R26 ;  /* 0x0000001a031d7220 */ /* 0x042fe20000410000 */
[----:B------:R-:W-:-:S03]  /*2940*/  FMUL.FTZ R0, R3, 0.5 ;  /* 0x3f00000003007820 */ /* 0x000fc60000410000 */
[----:B------:R-:W-:-:S04]  /*2950*/  FFMA R26, -R29, R29, R26 ;  /* 0x0000001d1d1a7223 */ /* 0x000fc8000000011a */
[----:B------:R-:W-:-:S07]  /*2960*/  FFMA R29, R26, R0, R29 ;  /* 0x000000001a1d7223 */ /* 0x000fce000000001d */
.L_x_40:
[----:B------:R-:W-:Y:S05]  /*2970*/  BSYNC.RECONVERGENT B0 ;  /* 0x0000000000007941 */ /* 0x000fea0003800200 */
.L_x_38:
[----:B------:R-:W-:Y:S01]  /*2980*/  HFMA2 R0, -RZ, RZ, 1.875, 0 ;  /* 0x3f800000ff007431 */ /* 0x000fe200000001ff */
[----:B------:R-:W-:Y:S01]  /*2990*/  ISETP.NE.AND P1, PT, R9, R10, PT ;  /* 0x0000000a0900720c */ /* 0x000fe20003f25270 */
[----:B------:R-:W-:Y:S01]  /*29a0*/  FFMA R21, R17, R29, R4 ;  /* 0x0000001d11157223 */ /* 0x000fe20000000004 */
[C---:B------:R-:W-:Y:S02]  /*29b0*/  ISETP.NE.AND P0, PT, R9.reuse, RZ, PT ;  /* 0x000000ff0900720c */ /* 0x040fe40003f05270 */
[----:B------:R-:W-:Y:S02]  /*29c0*/  IADD3 R9, PT, PT, R9, 0x1, RZ ;  /* 0x0000000109097810 */ /* 0x000fe40007ffe0ff */
[----:B------:R-:W-:-:S04]  /*29d0*/  FSEL R0, R0, 2, !P1 ;  /* 0x4000000000007808 */ /* 0x000fc80004800000 */
[----:B------:R-:W-:Y:S01]  /*29e0*/  FSEL R2, R0, 1, P0 ;  /* 0x3f80000000027808 */ /* 0x000fe20000000000 */
[----:B------:R-:W-:-:S04]  /*29f0*/  FMUL R0, R22, R21 ;  /* 0x0000001516007220 */ /* 0x000fc80000400000 */
[----:B------:R-:W-:Y:S01]  /*2a00*/  FFMA R27, R0, R2, R27 ;  /* 0x00000002001b7223 */ /* 0x000fe2000000001b */
[----:B------:R-:W-:Y:S06]  /*2a10*/  @P1 BRA `(.L_x_41) ;  /* 0xffffffe4002c1947 */ /* 0x000fec000383ffff */
.L_x_11:
[----:B------:R-:W-:Y:S05]  /*2a20*/  BSYNC.RECONVERGENT B2 ;  /* 0x0000000000027941 */ /* 0x000fea0003800200 */
.L_x_10:
[----:B------:R-:W-:Y:S01]  /*2a30*/  HFMA2 R7, -RZ, RZ, 3.7421875, 0 ;  /* 0x437c0000ff077431 */ /* 0x000fe200000001ff */
[----:B------:R-:W-:Y:S01]  /*2a40*/  MOV R6, 0x3f000000 ;  /* 0x3f00000000067802 */ /* 0x000fe20000000f00 */
[----:B------:R-:W-:Y:S01]  /*2a50*/  FMUL R21, R16, -R21 ;  /* 0x8000001510157220 */ /* 0x000fe20000400000 */
[----:B------:R-:W-:Y:S01]  /*2a60*/  ISETP.GE.AND P0, PT, R10, 0x1, PT ;  /* 0x000000010a00780c */ /* 0x000fe20003f06270 */
[----:B------:R-:W0:Y:S01]  /*2a70*/  LDCU UR5, c[0x0][0x380] ;  /* 0x00007000ff0577ac */ /* 0x000e220008000800 */
[----:B------:R-:W-:Y:S01]  /*2a80*/  BSSY.RECONVERGENT B4, `(.L_x_42) ;  /* 0x0000186000047945 */ /* 0x000fe20003800200 */
[----:B------:R-:W-:Y:S01]  /*2a90*/  FFMA.SAT R0, R21, 0.0057249800302088260651, R6 ;  /* 0x3bbb989d15007823 */ /* 0x000fe20000002006 */
[----:B------:R-:W-:Y:S01]  /*2aa0*/  MOV R3, RZ ;  /* 0x000000ff00037202 */ /* 0x000fe20000000f00 */
[----:B------:R-:W1:Y:S02]  /*2ab0*/  LDCU.64 UR8, c[0x0][0x3b0] ;  /* 0x00007600ff0877ac */ /* 0x000e640008000a00 */
[----:B------:R-:W-:-:S04]  /*2ac0*/  FFMA.RM R0, R0, R7, 12582913 ;  /* 0x4b40000100007423 */ /* 0x000fc80000004007 */
[C---:B------:R-:W-:Y:S01]  /*2ad0*/  FADD R2, R0.reuse, -12583039 ;  /* 0xcb40007f00027421 */ /* 0x040fe20000000000 */
[----:B------:R-:W-:-:S03]  /*2ae0*/  SHF.L.U32 R9, R0, 0x17, RZ ;  /* 0x0000001700097819 */ /* 0x000fc600000006ff */
[----:B------:R-:W-:-:S04]  /*2af0*/  FFMA R2, R21, 1.4426950216293334961, -R2 ;  /* 0x3fb8aa3b15027823 */ /* 0x000fc80000000802 */
[----:B------:R-:W-:-:S06]  /*2b00*/  FFMA R2, R21, 1.925963033500011079e-08, R2 ;  /* 0x32a5706015027823 */ /* 0x000fcc0000000002 */
[----:B------:R-:W2:Y:S02]  /*2b10*/  MUFU.EX2 R2, R2 ;  /* 0x0000000200027308 */ /* 0x000ea40000000800 */
[----:B--2---:R-:W-:Y:S01]  /*2b20*/  FMUL R9, R9, R2 ;  /* 0x0000000209097220 */ /* 0x004fe20000400000 */
[----:B01----:R-:W-:Y:S06]  /*2b30*/  @!P0 BRA `(.L_x_43) ;  /* 0x0000001400e88947 */ /* 0x003fec0003800000 */
[----:B------:R-:W0:Y:S01]  /*2b40*/  LDC R4, c[0x0][0x3b4] ;  /* 0x0000ed00ff047b82 */ /* 0x000e220000000800 */
[----:B------:R-:W0:Y:S01]  /*2b50*/  LDCU UR4, c[0x0][0x380] ;  /* 0x00007000ff0477ac */ /* 0x000e220008000800 */
[----:B------:R-:W-:Y:S01]  /*2b60*/  MOV R2, 0x42fc0000 ;  /* 0x42fc000000027802 */ /* 0x000fe20000000f00 */
[----:B------:R-:W-:Y:S05]  /*2b70*/  BSSY.RECONVERGENT B3, `(.L_x_44) ;  /* 0x0000102000037945 */ /* 0x000fea0003800200 */
[----:B------:R-:W1:Y:S01]  /*2b80*/  LDC R25, c[0x0][0x3a8] ;  /* 0x0000ea00ff197b82 */ /* 0x000e620000000800 */
[----:B0-----:R-:W-:-:S04]  /*2b90*/  FMUL R0, R4, UR4 ;  /* 0x0000000404007c20 */ /* 0x001fc80008400000 */
[----:B------:R-:W-:Y:S01]  /*2ba0*/  FMUL R3, |R0|, 1.4426950216293334961 ;  /* 0x3fb8aa3b00037820 */ /* 0x000fe20000400200 */
[----:B-1----:R-:W-:-:S05]  /*2bb0*/  FADD R25, R25, R25 ;  /* 0x0000001919197221 */ /* 0x002fca0000000000 */
[----:B------:R-:W0:Y:S02]  /*2bc0*/  FRND.TRUNC R3, R3 ;  /* 0x0000000300037307 */ /* 0x000e24000020d000 */
[----:B0-----:R-:W-:Y:S02]  /*2bd0*/  FSETP.GT.AND P0, PT, |R3|, 126, PT ;  /* 0x42fc00000300780b */ /* 0x001fe40003f04200 */
[----:B------:R-:W-:-:S04]  /*2be0*/  LOP3.LUT R2, R2, 0x80000000, R3, 0xb8, !PT ;  /* 0x8000000002027812 */ /* 0x000fc800078eb803 */
[----:B------:R-:W-:Y:S02]  /*2bf0*/  FSEL R5, R2, R3, P0 ;  /* 0x0000000302057208 */ /* 0x000fe40000000000 */
[----:B------:R-:W-:-:S03]  /*2c00*/  ISETP.NE.AND P0, PT, R10, 0x1, PT ;  /* 0x000000010a00780c */ /* 0x000fc60003f05270 */
[----:B------:R-:W-:Y:S01]  /*2c10*/  FFMA R2, R5, -0.69314718246459960938, |R0| ;  /* 0xbf31721805027823 */ /* 0x000fe20000000400 */
[----:B------:R-:W-:-:S03]  /*2c20*/  FMUL R0, R4, -UR4 ;  /* 0x8000000404007c20 */ /* 0x000fc60008400000 */
[C---:B------:R-:W-:Y:S01]  /*2c30*/  FFMA R4, R5.reuse, 1.9046542121259335545e-09, R2 ;  /* 0x3102e30805047823 */ /* 0x040fe20000000002 */
[----:B------:R-:W-:Y:S01]  /*2c40*/  FFMA.SAT R2, R0, 0.0057249800302088260651, R6 ;  /* 0x3bbb989d00027823 */ /* 0x000fe20000002006 */
[----:B------:R-:W-:Y:S01]  /*2c50*/  FADD R5, R5, 12583037 ;  /* 0x4b40007d05057421 */ /* 0x000fe20000000000 */
[----:B------:R-:W-:Y:S01]  /*2c60*/  MOV R6, RZ ;  /* 0x000000ff00067202 */ /* 0x000fe20000000f00 */
[----:B------:R-:W-:Y:S01]  /*2c70*/  FMUL R4, R4, 1.4426950216293334961 ;  /* 0x3fb8aa3b04047820 */ /* 0x000fe20000400000 */
[----:B------:R-:W-:Y:S01]  /*2c80*/  FFMA.RM R2, R2, R7, 12582913 ;  /* 0x4b40000102027423 */ /* 0x000fe20000004007 */
[----:B------:R-:W-:Y:S02]  /*2c90*/  MOV R7, 0x3f800000 ;  /* 0x3f80000000077802 */ /* 0x000fe40000000f00 */
[----:B------:R-:W-:Y:S01]  /*2ca0*/  SHF.L.U32 R5, R5, 0x17, RZ ;  /* 0x0000001705057819 */ /* 0x000fe200000006ff */
[C---:B------:R-:W-:Y:S01]  /*2cb0*/  FADD R3, R2.reuse, -12583039 ;  /* 0xcb40007f02037421 */ /* 0x040fe20000000000 */
[----:B------:R-:W0:Y:S01]  /*2cc0*/  MUFU.EX2 R4, R4 ;  /* 0x0000000400047308 */ /* 0x000e220000000800 */
[----:B------:R-:W-:-:S02]  /*2cd0*/  SHF.L.U32 R2, R2, 0x17, RZ ;  /* 0x0000001702027819 */ /* 0x000fc400000006ff */
[----:B------:R-:W-:-:S04]  /*2ce0*/  FFMA R3, R0, 1.4426950216293334961, -R3 ;  /* 0x3fb8aa3b00037823 */ /* 0x000fc80000000803 */
[----:B------:R-:W-:-:S06]  /*2cf0*/  FFMA R3, R0, 1.925963033500011079e-08, R3 ;  /* 0x32a5706000037823 */ /* 0x000fcc0000000003 */
[----:B------:R-:W1:Y:S01]  /*2d00*/  MUFU.EX2 R3, R3 ;  /* 0x0000000300037308 */ /* 0x000e620000000800 */
[----:B0-----:R-:W-:-:S07]  /*2d10*/  FMUL R5, R5, R4 ;  /* 0x0000000405057220 */ /* 0x001fce0000400000 */
[----:B------:R-:W0:Y:S01]  /*2d20*/  MUFU.RCP R22, R5 ;  /* 0x0000000500167308 */ /* 0x000e220000001000 */
[----:B-1----:R-:W-:-:S04]  /*2d30*/  FMUL R2, R2, R3 ;  /* 0x0000000302027220 */ /* 0x002fc80000400000 */
[----:B------:R-:W-:Y:S01]  /*2d40*/  FMUL R25, R25, R2 ;  /* 0x0000000219197220 */ /* 0x000fe20000400000 */
[----:B0-----:R-:W-:-:S04]  /*2d50*/  FMUL.FTZ R22, R22, 0.125 ;  /* 0x3e00000016167820 */ /* 0x001fc80000410000 */
[----:B------:R-:W-:Y:S01]  /*2d60*/  FFMA R22, R5, 2, R22 ;  /* 0x4000000005167823 */ /* 0x000fe20000000016 */
[----:B------:R-:W-:Y:S06]  /*2d70*/  @!P0 BRA `(.L_x_45) ;  /* 0x0000000c00848947 */ /* 0x000fec0003800000 */
[----:B------:R-:W-:Y:S01]  /*2d80*/  HFMA2 R6, -RZ, RZ, 0, 0 ;  /* 0x00000000ff067431 */ /* 0x000fe200000001ff */
[----:B------:R-:W-:Y:S01]  /*2d90*/  BSSY.RECONVERGENT B2, `(.L_x_46) ;  /* 0x00000dd000027945 */ /* 0x000fe20003800200 */
[----:B------:R-:W-:Y:S02]  /*2da0*/  LOP3.LUT R2, R10, 0x7ffffffe, RZ, 0xc0, !PT ;  /* 0x7ffffffe0a027812 */ /* 0x000fe400078ec0ff */
[----:B------:R-:W-:-:S07]  /*2db0*/  MOV R21, RZ ;  /* 0x000000ff00157202 */ /* 0x000fce0000000f00 */
.L_x_65:
[----:B------:R-:W0:Y:S01]  /*2dc0*/  LDC.64 R4, c[0x0][0x3b0] ;  /* 0x0000ec00ff047b82 */ /* 0x000e220000000a00 */
[----:B------:R-:W-:Y:S01]  /*2dd0*/  IADD3 R0, PT, PT, R21, 0x1, RZ ;  /* 0x0000000115007810 */ /* 0x000fe20007ffe0ff */
[----:B------:R-:W-:Y:S01]  /*2de0*/  BSSY.RECONVERGENT B5, `(.L_x_47) ;  /* 0x000002f000057945 */ /* 0x000fe20003800200 */
[----:B------:R-:W-:Y:S02]  /*2df0*/  MOV R8, 0x42fc0000 ;  /* 0x42fc000000087802 */ /* 0x000fe40000000f00 */
[----:B------:R-:W-:Y:S02]  /*2e00*/  I2FP.F32.U32 R3, R0 ;  /* 0x0000000000037245 */ /* 0x000fe40000201000 */
[----:B------:R-:W-:-:S03]  /*2e10*/  MOV R24, 0x437c0000 ;  /* 0x437c000000187802 */ /* 0x000fc60000000f00 */
[----:B0-----:R-:W-:-:S04]  /*2e20*/  FMUL R4, R3, R4 ;  /* 0x0000000403047220 */ /* 0x001fc80000400000 */
[C---:B------:R-:W-:Y:S01]  /*2e30*/  FMUL R0, R4.reuse, R5 ;  /* 0x0000000504007220 */ /* 0x040fe20000400000 */
[----:B------:R-:W-:-:S03]  /*2e40*/  FADD R4, -R4, UR5 ;  /* 0x0000000504047e21 */ /* 0x000fc60008000100 */
[----:B------:R-:W-:-:S06]  /*2e50*/  FMUL R3, |R0|, 1.4426950216293334961 ;  /* 0x3fb8aa3b00037820 */ /* 0x000fcc0000400200 */
[----:B------:R-:W0:Y:S02]  /*2e60*/  FRND.TRUNC R3, R3 ;  /* 0x0000000300037307 */ /* 0x000e24000020d000 */
[----:B0-----:R-:W-:Y:S02]  /*2e70*/  FSETP.GT.AND P0, PT, |R3|, 126, PT ;  /* 0x42fc00000300780b */ /* 0x001fe40003f04200 */
[----:B------:R-:W-:-:S04]  /*2e80*/  LOP3.LUT R8, R8, 0x80000000, R3, 0xb8, !PT ;  /* 0x8000000008087812 */ /* 0x000fc800078eb803 */
[----:B------:R-:W-:Y:S02]  /*2e90*/  FSEL R7, R8, R3, P0 ;  /* 0x0000000308077208 */ /* 0x000fe40000000000 */
[----:B------:R-:W-:-:S03]  /*2ea0*/  MOV R3, 0x3f000000 ;  /* 0x3f00000000037802 */ /* 0x000fc60000000f00 */
[----:B------:R-:W-:-:S04]  /*2eb0*/  FFMA R0, R7, -0.69314718246459960938, |R0| ;  /* 0xbf31721807007823 */ /* 0x000fc80000000400 */
[C---:B------:R-:W-:Y:S01]  /*2ec0*/  FFMA R0, R7.reuse, 1.9046542121259335545e-09, R0 ;  /* 0x3102e30807007823 */ /* 0x040fe20000000000 */
[----:B------:R-:W-:-:S03]  /*2ed0*/  FADD R7, R7, 12583037 ;  /* 0x4b40007d07077421 */ /* 0x000fc60000000000 */
[----:B------:R-:W-:Y:S01]  /*2ee0*/  FMUL R8, R0, 1.4426950216293334961 ;  /* 0x3fb8aa3b00087820 */ /* 0x000fe20000400000 */
[----:B------:R-:W-:Y:S01]  /*2ef0*/  FMUL R0, R4, -R5 ;  /* 0x8000000504007220 */ /* 0x000fe20000400000 */
[----:B------:R-:W-:-:S03]  /*2f00*/  SHF.L.U32 R7, R7, 0x17, RZ ;  /* 0x0000001707077819 */ /* 0x000fc600000006ff */
[----:B------:R-:W-:Y:S01]  /*2f10*/  FFMA.SAT R3, R0, 0.0057249800302088260651, R3 ;  /* 0x3bbb989d00037823 */ /* 0x000fe20000002003 */
[----:B------:R-:W0:Y:S02]  /*2f20*/  MUFU.EX2 R8, R8 ;  /* 0x0000000800087308 */ /* 0x000e240000000800 */
[----:B0-----:R-:W-:Y:S01]  /*2f30*/  FMUL R20, R7, R8 ;  /* 0x0000000807147220 */ /* 0x001fe20000400000 */
[----:B------:R-:W-:Y:S01]  /*2f40*/  FMUL R7, R5, R5 ;  /* 0x0000000505077220 */ /* 0x000fe20000400000 */
[----:B------:R-:W-:-:S04]  /*2f50*/  FFMA.RM R5, R3, R24, 12582913 ;  /* 0x4b40000103057423 */ /* 0x000fc80000004018 */
[----:B------:R-:W0:Y:S01]  /*2f60*/  MUFU.RCP R23, R20 ;  /* 0x0000001400177308 */ /* 0x000e220000001000 */
[C---:B------:R-:W-:Y:S01]  /*2f70*/  FADD R3, R5.reuse, -12583039 ;  /* 0xcb40007f05037421 */ /* 0x040fe20000000000 */
[----:B------:R-:W-:-:S03]  /*2f80*/  SHF.L.U32 R5, R5, 0x17, RZ ;  /* 0x0000001705057819 */ /* 0x000fc600000006ff */
[----:B------:R-:W-:-:S03]  /*2f90*/  FFMA R3, R0, 1.4426950216293334961, -R3 ;  /* 0x3fb8aa3b00037823 */ /* 0x000fc60000000803 */
[----:B------:R-:W1:Y:S01]  /*2fa0*/  MUFU.RCP R24, R7 ;  /* 0x0000000700187308 */ /* 0x000e620000001000 */
[----:B------:R-:W-:-:S07]  /*2fb0*/  FFMA R0, R0, 1.925963033500011079e-08, R3 ;  /* 0x32a5706000007823 */ /* 0x000fce0000000003 */
[----:B------:R-:W2:Y:S01]  /*2fc0*/  MUFU.EX2 R0, R0 ;  /* 0x0000000000007308 */ /* 0x000ea20000000800 */
[----:B0-----:R-:W-:-:S04]  /*2fd0*/  FMUL.FTZ R23, R23, 0.125 ;  /* 0x3e00000017177820 */ /* 0x001fc80000410000 */
[----:B------:R-:W-:-:S04]  /*2fe0*/  FFMA R23, R20, 2, R23 ;  /* 0x4000000014177823 */ /* 0x000fc80000000017 */
[----:B------:R-:W-:Y:S01]  /*2ff0*/  FADD R8, R22, -R23 ;  /* 0x8000001716087221 */ /* 0x000fe20000000000 */
[----:B-1----:R-:W-:-:S03]  /*3000*/  FFMA R23, -R7, R24, 1 ;  /* 0x3f80000007177423 */ /* 0x002fc60000000118 */
[----:B------:R-:W-:Y:S01]  /*3010*/  FMUL R3, R25, R8 ;  /* 0x0000000819037220 */ /* 0x000fe20000400000 */
[----:B------:R-:W-:-:S03]  /*3020*/  FFMA R8, R24, R23, R24 ;  /* 0x0000001718087223 */ /* 0x000fc60000000018 */
[----:B------:R-:W0:Y:S01]  /*3030*/  FCHK P0, R3, R7 ;  /* 0x0000000703007302 */ /* 0x000e220000000000 */
[----:B------:R-:W-:Y:S01]  /*3040*/  FFMA R23, R3, R8, RZ ;  /* 0x0000000803177223 */ /* 0x000fe200000000ff */
[----:B--2---:R-:W-:-:S03]  /*3050*/  FMUL R5, R5, R0 ;  /* 0x0000000005057220 */ /* 0x004fc60000400000 */
[----:B------:R-:W-:-:S04]  /*3060*/  FFMA R20, -R7, R23, R3 ;  /* 0x0000001707147223 */ /* 0x000fc80000000103 */
[----:B------:R-:W-:Y:S01]  /*3070*/  FFMA R8, R8, R20, R23 ;  /* 0x0000001408087223 */ /* 0x000fe20000000017 */
[----:B0-----:R-:W-:Y:S06]  /*3080*/  @!P0 BRA `(.L_x_48) ;  /* 0x0000000000108947 */ /* 0x001fec0003800000 */
[----:B------:R-:W-:Y:S02]  /*3090*/  MOV R0, R7 ;  /* 0x0000000700007202 */ /* 0x000fe40000000f00 */
[----:B------:R-:W-:-:S07]  /*30a0*/  MOV R20, 0x30c0 ;  /* 0x000030c000147802 */ /* 0x000fce0000000f00 */
[----:B------:R-:W-:Y:S05]  /*30b0*/  CALL.REL.NOINC `($__internal_1_$__cuda_sm3x_div_rn_noftz_f32_slowpath) ;  /* 0x0000003000287944 */ /* 0x000fea0003c00000 */
[----:B------:R-:W-:-:S07]  /*30c0*/  MOV R8, R0 ;  /* 0x0000000000087202 */ /* 0x000fce0000000f00 */
.L_x_48:
[----:B------:R-:W-:Y:S05]  /*30d0*/  BSYNC.RECONVERGENT B5 ;  /* 0x0000000000057941 */ /* 0x000fea0003800200 */
.L_x_47:
[----:B------:R-:W-:Y:S02]  /*30e0*/  HFMA2 R3, -RZ, RZ, 1.75, 0 ;  /* 0x3f000000ff037431 */ /* 0x000fe400000001ff */
[----:B------:R-:W-:Y:S01]  /*30f0*/  FMUL R4, R15, R4 ;  /* 0x000000040f047220 */ /* 0x000fe20000400000 */
[----:B------:R-:W-:Y:S01]  /*3100*/  MOV R23, 0x437c0000 ;  /* 0x437c000000177802 */ /* 0x000fe20000000f00 */
[----:B------:R-:W0:Y:S01]  /*3110*/  LDC R20, c[0x0][0x3b4] ;  /* 0x0000ed00ff147b82 */ /* 0x000e220000000800 */
[----:B------:R-:W-:Y:S01]  /*3120*/  BSSY.RECONVERGENT B5, `(.L_x_49) ;  /* 0x0000017000057945 */ /* 0x000fe20003800200 */
[----:B------:R-:W-:Y:S01]  /*3130*/  FFMA R8, R5, R6, R8 ;  /* 0x0000000605087223 */ /* 0x000fe20000000008 */
[----:B------:R-:W-:-:S04]  /*3140*/  FFMA.SAT R0, R4, 0.0057249800302088260651, R3 ;  /* 0x3bbb989d04007823 */ /* 0x000fc80000002003 */
[----:B------:R-:W-:-:S04]  /*3150*/  FFMA.RM R0, R0, R23, 12582913 ;  /* 0x4b40000100007423 */ /* 0x000fc80000004017 */
[C---:B------:R-:W-:Y:S01]  /*3160*/  FADD R3, R0.reuse, -12583039 ;  /* 0xcb40007f00037421 */ /* 0x040fe20000000000 */
[----:B------:R-:W-:-:S03]  /*3170*/  SHF.L.U32 R0, R0, 0x17, RZ ;  /* 0x0000001700007819 */ /* 0x000fc600000006ff */
[----:B------:R-:W-:-:S04]  /*3180*/  FFMA R3, R4, 1.4426950216293334961, -R3 ;  /* 0x3fb8aa3b04037823 */ /* 0x000fc80000000803 */
[----:B------:R-:W-:Y:S01]  /*3190*/  FFMA R3, R4, 1.925963033500011079e-08, R3 ;  /* 0x32a5706004037823 */ /* 0x000fe20000000003 */
[----:B0-----:R-:W-:-:S04]  /*31a0*/  FADD R4, R20, R20 ;  /* 0x0000001414047221 */ /* 0x001fc80000000000 */
[----:B------:R-:W0:Y:S08]  /*31b0*/  MUFU.RCP R23, R4 ;  /* 0x0000000400177308 */ /* 0x000e300000001000 */
[----:B------:R-:W1:Y:S01]  /*31c0*/  MUFU.EX2 R3, R3 ;  /* 0x0000000300037308 */ /* 0x000e620000000800 */
[----:B0-----:R-:W-:Y:S01]  /*31d0*/  FFMA R20, -R4, R23, 1 ;  /* 0x3f80000004147423 */ /* 0x001fe20000000117 */
[----:B-1----:R-:W-:-:S04]  /*31e0*/  FFMA R0, R0, -R3, 1 ;  /* 0x3f80000000007423 */ /* 0x002fc80000000803 */
[----:B------:R-:W-:Y:S01]  /*31f0*/  FMUL R3, R11, R0 ;  /* 0x000000000b037220 */ /* 0x000fe20000400000 */
[----:B------:R-:W-:-:S03]  /*3200*/  FFMA R0, R23, R20, R23 ;  /* 0x0000001417007223 */ /* 0x000fc60000000017 */
[----:B------:R-:W0:Y:S01]  /*3210*/  FCHK P0, R3, R4 ;  /* 0x0000000403007302 */ /* 0x000e220000000000 */
[----:B------:R-:W-:-:S04]  /*3220*/  FFMA R23, R0, R3, RZ ;  /* 0x0000000300177223 */ /* 0x000fc800000000ff */
[----:B------:R-:W-:-:S04]  /*3230*/  FFMA R20, -R4, R23, R3 ;  /* 0x0000001704147223 */ /* 0x000fc80000000103 */
[----:B------:R-:W-:Y:S01]  /*3240*/  FFMA R0, R0, R20, R23 ;  /* 0x0000001400007223 */ /* 0x000fe20000000017 */
[----:B0-----:R-:W-:Y:S06]  /*3250*/  @!P0 BRA `(.L_x_50) ;  /* 0x00000000000c8947 */ /* 0x001fec0003800000 */
[----:B------:R-:W-:Y:S02]  /*3260*/  MOV R0, R4 ;  /* 0x0000000400007202 */ /* 0x000fe40000000f00 */
[----:B------:R-:W-:-:S07]  /*3270*/  MOV R20, 0x3290 ;  /* 0x0000329000147802 */ /* 0x000fce0000000f00 */
[----:B------:R-:W-:Y:S05]  /*3280*/  CALL.REL.NOINC `($__internal_1_$__cuda_sm3x_div_rn_noftz_f32_slowpath) ;  /* 0x0000002c00b47944 */ /* 0x000fea0003c00000 */
.L_x_50:
[----:B------:R-:W-:Y:S05]  /*3290*/  BSYNC.RECONVERGENT B5 ;  /* 0x0000000000057941 */ /* 0x000fea0003800200 */
.L_x_49:
[----:B------:R-:W-:Y:S01]  /*32a0*/  IADD3 R3, PT, PT, R0, -0xd000000, RZ ;  /* 0xf300000000037810 */ /* 0x000fe20007ffe0ff */
[----:B------:R0:W1:Y:S01]  /*32b0*/  MUFU.RSQ R5, R0 ;  /* 0x0000000000057308 */ /* 0x0000620000001400 */
[----:B------:R-:W-:Y:S02]  /*32c0*/  BSSY.RECONVERGENT B0, `(.L_x_51) ;  /* 0x000000c000007945 */ /* 0x000fe40003800200 */
[----:B------:R-:W-:-:S13]  /*32d0*/  ISETP.GT.U32.AND P0, PT, R3, 0x727fffff, PT ;  /* 0x727fffff0300780c */ /* 0x000fda0003f04070 */
[----:B0-----:R-:W-:Y:S05]  /*32e0*/  @!P0 BRA `(.L_x_52) ;  /* 0x0000000000148947 */ /* 0x001fea0003800000 */
[----:B------:R-:W-:Y:S02]  /*32f0*/  MOV R26, R0 ;  /* 0x00000000001a7202 */ /* 0x000fe40000000f00 */
[----:B------:R-:W-:-:S07]  /*3300*/  MOV R24, 0x3320 ;  /* 0x0000332000187802 */ /* 0x000fce0000000f00 */
[----:B-1----:R-:W-:Y:S05]  /*3310*/  CALL.REL.NOINC `($__internal_0_$__cuda_sm20_sqrt_rn_f32_slowpath) ;  /* 0x0000002c00387944 */ /* 0x002fea0003c00000 */
[----:B------:R-:W-:Y:S01]  /*3320*/  MOV R3, R29 ;  /* 0x0000001d00037202 */ /* 0x000fe20000000f00 */
[----:B------:R-:W-:Y:S06]  /*3330*/  BRA `(.L_x_53) ;  /* 0x0000000000107947 */ /* 0x000fec0003800000 */
.L_x_52:
[C---:B-1----:R-:W-:Y:S01]  /*3340*/  FMUL.FTZ R3, R5.reuse, R0 ;  /* 0x0000000005037220 */ /* 0x042fe20000410000 */
[----:B------:R-:W-:-:S03]  /*3350*/  FMUL.FTZ R5, R5, 0.5 ;  /* 0x3f00000005057820 */ /* 0x000fc60000410000 */
[----:B------:R-:W-:-:S04]  /*3360*/  FFMA R0, -R3, R3, R0 ;  /* 0x0000000303007223 */ /* 0x000fc80000000100 */
[----:B------:R-:W-:-:S07]  /*3370*/  FFMA R3, R0, R5, R3 ;  /* 0x0000000500037223 */ /* 0x000fce0000000003 */
.L_x_53:
[----:B------:R-:W-:Y:S05]  /*3380*/  BSYNC.RECONVERGENT B0 ;  /* 0x0000000000007941 */ /* 0x000fea0003800200 */
.L_x_51:
[----:B------:R-:W0:Y:S01]  /*3390*/  LDC R20, c[0x0][0x3a8] ;  /* 0x0000ea00ff147b82 */ /* 0x000e220000000800 */
[----:B------:R-:W-:Y:S01]  /*33a0*/  BSSY.RECONVERGENT B5, `(.L_x_54) ;  /* 0x000000e000057945 */ /* 0x000fe20003800200 */
        /* <DEDUP_REMOVED lines=9> */
[----:B------:R-:W-:Y:S02]  /*3440*/  MOV R20, 0x3470 ;  /* 0x0000347000147802 */ /* 0x000fe40000000f00 */
[----:B0-----:R-:W-:-:S07]  /*3450*/  MOV R0, UR4 ;  /* 0x0000000400007c02 */ /* 0x001fce0008000f00 */
[----:B------:R-:W-:Y:S05]  /*3460*/  CALL.REL.NOINC `($__internal_1_$__cuda_sm3x_div_rn_noftz_f32_slowpath) ;  /* 0x0000002c003c7944 */ /* 0x000fea0003c00000 */
[----:B------:R-:W-:-:S07]  /*3470*/  MOV R5, R0 ;  /* 0x0000000000057202 */ /* 0x000fce0000000f00 */
.L_x_55:
[----:B------:R-:W-:Y:S05]  /*3480*/  BSYNC.RECONVERGENT B5 ;  /* 0x0000000000057941 */ /* 0x000fea0003800200 */
.L_x_54:
[----:B------:R-:W-:Y:S01]  /*3490*/  IADD3 R21, PT, PT, R21, 0x2, RZ ;  /* 0x0000000215157810 */ /* 0x000fe20007ffe0ff */
[----:B------:R-:W-:Y:S01]  /*34a0*/  HFMA2 R23, -RZ, RZ, 3.4921875, 0 ;  /* 0x42fc0000ff177431 */ /* 0x000fe200000001ff */
[----:B------:R-:W-:Y:S01]  /*34b0*/  MUFU.RCP R28, R7 ;  /* 0x00000007001c7308 */ /* 0x000fe20000001000 */
[----:B------:R-:W-:Y:S01]  /*34c0*/  BSSY.RECONVERGENT B5, `(.L_x_56) ;  /* 0x000002e000057945 */ /* 0x000fe20003800200 */
[----:B------:R-:W-:Y:S01]  /*34d0*/  I2FP.F32.U32 R0, R21 ;  /* 0x0000001500007245 */ /* 0x000fe20000201000 */
[----:B------:R-:W-:-:S04]  /*34e0*/  FFMA R5, R17, R5, R8 ;  /* 0x0000000511057223 */ /* 0x000fc80000000008 */
[----:B------:R-:W-:-:S04]  /*34f0*/  FMUL R0, R0, UR8 ;  /* 0x0000000800007c20 */ /* 0x000fc80008400000 */
[----:B------:R-:W-:-:S04]  /*3500*/  FMUL R3, R0, UR9 ;  /* 0x0000000900037c20 */ /* 0x000fc80008400000 */
[----:B------:R-:W-:-:S06]  /*3510*/  FMUL R6, |R3|, 1.4426950216293334961 ;  /* 0x3fb8aa3b03067820 */ /* 0x000fcc0000400200 */
[----:B------:R-:W0:Y:S02]  /*3520*/  FRND.TRUNC R6, R6 ;  /* 0x0000000600067307 */ /* 0x000e24000020d000 */
[----:B0-----:R-:W-:Y:S02]  /*3530*/  FSETP.GT.AND P0, PT, |R6|, 126, PT ;  /* 0x42fc00000600780b */ /* 0x001fe40003f04200 */
[----:B------:R-:W-:-:S04]  /*3540*/  LOP3.LUT R23, R23, 0x80000000, R6, 0xb8, !PT ;  /* 0x8000000017177812 */ /* 0x000fc800078eb806 */
[----:B------:R-:W-:Y:S01]  /*3550*/  FSEL R20, R23, R6, P0 ;  /* 0x0000000617147208 */ /* 0x000fe20000000000 */
[----:B------:R-:W-:-:S04]  /*3560*/  FADD R6, -R0, UR5 ;  /* 0x0000000500067e21 */ /* 0x000fc80008000100 */
[----:B------:R-:W-:Y:S01]  /*3570*/  FFMA R3, R20, -0.69314718246459960938, |R3| ;  /* 0xbf31721814037823 */ /* 0x000fe20000000403 */
[----:B------:R-:W-:-:S03]  /*3580*/  FMUL R0, R6, -UR9 ;  /* 0x8000000906007c20 */ /* 0x000fc60008400000 */
[C---:B------:R-:W-:Y:S01]  /*3590*/  FFMA R3, R20.reuse, 1.9046542121259335545e-09, R3 ;  /* 0x3102e30814037823 */ /* 0x040fe20000000003 */
[----:B------:R-:W-:-:S03]  /*35a0*/  FADD R20, R20, 12583037 ;  /* 0x4b40007d14147421 */ /* 0x000fc60000000000 */
[----:B------:R-:W-:Y:S01]  /*35b0*/  FMUL R23, R3, 1.4426950216293334961 ;  /* 0x3fb8aa3b03177820 */ /* 0x000fe20000400000 */
[----:B------:R-:W-:Y:S02]  /*35c0*/  MOV R3, 0x3f000000 ;  /* 0x3f00000000037802 */ /* 0x000fe40000000f00 */
[----:B------:R-:W-:-:S03]  /*35d0*/  SHF.L.U32 R20, R20, 0x17, RZ ;  /* 0x0000001714147819 */ /* 0x000fc600000006ff */
[----:B------:R-:W0:Y:S01]  /*35e0*/  MUFU.EX2 R23, R23 ;  /* 0x0000001700177308 */ /* 0x000e220000000800 */
[----:B------:R-:W-:Y:S01]  /*35f0*/  FFMA.SAT R3, R0, 0.0057249800302088260651, R3 ;  /* 0x3bbb989d00037823 */ /* 0x000fe20000002003 */
[----:B0-----:R-:W-:Y:S01]  /*3600*/  FMUL R24, R20, R23 ;  /* 0x0000001714187220 */ /* 0x001fe20000400000 */
[----:B------:R-:W-:-:S05]  /*3610*/  HFMA2 R20, -RZ, RZ, 3.7421875, 0 ;  /* 0x437c0000ff147431 */ /* 0x000fca00000001ff */
[----:B------:R-:W0:Y:S01]  /*3620*/  MUFU.RCP R29, R24 ;  /* 0x00000018001d7308 */ /* 0x000e220000001000 */
[----:B------:R-:W-:-:S04]  /*3630*/  FFMA.RM R3, R3, R20, 12582913 ;  /* 0x4b40000103037423 */ /* 0x000fc80000004014 */
[C---:B------:R-:W-:Y:S01]  /*3640*/  FADD R23, R3.reuse, -12583039 ;  /* 0xcb40007f03177421 */ /* 0x040fe20000000000 */
[----:B------:R-:W-:-:S03]  /*3650*/  SHF.L.U32 R3, R3, 0x17, RZ ;  /* 0x0000001703037819 */ /* 0x000fc600000006ff */
[----:B------:R-:W-:Y:S01]  /*3660*/  FFMA R23, R0, 1.4426950216293334961, -R23 ;  /* 0x3fb8aa3b00177823 */ /* 0x000fe20000000817 */
[----:B0-----:R-:W-:-:S03]  /*3670*/  FMUL.FTZ R29, R29, 0.125 ;  /* 0x3e0000001d1d7820 */ /* 0x001fc60000410000 */
[----:B------:R-:W-:Y:S01]  /*3680*/  FFMA R23, R0, 1.925963033500011079e-08, R23 ;  /* 0x32a5706000177823 */ /* 0x000fe20000000017 */
[----:B------:R-:W-:-:S03]  /*3690*/  FFMA R29, R24, 2, R29 ;  /* 0x40000000181d7823 */ /* 0x000fc6000000001d */
[----:B------:R-:W0:Y:S01]  /*36a0*/  MUFU.EX2 R20, R23 ;  /* 0x0000001700147308 */ /* 0x000e220000000800 */
[----:B------:R-:W-:Y:S01]  /*36b0*/  FADD R0, R22, -R29 ;  /* 0x8000001d16007221 */ /* 0x000fe20000000000 */
[----:B------:R-:W-:-:S03]  /*36c0*/  FFMA R29, -R7, R28, 1 ;  /* 0x3f800000071d7423 */ /* 0x000fc6000000011c */
[----:B------:R-:W-:Y:S01]  /*36d0*/  FMUL R26, R25, R0 ;  /* 0x00000000191a7220 */ /* 0x000fe20000400000 */
[----:B------:R-:W-:-:S03]  /*36e0*/  FFMA R0, R28, R29, R28 ;  /* 0x0000001d1c007223 */ /* 0x000fc6000000001c */
[----:B------:R-:W1:Y:S01]  /*36f0*/  FCHK P0, R26, R7 ;  /* 0x000000071a007302 */ /* 0x000e620000000000 */
[----:B------:R-:W-:-:S04]  /*3700*/  FFMA R29, R0, R26, RZ ;  /* 0x0000001a001d7223 */ /* 0x000fc800000000ff */
[----:B------:R-:W-:Y:S01]  /*3710*/  FFMA R24, -R7, R29, R26 ;  /* 0x0000001d07187223 */ /* 0x000fe2000000011a */
[----:B0-----:R-:W-:-:S03]  /*3720*/  FMUL R8, R3, R20 ;  /* 0x0000001403087220 */ /* 0x001fc60000400000 */
[----:B------:R-:W-:Y:S01]  /*3730*/  FFMA R20, R0, R24, R29 ;  /* 0x0000001800147223 */ /* 0x000fe2000000001d */
[----:B-1----:R-:W-:Y:S06]  /*3740*/  @!P0 BRA `(.L_x_57) ;  /* 0x0000000000148947 */ /* 0x002fec0003800000 */
[----:B------:R-:W-:Y:S02]  /*3750*/  MOV R3, R26 ;  /* 0x0000001a00037202 */ /* 0x000fe40000000f00 */
[----:B------:R-:W-:Y:S02]  /*3760*/  MOV R0, R7 ;  /* 0x0000000700007202 */ /* 0x000fe40000000f00 */
[----:B------:R-:W-:-:S07]  /*3770*/  MOV R20, 0x3790 ;  /* 0x0000379000147802 */ /* 0x000fce0000000f00 */
[----:B------:R-:W-:Y:S05]  /*3780*/  CALL.REL.NOINC `($__internal_1_$__cuda_sm3x_div_rn_noftz_f32_slowpath) ;  /* 0x0000002800747944 */ /* 0x000fea0003c00000 */
[----:B------:R-:W-:-:S07]  /*3790*/  MOV R20, R0 ;  /* 0x0000000000147202 */ /* 0x000fce0000000f00 */
.L_x_57:
[----:B------:R-:W-:Y:S05]  /*37a0*/  BSYNC.RECONVERGENT B5 ;  /* 0x0000000000057941 */ /* 0x000fea0003800200 */
.L_x_56:
[----:B------:R-:W-:Y:S02]  /*37b0*/  HFMA2 R3, -RZ, RZ, 1.75, 0 ;  /* 0x3f000000ff037431 */ /* 0x000fe400000001ff */
[----:B------:R-:W-:Y:S01]  /*37c0*/  FMUL R6, R15, R6 ;  /* 0x000000060f067220 */ /* 0x000fe20000400000 */
[----:B------:R-:W-:Y:S01]  /*37d0*/  MOV R7, 0x437c0000 ;  /* 0x437c000000077802 */ /* 0x000fe20000000f00 */
[----:B------:R-:W-:Y:S01]  /*37e0*/  BSSY.RECONVERGENT B5, `(.L_x_58) ;  /* 0x0000016000057945 */ /* 0x000fe20003800200 */
[----:B------:R-:W-:Y:S01]  /*37f0*/  FFMA R8, R5, R8, R20 ;  /* 0x0000000805087223 */ /* 0x000fe20000000014 */
[----:B------:R-:W-:-:S04]  /*3800*/  FFMA.SAT R0, R6, 0.0057249800302088260651, R3 ;  /* 0x3bbb989d06007823 */ /* 0x000fc80000002003 */
[----:B------:R-:W-:Y:S02]  /*3810*/  FFMA.RM R0, R0, R7, 12582913 ;  /* 0x4b40000100007423 */ /* 0x000fe40000004007 */
[----:B------:R-:W0:Y:S02]  /*3820*/  MUFU.RCP R7, R4 ;  /* 0x0000000400077308 */ /* 0x000e240000001000 */
[C---:B------:R-:W-:Y:S01]  /*3830*/  FADD R3, R0.reuse, -12583039 ;  /* 0xcb40007f00037421 */ /* 0x040fe20000000000 */
[----:B------:R-:W-:-:S03]  /*3840*/  SHF.L.U32 R0, R0, 0x17, RZ ;  /* 0x0000001700007819 */ /* 0x000fc600000006ff */
[----:B------:R-:W-:-:S04]  /*3850*/  FFMA R3, R6, 1.4426950216293334961, -R3 ;  /* 0x3fb8aa3b06037823 */ /* 0x000fc80000000803 */
[----:B------:R-:W-:-:S06]  /*3860*/  FFMA R3, R6, 1.925963033500011079e-08, R3 ;  /* 0x32a5706006037823 */ /* 0x000fcc0000000003 */
        /* <DEDUP_REMOVED lines=13> */
.L_x_59:
[----:B------:R-:W-:Y:S05]  /*3940*/  BSYNC.RECONVERGENT B5 ;  /* 0x0000000000057941 */ /* 0x000fea0003800200 */
.L_x_58:
        /* <DEDUP_REMOVED lines=10> */
.L_x_61:
[C---:B-1----:R-:W-:Y:S01]  /*39f0*/  FMUL.FTZ R3, R5.reuse, R0 ;  /* 0x0000000005037220 */ /* 0x042fe20000410000 */
[----:B------:R-:W-:-:S03]  /*3a00*/  FMUL.FTZ R4, R5, 0.5 ;  /* 0x3f00000005047820 */ /* 0x000fc60000410000 */
[----:B------:R-:W-:-:S04]  /*3a10*/  FFMA R0, -R3, R3, R0 ;  /* 0x0000000303007223 */ /* 0x000fc80000000100 */
[----:B------:R-:W-:-:S07]  /*3a20*/  FFMA R3, R0, R4, R3 ;  /* 0x0000000400037223 */ /* 0x000fce0000000003 */
.L_x_62:
[----:B------:R-:W-:Y:S05]  /*3a30*/  BSYNC.RECONVERGENT B0 ;  /* 0x0000000000007941 */ /* 0x000fea0003800200 */
.L_x_60:
        /* <DEDUP_REMOVED lines=14> */
.L_x_64:
[----:B------:R-:W-:Y:S05]  /*3b20*/  BSYNC.RECONVERGENT B5 ;  /* 0x0000000000057941 */ /* 0x000fea0003800200 */
.L_x_63:
[----:B------:R-:W-:Y:S01]  /*3b30*/  ISETP.NE.AND P0, PT, R21, R2, PT ;  /* 0x000000021500720c */ /* 0x000fe20003f05270 */
[----:B------:R-:W-:-:S12]  /*3b40*/  FFMA R6, R17, R0, R8 ;  /* 0x0000000011067223 */ /* 0x000fd80000000008 */
[----:B------:R-:W-:Y:S05]  /*3b50*/  @P0 BRA `(.L_x_65) ;  /* 0xfffffff000980947 */ /* 0x000fea000383ffff */
[----:B------:R-:W-:Y:S05]  /*3b60*/  BSYNC.RECONVERGENT B2 ;  /* 0x0000000000027941 */ /* 0x000fea0003800200 */
.L_x_46:
[----:B------:R-:W-:-:S04]  /*3b70*/  IADD3 R7, PT, PT, R21, 0x1, RZ ;  /* 0x0000000115077810 */ /* 0x000fc80007ffe0ff */
[----:B------:R-:W-:-:S07]  /*3b80*/  I2FP.F32.U32 R7, R7 ;  /* 0x0000000700077245 */ /* 0x000fce0000201000 */
.L_x_45:
[----:B------:R-:W-:Y:S05]  /*3b90*/  BSYNC.RECONVERGENT B3 ;  /* 0x0000000000037941 */ /* 0x000fea0003800200 */
.L_x_44:
[----:B------:R-:W-:Y:S01]  /*3ba0*/  LOP3.LUT R0, R10, 0x1, RZ, 0xc0, !PT ;  /* 0x000000010a007812 */ /* 0x000fe200078ec0ff */
[----:B------:R-:W-:Y:S03]  /*3bb0*/  BSSY.RECONVERGENT B2, `(.L_x_66) ;  /* 0x000006f000027945 */ /* 0x000fe60003800200 */
[----:B------:R-:W-:-:S13]  /*3bc0*/  ISETP.NE.U32.AND P0, PT, R0, 0x1, PT ;  /* 0x000000010000780c */ /* 0x000fda0003f05070 */
[----:B------:R-:W-:Y:S05]  /*3bd0*/  @P0 BRA `(.L_x_67) ;  /* 0x0000000400b00947 */ /* 0x000fea0003800000 */
[----:B------:R-:W0:Y:S01]  /*3be0*/  LDC.64 R2, c[0x0][0x3b0] ;  /* 0x0000ec00ff027b82 */ /* 0x000e220000000a00 */
[----:B------:R-:W-:Y:S01]  /*3bf0*/  HFMA2 R5, -RZ, RZ, 3.4921875, 0 ;  /* 0x42fc0000ff057431 */ /* 0x000fe200000001ff */
[----:B------:R-:W1:Y:S01]  /*3c00*/  LDCU UR4, c[0x0][0x380] ;  /* 0x00007000ff0477ac */ /* 0x000e620008000800 */
[----:B------:R-:W-:Y:S01]  /*3c10*/  HFMA2 R24, -RZ, RZ, 3.7421875, 0 ;  /* 0x437c0000ff187431 */ /* 0x000fe200000001ff */
[----:B------:R-:W-:Y:S01]  /*3c20*/  BSSY.RECONVERGENT B3, `(.L_x_68) ;  /* 0x000002c000037945 */ /* 0x000fe20003800200 */
[----:B0-----:R-:W-:-:S04]  /*3c30*/  FMUL R2, R7, R2 ;  /* 0x0000000207027220 */ /* 0x001fc80000400000 */
[C---:B------:R-:W-:Y:S01]  /*3c40*/  FMUL R0, R2.reuse, R3 ;  /* 0x0000000302007220 */ /* 0x040fe20000400000 */
[----:B-1----:R-:W-:-:S03]  /*3c50*/  FADD R2, -R2, UR4 ;  /* 0x0000000402027e21 */ /* 0x002fc60008000100 */
[----:B------:R-:W-:-:S06]  /*3c60*/  FMUL R4, |R0|, 1.4426950216293334961 ;  /* 0x3fb8aa3b00047820 */ /* 0x000fcc0000400200 */
[----:B------:R-:W0:Y:S02]  /*3c70*/  FRND.TRUNC R4, R4 ;  /* 0x0000000400047307 */ /* 0x000e24000020d000 */
[----:B0-----:R-:W-:Y:S02]  /*3c80*/  FSETP.GT.AND P0, PT, |R4|, 126, PT ;  /* 0x42fc00000400780b */ /* 0x001fe40003f04200 */
[----:B------:R-:W-:-:S04]  /*3c90*/  LOP3.LUT R5, R5, 0x80000000, R4, 0xb8, !PT ;  /* 0x8000000005057812 */ /* 0x000fc800078eb804 */
[----:B------:R-:W-:Y:S01]  /*3ca0*/  FSEL R5, R5, R4, P0 ;  /* 0x0000000405057208 */ /* 0x000fe20000000000 */
[----:B------:R-:W-:-:S04]  /*3cb0*/  FMUL R4, R3, R3 ;  /* 0x0000000303047220 */ /* 0x000fc80000400000 */
[C---:B------:R-:W-:Y:S01]  /*3cc0*/  FFMA R0, R5.reuse, -0.69314718246459960938, |R0| ;  /* 0xbf31721805007823 */ /* 0x040fe20000000400 */
[----:B------:R-:W-:Y:S03]  /*3cd0*/  MUFU.RCP R21, R4 ;  /* 0x0000000400157308 */ /* 0x000fe60000001000 */
[C---:B------:R-:W-:Y:S01]  /*3ce0*/  FFMA R0, R5.reuse, 1.9046542121259335545e-09, R0 ;  /* 0x3102e30805007823 */ /* 0x040fe20000000000 */
[----:B------:R-:W-:-:S03]  /*3cf0*/  FADD R5, R5, 12583037 ;  /* 0x4b40007d05057421 */ /* 0x000fc60000000000 */
[----:B------:R-:W-:Y:S02]  /*3d00*/  FMUL R7, R0, 1.4426950216293334961 ;  /* 0x3fb8aa3b00077820 */ /* 0x000fe40000400000 */
[----:B------:R-:W-:Y:S02]  /*3d10*/  SHF.L.U32 R5, R5, 0x17, RZ ;  /* 0x0000001705057819 */ /* 0x000fe400000006ff */
[----:B------:R-:W0:Y:S03]  /*3d20*/  MUFU.EX2 R0, R7 ;  /* 0x0000000700007308 */ /* 0x000e260000000800 */
[----:B0-----:R-:W-:Y:S01]  /*3d30*/  FMUL R8, R5, R0 ;  /* 0x0000000005087220 */ /* 0x001fe20000400000 */
[----:B------:R-:W-:Y:S01]  /*3d40*/  MOV R5, 0x3f000000 ;  /* 0x3f00000000057802 */ /* 0x000fe20000000f00 */
[----:B------:R-:W-:-:S03]  /*3d50*/  FMUL R0, R2, -R3 ;  /* 0x8000000302007220 */ /* 0x000fc60000400000 */
[----:B------:R-:W0:Y:S01]  /*3d60*/  MUFU.RCP R20, R8 ;  /* 0x0000000800147308 */ /* 0x000e220000001000 */
[----:B------:R-:W-:-:S04]  /*3d70*/  FFMA.SAT R5, R0, 0.0057249800302088260651, R5 ;  /* 0x3bbb989d00057823 */ /* 0x000fc80000002005 */
[----:B------:R-:W-:-:S04]  /*3d80*/  FFMA.RM R5, R5, R24, 12582913 ;  /* 0x4b40000105057423 */ /* 0x000fc80000004018 */
[C---:B------:R-:W-:Y:S01]  /*3d90*/  FADD R3, R5.reuse, -12583039 ;  /* 0xcb40007f05037421 */ /* 0x040fe20000000000 */
[----:B------:R-:W-:-:S03]  /*3da0*/  SHF.L.U32 R5, R5, 0x17, RZ ;  /* 0x0000001705057819 */ /* 0x000fc600000006ff */
[----:B------:R-:W-:Y:S01]  /*3db0*/  FFMA R3, R0, 1.4426950216293334961, -R3 ;  /* 0x3fb8aa3b00037823 */ /* 0x000fe20000000803 */
[----:B0-----:R-:W-:-:S03]  /*3dc0*/  FMUL.FTZ R7, R20, 0.125 ;  /* 0x3e00000014077820 */ /* 0x001fc60000410000 */
[----:B------:R-:W-:Y:S01]  /*3dd0*/  FFMA R3, R0, 1.925963033500011079e-08, R3 ;  /* 0x32a5706000037823 */ /* 0x000fe20000000003 */
[----:B------:R-:W-:Y:S01]  /*3de0*/  FFMA R0, -R4, R21, 1 ;  /* 0x3f80000004007423 */ /* 0x000fe20000000115 */
[----:B------:R-:W-:Y:S02]  /*3df0*/  FFMA R7, R8, 2, R7 ;  /* 0x4000000008077823 */ /* 0x000fe40000000007 */
[----:B------:R0:W1:Y:S01]  /*3e00*/  MUFU.EX2 R8, R3 ;  /* 0x0000000300087308 */ /* 0x0000620000000800 */
[----:B------:R-:W-:Y:S01]  /*3e10*/  FFMA R0, R21, R0, R21 ;  /* 0x0000000015007223 */ /* 0x000fe20000000015 */
[----:B------:R-:W-:-:S04]  /*3e20*/  FADD R22, R22, -R7 ;  /* 0x8000000716167221 */ /* 0x000fc80000000000 */
[----:B0-----:R-:W-:-:S04]  /*3e30*/  FMUL R3, R25, R22 ;  /* 0x0000001619037220 */ /* 0x001fc80000400000 */
[----:B------:R-:W0:Y:S01]  /*3e40*/  FCHK P0, R3, R4 ;  /* 0x0000000403007302 */ /* 0x000e220000000000 */
[----:B------:R-:W-:Y:S01]  /*3e50*/  FFMA R7, R0, R3, RZ ;  /* 0x0000000300077223 */ /* 0x000fe200000000ff */
[----:B-1----:R-:W-:-:S03]  /*3e60*/  FMUL R5, R5, R8 ;  /* 0x0000000805057220 */ /* 0x002fc60000400000 */
[----:B------:R-:W-:-:S04]  /*3e70*/  FFMA R20, -R4, R7, R3 ;  /* 0x0000000704147223 */ /* 0x000fc80000000103 */
[----:B------:R-:W-:Y:S01]  /*3e80*/  FFMA R7, R0, R20, R7 ;  /* 0x0000001400077223 */ /* 0x000fe20000000007 */
[----:B0-----:R-:W-:Y:S06]  /*3e90*/  @!P0 BRA `(.L_x_69) ;  /* 0x0000000000108947 */ /* 0x001fec0003800000 */
[----:B------:R-:W-:Y:S02]  /*3ea0*/  MOV R0, R4 ;  /* 0x0000000400007202 */ /* 0x000fe40000000f00 */
[----:B------:R-:W-:-:S07]  /*3eb0*/  MOV R20, 0x3ed0 ;  /* 0x00003ed000147802 */ /* 0x000fce0000000f00 */
[----:B------:R-:W-:Y:S05]  /*3ec0*/  CALL.REL.NOINC `($__internal_1_$__cuda_sm3x_div_rn_noftz_f32_slowpath) ;  /* 0x0000002000a47944 */ /* 0x000fea0003c00000 */
[----:B------:R-:W-:-:S07]  /*3ed0*/  MOV R7, R0 ;  /* 0x0000000000077202 */ /* 0x000fce0000000f00 */
.L_x_69:
[----:B------:R-:W-:Y:S05]  /*3ee0*/  BSYNC.RECONVERGENT B3 ;  /* 0x0000000000037941 */ /* 0x000fea0003800200 */
.L_x_68:
        /* <DEDUP_REMOVED lines=27> */
.L_x_71:
[----:B------:R-:W-:Y:S05]  /*40a0*/  BSYNC.RECONVERGENT B3 ;  /* 0x0000000000037941 */ /* 0x000fea0003800200 */
.L_x_70:
        /* <DEDUP_REMOVED lines=10> */
.L_x_73:
[C---:B-1----:R-:W-:Y:S01]  /*4150*/  FMUL.FTZ R3, R5.reuse, R0 ;  /* 0x0000000005037220 */ /* 0x042fe20000410000 */
[----:B------:R-:W-:-:S03]  /*4160*/  FMUL.FTZ R2, R5, 0.5 ;  /* 0x3f00000005027820 */ /* 0x000fc60000410000 */
[----:B------:R-:W-:-:S04]  /*4170*/  FFMA R0, -R3, R3, R0 ;  /* 0x0000000303007223 */ /* 0x000fc80000000100 */
[----:B------:R-:W-:-:S07]  /*4180*/  FFMA R3, R0, R2, R3 ;  /* 0x0000000200037223 */ /* 0x000fce0000000003 */
.L_x_74:
[----:B------:R-:W-:Y:S05]  /*4190*/  BSYNC.RECONVERGENT B0 ;  /* 0x0000000000007941 */ /* 0x000fea0003800200 */
.L_x_72:
        /* <DEDUP_REMOVED lines=14> */
.L_x_76:
[----:B------:R-:W-:Y:S05]  /*4280*/  BSYNC.RECONVERGENT B3 ;  /* 0x0000000000037941 */ /* 0x000fea0003800200 */
.L_x_75:
[----:B------:R-:W-:-:S07]  /*4290*/  FFMA R6, R17, R0, R6 ;  /* 0x0000000011067223 */ /* 0x000fce0000000006 */
.L_x_67:
[----:B------:R-:W-:Y:S05]  /*42a0*/  BSYNC.RECONVERGENT B2 ;  /* 0x0000000000027941 */ /* 0x000fea0003800200 */
.L_x_66:
[----:B------:R-:W0:Y:S02]  /*42b0*/  LDC R0, c[0x0][0x3b0] ;  /* 0x0000ec00ff007b82 */ /* 0x000e240000000800 */
[----:B0-----:R-:W-:-:S04]  /*42c0*/  FMUL R3, R0, 0.5 ;  /* 0x3f00000000037820 */ /* 0x001fc80000400000 */
[----:B------:R-:W-:-:S07]  /*42d0*/  FMUL R3, R3, R6 ;  /* 0x0000000603037220 */ /* 0x000fce0000400000 */
.L_x_43:
[----:B------:R-:W-:Y:S05]  /*42e0*/  BSYNC.RECONVERGENT B4 ;  /* 0x0000000000047941 */ /* 0x000fea0003800200 */
.L_x_42:
[----:B------:R-:W-:Y:S01]  /*42f0*/  HFMA2 R2, -RZ, RZ, 1.75, 0 ;  /* 0x3f000000ff027431 */ /* 0x000fe200000001ff */
[----:B------:R-:W-:Y:S01]  /*4300*/  MOV R0, 0x437c0000 ;  /* 0x437c000000007802 */ /* 0x000fe20000000f00 */
[----:B------:R-:W0:Y:S01]  /*4310*/  LDCU UR4, c[0x0][0x388] ;  /* 0x00007100ff0477ac */ /* 0x000e220008000800 */
[----:B------:R-:W-:Y:S01]  /*4320*/  BSSY.RECONVERGENT B5, `(.L_x_77) ;  /* 0x00001a7000057945 */ /* 0x000fe20003800200 */
[----:B------:R-:W1:Y:S01]  /*4330*/  LDCU UR5, c[0x0][0x380] ;  /* 0x00007000ff0577ac */ /* 0x000e620008000800 */
[----:B------:R-:W-:Y:S01]  /*4340*/  FFMA.SAT R5, R27, -0.0057249800302088260651, R2 ;  /* 0xbbbb989d1b057823 */ /* 0x000fe20000002002 */
[----:B------:R-:W2:Y:S03]  /*4350*/  LDCU.64 UR8, c[0x0][0x3b0] ;  /* 0x00007600ff0877ac */ /* 0x000ea60008000a00 */
[----:B------:R-:W-:-:S04]  /*4360*/  FFMA.RM R5, R5, R0, 12582913 ;  /* 0x4b40000105057423 */ /* 0x000fc80000004000 */
[C---:B------:R-:W-:Y:S01]  /*4370*/  FADD R4, R5.reuse, -12583039 ;  /* 0xcb40007f05047421 */ /* 0x040fe20000000000 */
[----:B------:R-:W-:Y:S01]  /*4380*/  SHF.L.U32 R8, R5, 0x17, RZ ;  /* 0x0000001705087819 */ /* 0x000fe200000006ff */
[----:B------:R-:W-:Y:S02]  /*4390*/  FMUL R5, R12, R9 ;  /* 0x000000090c057220 */ /* 0x000fe40000400000 */
[----:B------:R-:W-:Y:S02]  /*43a0*/  FFMA R4, R27, -1.4426950216293334961, -R4 ;  /* 0xbfb8aa3b1b047823 */ /* 0x000fe40000000804 */
[C---:B0-----:R-:W-:Y:S01]  /*43b0*/  FADD R6, R5.reuse, -UR4 ;  /* 0x8000000405067e21 */ /* 0x041fe20008000000 */
[----:B------:R-:W-:Y:S01]  /*43c0*/  FSETP.GT.AND P0, PT, R5, UR4, PT ;  /* 0x0000000405007c0b */ /* 0x000fe2000bf04000 */
[----:B------:R-:W-:-:S04]  /*43d0*/  FFMA R4, R27, -1.925963033500011079e-08, R4 ;  /* 0xb2a570601b047823 */ /* 0x000fc80000000004 */
[----:B------:R-:W0:Y:S02]  /*43e0*/  MUFU.EX2 R7, R4 ;  /* 0x0000000400077308 */ /* 0x000e240000000800 */
[----:B0-----:R-:W-:-:S04]  /*43f0*/  FMUL R8, R8, R7 ;  /* 0x0000000708087220 */ /* 0x001fc80000400000 */
[----:B------:R-:W-:-:S04]  /*4400*/  FMUL R3, R8, R3 ;  /* 0x0000000308037220 */ /* 0x000fc80000400000 */
[----:B------:R-:W-:-:S05]  /*4410*/  FMUL R3, R3, R6 ;  /* 0x0000000603037220 */ /* 0x000fca0000400000 */
[----:B------:R-:W-:Y:S01]  /*4420*/  FMNMX R7, RZ, R3, !PT ;  /* 0x00000003ff077209 */ /* 0x000fe20007800000 */
[----:B-12---:R-:W-:Y:S06]  /*4430*/  @!P0 BRA `(.L_x_78) ;  /* 0x0000001800508947 */ /* 0x006fec0003800000 */
[----:B------:R-:W-:Y:S01]  /*4440*/  ISETP.GE.AND P0, PT, R10, RZ, PT ;  /* 0x000000ff0a00720c */ /* 0x000fe20003f06270 */
[----:B------:R-:W-:Y:S01]  /*4450*/  BSSY.RECONVERGENT B4, `(.L_x_79) ;  /* 0x000017c000047945 */ /* 0x000fe20003800200 */
[----:B------:R-:W-:-:S11]  /*4460*/  MOV R22, RZ ;  /* 0x000000ff00167202 */ /* 0x000fd60000000f00 */
[----:B------:R-:W-:Y:S05]  /*4470*/  @!P0 BRA `(.L_x_80) ;  /* 0x0000001400e48947 */ /* 0x000fea0003800000 */
[----:B------:R-:W0:Y:S01]  /*4480*/  LDC R3, c[0x0][0x3b4] ;  /* 0x0000ed00ff037b82 */ /* 0x000e220000000800 */
[----:B------:R-:W0:Y:S01]  /*4490*/  LDCU UR4, c[0x0][0x380] ;  /* 0x00007000ff0477ac */ /* 0x000e220008000800 */
[----:B------:R-:W-:Y:S01]  /*44a0*/  HFMA2 R5, -RZ, RZ, 3.4921875, 0 ;  /* 0x42fc0000ff057431 */ /* 0x000fe200000001ff */
[----:B------:R-:W-:Y:S01]  /*44b0*/  BSSY.RECONVERGENT B3, `(.L_x_81) ;  /* 0x0000105000037945 */ /* 0x000fe20003800200 */
[----:B------:R-:W-:Y:S02]  /*44c0*/  HFMA2 R22, -RZ, RZ, 0, 0 ;  /* 0x00000000ff167431 */ /* 0x000fe400000001ff */
[C---:B0-----:R-:W-:Y:S01]  /*44d0*/  FMUL R4, R3.reuse, UR4 ;  /* 0x0000000403047c20 */ /* 0x041fe20008400000 */
[----:B------:R-:W-:-:S03]  /*44e0*/  FMUL R3, R3, -UR4 ;  /* 0x8000000403037c20 */ /* 0x000fc60008400000 */
[----:B------:R-:W-:-:S06]  /*44f0*/  FMUL R6, |R4|, 1.4426950216293334961 ;  /* 0x3fb8aa3b04067820 */ /* 0x000fcc0000400200 */
[----:B------:R-:W0:Y:S02]  /*4500*/  FRND.TRUNC R6, R6 ;  /* 0x0000000600067307 */ /* 0x000e24000020d000 */
[----:B0-----:R-:W-:Y:S02]  /*4510*/  FSETP.GT.AND P0, PT, |R6|, 126, PT ;  /* 0x42fc00000600780b */ /* 0x001fe40003f04200 */
[----:B------:R-:W-:-:S04]  /*4520*/  LOP3.LUT R5, R5, 0x80000000, R6, 0xb8, !PT ;  /* 0x8000000005057812 */ /* 0x000fc800078eb806 */
[----:B------:R-:W-:Y:S01]  /*4530*/  FSEL R21, R5, R6, P0 ;  /* 0x0000000605157208 */ /* 0x000fe20000000000 */
[----:B------:R-:W-:Y:S01]  /*4540*/  FFMA.SAT R5, R3, 0.0057249800302088260651, R2 ;  /* 0x3bbb989d03057823 */ /* 0x000fe20000002002 */
[----:B------:R-:W-:-:S03]  /*4550*/  ISETP.NE.AND P0, PT, R10, RZ, PT ;  /* 0x000000ff0a00720c */ /* 0x000fc60003f05270 */
[----:B------:R-:W-:Y:S01]  /*4560*/  FFMA R4, R21, -0.69314718246459960938, |R4| ;  /* 0xbf31721815047823 */ /* 0x000fe20000000404 */
[----:B------:R-:W-:-:S03]  /*4570*/  FFMA.RM R5, R5, R0, 12582913 ;  /* 0x4b40000105057423 */ /* 0x000fc60000004000 */
[----:B------:R-:W-:Y:S01]  /*4580*/  FFMA R4, R21, 1.9046542121259335545e-09, R4 ;  /* 0x3102e30815047823 */ /* 0x000fe20000000004 */
[----:B------:R-:W-:Y:S01]  /*4590*/  FADD R0, R5, -12583039 ;  /* 0xcb40007f05007421 */ /* 0x000fe20000000000 */
[----:B------:R-:W-:Y:S01]  /*45a0*/  FADD R21, R21, 12583037 ;  /* 0x4b40007d15157421 */ /* 0x000fe20000000000 */
[----:B------:R-:W-:Y:S01]  /*45b0*/  SHF.L.U32 R5, R5, 0x17, RZ ;  /* 0x0000001705057819 */ /* 0x000fe200000006ff */
[----:B------:R-:W-:Y:S01]  /*45c0*/  FMUL R4, R4, 1.4426950216293334961 ;  /* 0x3fb8aa3b04047820 */ /* 0x000fe20000400000 */
[----:B------:R-:W-:Y:S02]  /*45d0*/  FFMA R0, R3, 1.4426950216293334961, -R0 ;  /* 0x3fb8aa3b03007823 */ /* 0x000fe40000000800 */
[----:B------:R-:W-:Y:S02]  /*45e0*/  SHF.L.U32 R21, R21, 0x17, RZ ;  /* 0x0000001715157819 */ /* 0x000fe400000006ff */
[----:B------:R-:W-:Y:S01]  /*45f0*/  FFMA R3, R3, 1.925963033500011079e-08, R0 ;  /* 0x32a5706003037823 */ /* 0x000fe20000000000 */
[----:B------:R-:W0:Y:S01]  /*4600*/  MUFU.EX2 R4, R4 ;  /* 0x0000000400047308 */ /* 0x000e220000000800 */
[----:B------:R-:W1:Y:S07]  /*4610*/  LDC R0, c[0x0][0x3a8] ;  /* 0x0000ea00ff007b82 */ /* 0x000e6e0000000800 */
[----:B------:R-:W2:Y:S01]  /*4620*/  MUFU.EX2 R2, R3 ;  /* 0x0000000300027308 */ /* 0x000ea20000000800 */
[----:B0-----:R-:W-:-:S07]  /*4630*/  FMUL R21, R21, R4 ;  /* 0x0000000415157220 */ /* 0x001fce0000400000 */
[----:B------:R-:W0:Y:S01]  /*4640*/  MUFU.RCP R20, R21 ;  /* 0x0000001500147308 */ /* 0x000e220000001000 */
[----:B--2---:R-:W-:Y:S01]  /*4650*/  FMUL R5, R5, R2 ;  /* 0x0000000205057220 */ /* 0x004fe20000400000 */
[----:B-1----:R-:W-:-:S04]  /*4660*/  FADD R6, R0, R0 ;  /* 0x0000000000067221 */ /* 0x002fc80000000000 */
[----:B------:R-:W-:Y:S01]  /*4670*/  FMUL R6, R6, R5 ;  /* 0x0000000506067220 */ /* 0x000fe20000400000 */
[----:B------:R-:W-:Y:S01]  /*4680*/  MOV R5, RZ ;  /* 0x000000ff00057202 */ /* 0x000fe20000000f00 */
[----:B0-----:R-:W-:-:S04]  /*4690*/  FMUL.FTZ R4, R20, 0.125 ;  /* 0x3e00000014047820 */ /* 0x001fc80000410000 */
[----:B------:R-:W-:Y:S01]  /*46a0*/  FFMA R4, R21, 2, R4 ;  /* 0x4000000015047823 */ /* 0x000fe20000000004 */
[----:B------:R-:W-:Y:S06]  /*46b0*/  @!P0 BRA `(.L_x_82) ;  /* 0x0000000c00908947 */ /* 0x000fec0003800000 */
[----:B------:R-:W-:Y:S01]  /*46c0*/  IADD3 R2, PT, PT, R10, 0x1, RZ ;  /* 0x000000010a027810 */ /* 0x000fe20007ffe0ff */
[----:B------:R-:W-:Y:S01]  /*46d0*/  BSSY.RECONVERGENT B2, `(.L_x_83) ;  /* 0x00000e1000027945 */ /* 0x000fe20003800200 */
[----:B------:R-:W-:Y:S02]  /*46e0*/  MOV R22, RZ ;  /* 0x000000ff00167202 */ /* 0x000fe40000000f00 */
[----:B------:R-:W-:Y:S02]  /*46f0*/  MOV R5, RZ ;  /* 0x000000ff00057202 */ /* 0x000fe40000000f00 */
[----:B------:R-:W-:-:S07]  /*4700*/  LOP3.LUT R2, R2, 0xfffffffe, RZ, 0xc0, !PT ;  /* 0xfffffffe02027812 */ /* 0x000fce00078ec0ff */
.L_x_102:
[----:B------:R-:W0:Y:S01]  /*4710*/  LDC.64 R20, c[0x0][0x3b0] ;  /* 0x0000ec00ff147b82 */ /* 0x000e220000000a00 */
[----:B------:R-:W-:Y:S01]  /*4720*/  I2FP.F32.U32 R3, R5 ;  /* 0x0000000500037245 */ /* 0x000fe20000201000 */
[----:B------:R-:W-:Y:S01]  /*4730*/  BSSY.RECONVERGENT B6, `(.L_x_84) ;  /* 0x000002f000067945 */ /* 0x000fe20003800200 */
[----:B------:R-:W-:Y:S02]  /*4740*/  MOV R24, 0x42fc0000 ;  /* 0x42fc000000187802 */ /* 0x000fe40000000f00 */
[----:B------:R-:W-:Y:S01]  /*4750*/  MOV R26, 0x437c0000 ;  /* 0x437c0000001a7802 */ /* 0x000fe20000000f00 */
[----:B0-----:R-:W-:-:S04]  /*4760*/  FMUL R20, R3, R20 ;  /* 0x0000001403147220 */ /* 0x001fc80000400000 */
[C---:B------:R-:W-:Y:S01]  /*4770*/  FMUL R0, R20.reuse, R21 ;  /* 0x0000001514007220 */ /* 0x040fe20000400000 */
[----:B------:R-:W-:-:S03]  /*4780*/  FADD R28, -R20, UR5 ;  /* 0x00000005141c7e21 */ /* 0x000fc60008000100 */
[----:B------:R-:W-:-:S06]  /*4790*/  FMUL R3, |R0|, 1.4426950216293334961 ;  /* 0x3fb8aa3b00037820 */ /* 0x000fcc0000400200 */
[----:B------:R-:W0:Y:S02]  /*47a0*/  FRND.TRUNC R3, R3 ;  /* 0x0000000300037307 */ /* 0x000e24000020d000 */
[----:B0-----:R-:W-:Y:S02]  /*47b0*/  FSETP.GT.AND P0, PT, |R3|, 126, PT ;  /* 0x42fc00000300780b */ /* 0x001fe40003f04200 */
[----:B------:R-:W-:-:S04]  /*47c0*/  LOP3.LUT R24, R24, 0x80000000, R3, 0xb8, !PT ;  /* 0x8000000018187812 */ /* 0x000fc800078eb803 */
[----:B------:R-:W-:Y:S01]  /*47d0*/  FSEL R23, R24, R3, P0 ;  /* 0x0000000318177208 */ /* 0x000fe20000000000 */
[----:B------:R-:W-:-:S04]  /*47e0*/  HFMA2 R3, -RZ, RZ, 1.75, 0 ;  /* 0x3f000000ff037431 */ /* 0x000fc800000001ff */
[----:B------:R-:W-:-:S04]  /*47f0*/  FFMA R0, R23, -0.69314718246459960938, |R0| ;  /* 0xbf31721817007823 */ /* 0x000fc80000000400 */
[C---:B------:R-:W-:Y:S01]  /*4800*/  FFMA R0, R23.reuse, 1.9046542121259335545e-09, R0 ;  /* 0x3102e30817007823 */ /* 0x040fe20000000000 */
[----:B------:R-:W-:-:S03]  /*4810*/  FADD R23, R23, 12583037 ;  /* 0x4b40007d17177421 */ /* 0x000fc60000000000 */
[----:B------:R-:W-:Y:S01]  /*4820*/  FMUL R24, R0, 1.4426950216293334961 ;  /* 0x3fb8aa3b00187820 */ /* 0x000fe20000400000 */
[-C--:B------:R-:W-:Y:S01]  /*4830*/  FMUL R0, R28, -R21.reuse ;  /* 0x800000151c007220 */ /* 0x080fe20000400000 */
[----:B------:R-:W-:Y:S01]  /*4840*/  SHF.L.U32 R23, R23, 0x17, RZ ;  /* 0x0000001717177819 */ /* 0x000fe200000006ff */
[----:B------:R-:W-:Y:S02]  /*4850*/  FMUL R21, R21, R21 ;  /* 0x0000001515157220 */ /* 0x000fe40000400000 */
[----:B------:R-:W-:Y:S01]  /*4860*/  FFMA.SAT R3, R0, 0.0057249800302088260651, R3 ;  /* 0x3bbb989d00037823 */ /* 0x000fe20000002003 */
[----:B------:R-:W0:Y:S03]  /*4870*/  MUFU.EX2 R24, R24 ;  /* 0x0000001800187308 */ /* 0x000e260000000800 */
[----:B------:R-:W-:-:S05]  /*4880*/  FFMA.RM R3, R3, R26, 12582913 ;  /* 0x4b40000103037423 */ /* 0x000fca000000401a */
[----:B------:R-:W1:Y:S01]  /*4890*/  MUFU.RCP R26, R21 ;  /* 0x00000015001a7308 */ /* 0x000e620000001000 */
[----:B0-----:R-:W-:Y:S01]  /*48a0*/  FMUL R20, R23, R24 ;  /* 0x0000001817147220 */ /* 0x001fe20000400000 */
[----:B------:R-:W-:-:S06]  /*48b0*/  FADD R23, R3, -12583039 ;  /* 0xcb40007f03177421 */ /* 0x000fcc0000000000 */
[----:B------:R-:W0:Y:S01]  /*48c0*/  MUFU.RCP R25, R20 ;  /* 0x0000001400197308 */ /* 0x000e220000001000 */
[----:B------:R-:W-:Y:S01]  /*48d0*/  FFMA R23, R0, 1.4426950216293334961, -R23 ;  /* 0x3fb8aa3b00177823 */ /* 0x000fe20000000817 */
[----:B-1----:R-:W-:-:S03]  /*48e0*/  FFMA R27, -R21, R26, 1 ;  /* 0x3f800000151b7423 */ /* 0x002fc6000000011a */
[----:B------:R-:W-:Y:S01]  /*48f0*/  FFMA R23, R0, 1.925963033500011079e-08, R23 ;  /* 0x32a5706000177823 */ /* 0x000fe20000000017 */
[----:B------:R-:W-:Y:S01]  /*4900*/  FFMA R0, R26, R27, R26 ;  /* 0x0000001b1a007223 */ /* 0x000fe2000000001a */
[----:B------:R-:W-:Y:S01]  /*4910*/  SHF.L.U32 R27, R3, 0x17, RZ ;  /* 0x00000017031b7819 */ /* 0x000fe200000006ff */
[----:B0-----:R-:W-:-:S04]  /*4920*/  FMUL.FTZ R25, R25, 0.125 ;  /* 0x3e00000019197820 */ /* 0x001fc80000410000 */
[----:B------:R-:W-:Y:S02]  /*4930*/  FFMA R25, R20, 2, R25 ;  /* 0x4000000014197823 */ /* 0x000fe40000000019 */
[----:B------:R-:W0:Y:S02]  /*4940*/  MUFU.EX2 R20, R23 ;  /* 0x0000001700147308 */ /* 0x000e240000000800 */
[----:B------:R-:W-:-:S04]  /*4950*/  FADD R25, R4, -R25 ;  /* 0x8000001904197221 */ /* 0x000fc80000000000 */
[----:B------:R-:W-:-:S04]  /*4960*/  FMUL R24, R6, R25 ;  /* 0x0000001906187220 */ /* 0x000fc80000400000 */
        /* <DEDUP_REMOVED lines=11> */
.L_x_85:
[----:B------:R-:W-:Y:S05]  /*4a20*/  BSYNC.RECONVERGENT B6 ;  /* 0x0000000000067941 */ /* 0x000fea0003800200 */
.L_x_84:
[----:B------:R-:W-:Y:S02]  /*4a30*/  HFMA2 R3, -RZ, RZ, 1.75, 0 ;  /* 0x3f000000ff037431 */ /* 0x000fe400000001ff */
[----:B------:R-:W-:Y:S01]  /*4a40*/  FMUL R28, R15, R28 ;  /* 0x0000001c0f1c7220 */ /* 0x000fe20000400000 */
[----:B------:R-:W-:Y:S01]  /*4a50*/  MOV R23, 0x437c0000 ;  /* 0x437c000000177802 */ /* 0x000fe20000000f00 */
[----:B------:R-:W0:Y:S01]  /*4a60*/  LDC R25, c[0x0][0x3b4] ;  /* 0x0000ed00ff197b82 */ /* 0x000e220000000800 */
[----:B------:R-:W-:Y:S01]  /*4a70*/  BSSY.RECONVERGENT B6, `(.L_x_86) ;  /* 0x0000018000067945 */ /* 0x000fe20003800200 */
[----:B------:R-:W-:-:S04]  /*4a80*/  FFMA.SAT R0, R28, 0.0057249800302088260651, R3 ;  /* 0x3bbb989d1c007823 */ /* 0x000fc80000002003 */
[----:B------:R-:W-:-:S04]  /*4a90*/  FFMA.RM R0, R0, R23, 12582913 ;  /* 0x4b40000100007423 */ /* 0x000fc80000004017 */
[C---:B------:R-:W-:Y:S01]  /*4aa0*/  FADD R3, R0.reuse, -12583039 ;  /* 0xcb40007f00037421 */ /* 0x040fe20000000000 */
[----:B------:R-:W-:-:S03]  /*4ab0*/  SHF.L.U32 R0, R0, 0x17, RZ ;  /* 0x0000001700007819 */ /* 0x000fc600000006ff */
[----:B------:R-:W-:-:S04]  /*4ac0*/  FFMA R3, R28, 1.4426950216293334961, -R3 ;  /* 0x3fb8aa3b1c037823 */ /* 0x000fc80000000803 */
[----:B------:R-:W-:Y:S01]  /*4ad0*/  FFMA R3, R28, 1.925963033500011079e-08, R3 ;  /* 0x32a570601c037823 */ /* 0x000fe20000000003 */
[----:B0-----:R-:W-:Y:S01]  /*4ae0*/  FADD R25, R25, R25 ;  /* 0x0000001919197221 */ /* 0x001fe20000000000 */
[----:B------:R-:W-:-:S03]  /*4af0*/  FFMA R28, R27, R22, R20 ;  /* 0x000000161b1c7223 */ /* 0x000fc60000000014 */
        /* <DEDUP_REMOVED lines=12> */
[----:B------:R-:W-:Y:S02]  /*4bc0*/  MOV R0, R25 ;  /* 0x0000001900007202 */ /* 0x000fe40000000f00 */
[----:B------:R-:W-:-:S07]  /*4bd0*/  MOV R20, 0x4bf0 ;  /* 0x00004bf000147802 */ /* 0x000fce0000000f00 */
[----:B------:R-:W-:Y:S05]  /*4be0*/  CALL.REL.NOINC `($__internal_1_$__cuda_sm3x_div_rn_noftz_f32_slowpath) ;  /* 0x00000014005c7944 */ /* 0x000fea0003c00000 */
.L_x_87:
[----:B------:R-:W-:Y:S05]  /*4bf0*/  BSYNC.RECONVERGENT B6 ;  /* 0x0000000000067941 */ /* 0x000fea0003800200 */
.L_x_86:
        /* <DEDUP_REMOVED lines=8> */
[----:B------:R-:W-:Y:S05]  /*4c80*/  BRA `(.L_x_90) ;  /* 0x0000000000107947 */ /* 0x000fea0003800000 */
.L_x_89:
[C---:B-1----:R-:W-:Y:S01]  /*4c90*/  FMUL.FTZ R29, R3.reuse, R0 ;  /* 0x00000000031d7220 */ /* 0x042fe20000410000 */
[----:B------:R-:W-:-:S03]  /*4ca0*/  FMUL.FTZ R3, R3, 0.5 ;  /* 0x3f00000003037820 */ /* 0x000fc60000410000 */
[----:B------:R-:W-:-:S04]  /*4cb0*/  FFMA R0, -R29, R29, R0 ;  /* 0x0000001d1d007223 */ /* 0x000fc80000000100 */
[----:B------:R-:W-:-:S07]  /*4cc0*/  FFMA R29, R0, R3, R29 ;  /* 0x00000003001d7223 */ /* 0x000fce000000001d */
.L_x_90:
[----:B------:R-:W-:Y:S05]  /*4cd0*/  BSYNC.RECONVERGENT B0 ;  /* 0x0000000000007941 */ /* 0x000fea0003800200 */
.L_x_88:
        /* <DEDUP_REMOVED lines=15> */
[----:B------:R-:W-:-:S07]  /*4dd0*/  MOV R3, R0 ;  /* 0x0000000000037202 */ /* 0x000fce0000000f00 */
.L_x_92:
[----:B------:R-:W-:Y:S05]  /*4de0*/  BSYNC.RECONVERGENT B6 ;  /* 0x0000000000067941 */ /* 0x000fea0003800200 */
.L_x_91:
[----:B------:R-:W-:Y:S01]  /*4df0*/  IADD3 R0, PT, PT, R5, 0x1, RZ ;  /* 0x0000000105007810 */ /* 0x000fe20007ffe0ff */
[----:B------:R-:W-:Y:S01]  /*4e00*/  HFMA2 R23, -RZ, RZ, 3.4921875, 0 ;  /* 0x42fc0000ff177431 */ /* 0x000fe200000001ff */
[----:B------:R-:W-:Y:S01]  /*4e10*/  MUFU.RCP R30, R21 ;  /* 0x00000015001e7308 */ /* 0x000fe20000001000 */
[----:B------:R-:W-:Y:S01]  /*4e20*/  HFMA2 R29, -RZ, RZ, 3.7421875, 0 ;  /* 0x437c0000ff1d7431 */ /* 0x000fe200000001ff */
[----:B------:R-:W-:Y:S01]  /*4e30*/  I2FP.F32.U32 R0, R0 ;  /* 0x0000000000007245 */ /* 0x000fe20000201000 */
[----:B------:R-:W-:Y:S01]  /*4e40*/  BSSY.RECONVERGENT B6, `(.L_x_93) ;  /* 0x000002c000067945 */ /* 0x000fe20003800200 */
[----:B------:R-:W-:-:S03]  /*4e50*/  FFMA R28, R17, R3, R28 ;  /* 0x00000003111c7223 */ /* 0x000fc6000000001c */
        /* <DEDUP_REMOVED lines=12> */
[----:B------:R-:W-:Y:S02]  /*4f20*/  FMUL R24, R20, 1.4426950216293334961 ;  /* 0x3fb8aa3b14187820 */ /* 0x000fe40000400000 */
[----:B------:R-:W-:-:S04]  /*4f30*/  SHF.L.U32 R23, R23, 0x17, RZ ;  /* 0x0000001717177819 */ /* 0x000fc800000006ff */
[----:B------:R-:W0:Y:S02]  /*4f40*/  MUFU.EX2 R24, R24 ;  /* 0x0000001800187308 */ /* 0x000e240000000800 */
[----:B0-----:R-:W-:Y:S01]  /*4f50*/  FMUL R26, R23, R24 ;  /* 0x00000018171a7220 */ /* 0x001fe20000400000 */
[----:B------:R-:W-:-:S05]  /*4f60*/  MOV R23, 0x3f000000 ;  /* 0x3f00000000177802 */ /* 0x000fca0000000f00 */
[----:B------:R-:W0:Y:S01]  /*4f70*/  MUFU.RCP R27, R26 ;  /* 0x0000001a001b7308 */ /* 0x000e220000001000 */
[----:B------:R-:W-:-:S04]  /*4f80*/  FFMA.SAT R20, R0, 0.0057249800302088260651, R23 ;  /* 0x3bbb989d00147823 */ /* 0x000fc80000002017 */
[----:B------:R-:W-:Y:S01]  /*4f90*/  FFMA.RM R20, R20, R29, 12582913 ;  /* 0x4b40000114147423 */ /* 0x000fe2000000401d */
[----:B------:R-:W-:-:S03]  /*4fa0*/  FFMA R29, -R21, R30, 1 ;  /* 0x3f800000151d7423 */ /* 0x000fc6000000011e */
[----:B------:R-:W-:-:S04]  /*4fb0*/  FADD R23, R20, -12583039 ;  /* 0xcb40007f14177421 */ /* 0x000fc80000000000 */
[----:B------:R-:W-:Y:S01]  /*4fc0*/  FFMA R23, R0, 1.4426950216293334961, -R23 ;  /* 0x3fb8aa3b00177823 */ /* 0x000fe20000000817 */
[----:B0-----:R-:W-:-:S03]  /*4fd0*/  FMUL.FTZ R27, R27, 0.125 ;  /* 0x3e0000001b1b7820 */ /* 0x001fc60000410000 */
[----:B------:R-:W-:Y:S01]  /*4fe0*/  FFMA R23, R0, 1.925963033500011079e-08, R23 ;  /* 0x32a5706000177823 */ /* 0x000fe20000000017 */
[----:B------:R-:W-:Y:S01]  /*4ff0*/  FFMA R0, R30, R29, R30 ;  /* 0x0000001d1e007223 */ /* 0x000fe2000000001e */
[----:B------:R-:W-:Y:S02]  /*5000*/  FFMA R27, R26, 2, R27 ;  /* 0x400000001a1b7823 */ /* 0x000fe4000000001b */
[----:B------:R-:W0:Y:S02]  /*5010*/  MUFU.EX2 R24, R23 ;  /* 0x0000001700187308 */ /* 0x000e240000000800 */
[----:B------:R-:W-:-:S04]  /*5020*/  FADD R27, R4, -R27 ;  /* 0x8000001b041b7221 */ /* 0x000fc80000000000 */
[----:B------:R-:W-:Y:S01]  /*5030*/  FMUL R26, R6, R27 ;  /* 0x0000001b061a7220 */ /* 0x000fe20000400000 */
[----:B------:R-:W-:-:S03]  /*5040*/  SHF.L.U32 R27, R20, 0x17, RZ ;  /* 0x00000017141b7819 */ /* 0x000fc600000006ff */
        /* <DEDUP_REMOVED lines=11> */
.L_x_94:
[----:B------:R-:W-:Y:S05]  /*5100*/  BSYNC.RECONVERGENT B6 ;  /* 0x0000000000067941 */ /* 0x000fea0003800200 */
.L_x_93:
[----:B------:R-:W-:Y:S02]  /*5110*/  HFMA2 R21, -RZ, RZ, 1.75, 0 ;  /* 0x3f000000ff157431 */ /* 0x000fe400000001ff */
[----:B------:R-:W-:Y:S01]  /*5120*/  FMUL R22, R15, R22 ;  /* 0x000000160f167220 */ /* 0x000fe20000400000 */
[----:B------:R-:W-:Y:S01]  /*5130*/  MOV R23, 0x437c0000 ;  /* 0x437c000000177802 */ /* 0x000fe20000000f00 */
[----:B------:R-:W0:Y:S01]  /*5140*/  MUFU.RCP R20, R25 ;  /* 0x0000001900147308 */ /* 0x000e220000001000 */
[----:B------:R-:W-:Y:S01]  /*5150*/  BSSY.RECONVERGENT B6, `(.L_x_95) ;  /* 0x0000016000067945 */ /* 0x000fe20003800200 */
[----:B------:R-:W-:Y:S01]  /*5160*/  FFMA R28, R28, R27, R3 ;  /* 0x0000001b1c1c7223 */ /* 0x000fe20000000003 */
[----:B------:R-:W-:-:S04]  /*5170*/  FFMA.SAT R0, R22, 0.0057249800302088260651, R21 ;  /* 0x3bbb989d16007823 */ /* 0x000fc80000002015 */
[----:B------:R-:W-:-:S04]  /*5180*/  FFMA.RM R0, R0, R23, 12582913 ;  /* 0x4b40000100007423 */ /* 0x000fc80000004017 */
[C---:B------:R-:W-:Y:S01]  /*5190*/  FADD R21, R0.reuse, -12583039 ;  /* 0xcb40007f00157421 */ /* 0x040fe20000000000 */
[----:B------:R-:W-:Y:S01]  /*51a0*/  SHF.L.U32 R0, R0, 0x17, RZ ;  /* 0x0000001700007819 */ /* 0x000fe200000006ff */
[----:B0-----:R-:W-:Y:S02]  /*51b0*/  FFMA R23, -R25, R20, 1 ;  /* 0x3f80000019177423 */ /* 0x001fe40000000114 */
[----:B------:R-:W-:-:S04]  /*51c0*/  FFMA R21, R22, 1.4426950216293334961, -R21 ;  /* 0x3fb8aa3b16157823 */ /* 0x000fc80000000815 */
[----:B------:R-:W-:-:S06]  /*51d0*/  FFMA R21, R22, 1.925963033500011079e-08, R21 ;  /* 0x32a5706016157823 */ /* 0x000fcc0000000015 */
[----:B------:R-:W0:Y:S02]  /*51e0*/  MUFU.EX2 R21, R21 ;  /* 0x0000001500157308 */ /* 0x000e240000000800 */
[----:B0-----:R-:W-:-:S04]  /*51f0*/  FFMA R0, R0, -R21, 1 ;  /* 0x3f80000000007423 */ /* 0x001fc80000000815 */
        /* <DEDUP_REMOVED lines=11> */
.L_x_96:
[----:B------:R-:W-:Y:S05]  /*52b0*/  BSYNC.RECONVERGENT B6 ;  /* 0x0000000000067941 */ /* 0x000fea0003800200 */
.L_x_95:
        /* <DEDUP_REMOVED lines=10> */
.L_x_98:
[C---:B-1----:R-:W-:Y:S01]  /*5360*/  FMUL.FTZ R3, R21.reuse, R0 ;  /* 0x0000000015037220 */ /* 0x042fe20000410000 */
[----:B------:R-:W-:-:S03]  /*5370*/  FMUL.FTZ R20, R21, 0.5 ;  /* 0x3f00000015147820 */ /* 0x000fc60000410000 */
[----:B------:R-:W-:-:S04]  /*5380*/  FFMA R0, -R3, R3, R0 ;  /* 0x0000000303007223 */ /* 0x000fc80000000100 */
[----:B------:R-:W-:-:S07]  /*5390*/  FFMA R3, R0, R20, R3 ;  /* 0x0000001400037223 */ /* 0x000fce0000000003 */
.L_x_99:
[----:B------:R-:W-:Y:S05]  /*53a0*/  BSYNC.RECONVERGENT B0 ;  /* 0x0000000000007941 */ /* 0x000fea0003800200 */
.L_x_97:
        /* <DEDUP_REMOVED lines=14> */
.L_x_101:
[----:B------:R-:W-:Y:S05]  /*5490*/  BSYNC.RECONVERGENT B6 ;  /* 0x0000000000067941 */ /* 0x000fea0003800200 */
.L_x_100:
[----:B------:R-:W-:Y:S01]  /*54a0*/  IADD3 R5, PT, PT, R5, 0x2, RZ ;  /* 0x0000000205057810 */ /* 0x000fe20007ffe0ff */
[----:B------:R-:W-:-:S03]  /*54b0*/  FFMA R22, R17, R0, R28 ;  /* 0x0000000011167223 */ /* 0x000fc6000000001c */
[----:B------:R-:W-:-:S13]  /*54c0*/  ISETP.NE.AND P0, PT, R5, R2, PT ;  /* 0x000000020500720c */ /* 0x000fda0003f05270 */
[----:B------:R-:W-:Y:S05]  /*54d0*/  @P0 BRA `(.L_x_102) ;  /* 0xfffffff0008c0947 */ /* 0x000fea000383ffff */
[----:B------:R-:W-:Y:S05]  /*54e0*/  BSYNC.RECONVERGENT B2 ;  /* 0x0000000000027941 */ /* 0x000fea0003800200 */
.L_x_83:
[----:B------:R-:W-:-:S07]  /*54f0*/  I2FP.F32.U32 R5, R2 ;  /* 0x0000000200057245 */ /* 0x000fce0000201000 */
.L_x_82:
[----:B------:R-:W-:Y:S05]  /*5500*/  BSYNC.RECONVERGENT B3 ;  /* 0x0000000000037941 */ /* 0x000fea0003800200 */
.L_x_81:
[----:B------:R-:W-:-:S04]  /*5510*/  LOP3.LUT R10, R10, 0x1, RZ, 0xc0, !PT ;  /* 0x000000010a0a7812 */ /* 0x000fc800078ec0ff */
[----:B------:R-:W-:-:S13]  /*5520*/  ISETP.NE.U32.AND P0, PT, R10, 0x1, PT ;  /* 0x000000010a00780c */ /* 0x000fda0003f05070 */
[----:B------:R-:W-:Y:S05]  /*5530*/  @!P0 BRA `(.L_x_80) ;  /* 0x0000000400b48947 */ /* 0x000fea0003800000 */
        /* <DEDUP_REMOVED lines=13> */
[----:B------:R-:W-:Y:S01]  /*5610*/  FMUL R10, R3, R3 ;  /* 0x00000003030a7220 */ /* 0x000fe20000400000 */
[----:B------:R-:W-:-:S03]  /*5620*/  MOV R5, 0x3f000000 ;  /* 0x3f00000000057802 */ /* 0x000fc60000000f00 */
[C---:B------:R-:W-:Y:S01]  /*5630*/  FFMA R0, R21.reuse, -0.69314718246459960938, |R0| ;  /* 0xbf31721815007823 */ /* 0x040fe20000000400 */
[----:B------:R-:W0:Y:S03]  /*5640*/  MUFU.RCP R25, R10 ;  /* 0x0000000a00197308 */ /* 0x000e260000001000 */
[C---:B------:R-:W-:Y:S01]  /*5650*/  FFMA R0, R21.reuse, 1.9046542121259335545e-09, R0 ;  /* 0x3102e30815007823 */ /* 0x040fe20000000000 */
[----:B------:R-:W-:-:S03]  /*5660*/  FADD R21, R21, 12583037 ;  /* 0x4b40007d15157421 */ /* 0x000fc60000000000 */
[----:B------:R-:W-:Y:S01]  /*5670*/  FMUL R20, R0, 1.4426950216293334961 ;  /* 0x3fb8aa3b00147820 */ /* 0x000fe20000400000 */
[----:B------:R-:W-:Y:S01]  /*5680*/  FMUL R0, R2, -R3 ;  /* 0x8000000302007220 */ /* 0x000fe20000400000 */
[----:B------:R-:W-:-:S03]  /*5690*/  SHF.L.U32 R21, R21, 0x17, RZ ;  /* 0x0000001715157819 */ /* 0x000fc600000006ff */
[----:B------:R-:W-:Y:S01]  /*56a0*/  FFMA.SAT R5, R0, 0.0057249800302088260651, R5 ;  /* 0x3bbb989d00057823 */ /* 0x000fe20000002005 */
[----:B------:R-:W1:Y:S03]  /*56b0*/  MUFU.EX2 R20, R20 ;  /* 0x0000001400147308 */ /* 0x000e660000000800 */
[----:B------:R-:W-:-:S04]  /*56c0*/  FFMA.RM R5, R5, R24, 12582913 ;  /* 0x4b40000105057423 */ /* 0x000fc80000004018 */
[C---:B------:R-:W-:Y:S01]  /*56d0*/  FADD R3, R5.reuse, -12583039 ;  /* 0xcb40007f05037421 */ /* 0x040fe20000000000 */
[----:B------:R-:W-:-:S03]  /*56e0*/  SHF.L.U32 R5, R5, 0x17, RZ ;  /* 0x0000001705057819 */ /* 0x000fc600000006ff */
[----:B------:R-:W-:-:S04]  /*56f0*/  FFMA R3, R0, 1.4426950216293334961, -R3 ;  /* 0x3fb8aa3b00037823 */ /* 0x000fc80000000803 */
[----:B------:R-:W-:Y:S01]  /*5700*/  FFMA R3, R0, 1.925963033500011079e-08, R3 ;  /* 0x32a5706000037823 */ /* 0x000fe20000000003 */
[----:B0-----:R-:W-:Y:S01]  /*5710*/  FFMA R0, -R10, R25, 1 ;  /* 0x3f8000000a007423 */ /* 0x001fe20000000119 */
[----:B-1----:R-:W-:-:S03]  /*5720*/  FMUL R21, R21, R20 ;  /* 0x0000001415157220 */ /* 0x002fc60000400000 */
[----:B------:R-:W-:Y:S01]  /*5730*/  FFMA R0, R25, R0, R25 ;  /* 0x0000000019007223 */ /* 0x000fe20000000019 */
[----:B------:R-:W0:Y:S02]  /*5740*/  MUFU.RCP R23, R21 ;  /* 0x0000001500177308 */ /* 0x000e240000001000 */
        /* <DEDUP_REMOVED lines=16> */
.L_x_104:
[----:B------:R-:W-:Y:S05]  /*5850*/  BSYNC.RECONVERGENT B2 ;  /* 0x0000000000027941 */ /* 0x000fea0003800200 */
.L_x_103:
        /* <DEDUP_REMOVED lines=27> */
.L_x_106:
[----:B------:R-:W-:Y:S05]  /*5a10*/  BSYNC.RECONVERGENT B2 ;  /* 0x0000000000027941 */ /* 0x000fea0003800200 */
.L_x_105:
        /* <DEDUP_REMOVED lines=10> */
.L_x_108:
[C---:B-1----:R-:W-:Y:S01]  /*5ac0*/  FMUL.FTZ R3, R5.reuse, R0 ;  /* 0x0000000005037220 */ /* 0x042fe20000410000 */
[----:B------:R-:W-:-:S03]  /*5ad0*/  FMUL.FTZ R2, R5, 0.5 ;  /* 0x3f00000005027820 */ /* 0x000fc60000410000 */
[----:B------:R-:W-:-:S04]  /*5ae0*/  FFMA R0, -R3, R3, R0 ;  /* 0x0000000303007223 */ /* 0x000fc80000000100 */
[----:B------:R-:W-:-:S07]  /*5af0*/  FFMA R3, R0, R2, R3 ;  /* 0x0000000200037223 */ /* 0x000fce0000000003 */
.L_x_109:
[----:B------:R-:W-:Y:S05]  /*5b00*/  BSYNC.RECONVERGENT B0 ;  /* 0x0000000000007941 */ /* 0x000fea0003800200 */
.L_x_107:
        /* <DEDUP_REMOVED lines=14> */
.L_x_111:
[----:B------:R-:W-:Y:S05]  /*5bf0*/  BSYNC.RECONVERGENT B2 ;  /* 0x0000000000027941 */ /* 0x000fea0003800200 */
.L_x_110:
[----:B------:R-:W-:-:S07]  /*5c00*/  FFMA R22, R17, R0, R22 ;  /* 0x0000000011167223 */ /* 0x000fce0000000016 */
.L_x_80:
[----:B------:R-:W-:Y:S05]  /*5c10*/  BSYNC.RECONVERGENT B4 ;  /* 0x0000000000047941 */ /* 0x000fea0003800200 */
.L_x_79:
[----:B------:R-:W0:Y:S01]  /*5c20*/  LDC R0, c[0x0][0x3a8] ;  /* 0x0000ea00ff007b82 */ /* 0x000e220000000800 */
[----:B------:R-:W1:Y:S02]  /*5c30*/  MUFU.RCP R2, R13 ;  /* 0x0000000d00027308 */ /* 0x000e640000001000 */
[----:B-1----:R-:W-:Y:S01]  /*5c40*/  FFMA R5, -R13, R2, 1 ;  /* 0x3f8000000d057423 */ /* 0x002fe20000000102 */
[----:B0-----:R-:W-:-:S03]  /*5c50*/  FADD R3, R0, R0 ;  /* 0x0000000000037221 */ /* 0x001fc60000000000 */
[----:B------:R-:W-:Y:S01]  /*5c60*/  FFMA R0, R2, R5, R2 ;  /* 0x0000000502007223 */ /* 0x000fe20000000002 */
[----:B------:R-:W-:-:S04]  /*5c70*/  FMUL R3, R14, R3 ;  /* 0x000000030e037220 */ /* 0x000fc80000400000 */
        /* <DEDUP_REMOVED lines=8> */
.L_x_112:
[----:B------:R-:W-:-:S04]  /*5d00*/  FMUL R3, R0, R16 ;  /* 0x0000001000037220 */ /* 0x000fc80000400000 */
[----:B------:R-:W-:-:S04]  /*5d10*/  FMUL R3, R3, R16 ;  /* 0x0000001003037220 */ /* 0x000fc80000400000 */
[C---:B------:R-:W-:Y:S01]  /*5d20*/  FMUL R0, R12.reuse, R3 ;  /* 0x000000030c007220 */ /* 0x040fe20000400000 */
[----:B------:R-:W-:-:S03]  /*5d30*/  FMUL R12, R12, R9 ;  /* 0x000000090c0c7220 */ /* 0x000fc60000400000 */
[----:B------:R-:W-:-:S04]  /*5d40*/  FMUL R9, R9, R0 ;  /* 0x0000000009097220 */ /* 0x000fc80000400000 */
[----:B------:R-:W-:-:S04]  /*5d50*/  FFMA R9, R12, R22, -R9 ;  /* 0x000000160c097223 */ /* 0x000fc80000000809 */
[----:B------:R-:W-:Y:S01]  /*5d60*/  FFMA R7, R8, R9, -R7 ;  /* 0x0000000908077223 */ /* 0x000fe20000000807 */
[----:B------:R-:W-:Y:S06]  /*5d70*/  BRA `(.L_x_113) ;  /* 0x0000000000047947 */ /* 0x000fec0003800000 */
.L_x_78:
[----:B------:R-:W-:-:S07]  /*5d80*/  FADD R7, -R7, -RZ ;  /* 0x800000ff07077221 */ /* 0x000fce0000000100 */
.L_x_113:
[----:B------:R-:W-:Y:S05]  /*5d90*/  BSYNC.RECONVERGENT B5 ;  /* 0x0000000000057941 */ /* 0x000fea0003800200 */
.L_x_77:
[----:B------:R-:W0:Y:S01]  /*5da0*/  S2UR UR5, SR_CgaCtaId ;  /* 0x00000000000579c3 */ /* 0x000e220000008800 */
[----:B------:R-:W-:Y:S01]  /*5db0*/  UMOV UR4, 0x400 ;  /* 0x0000040000047882 */ /* 0x000fe20000000000 */
[----:B------:R-:W-:Y:S01]  /*5dc0*/  ISETP.GE.U32.AND P0, PT, R18, 0x2, PT ;  /* 0x000000021200780c */ /* 0x000fe20003f06070 */
[----:B0-----:R-:W-:-:S06]  /*5dd0*/  ULEA UR4, UR5, UR4, 0x18 ;  /* 0x0000000405047291 */ /* 0x001fcc000f8ec0ff */
[----:B------:R-:W-:-:S05]  /*5de0*/  LEA R0, R19, UR4, 0x2 ;  /* 0x0000000413007c11 */ /* 0x000fca000f8e10ff */
[----:B------:R0:W-:Y:S01]  /*5df0*/  STS [R0], R7 ;  /* 0x0000000700007388 */ /* 0x0001e20000000800 */
[----:B------:R-:W-:Y:S06]  /*5e00*/  BAR.SYNC.DEFER_BLOCKING 0x0 ;  /* 0x0000000000007b1d */ /* 0x000fec0000010000 */
[----:B------:R-:W-:Y:S05]  /*5e10*/  @!P0 BRA `(.L_x_114) ;  /* 0x0000000000548947 */ /* 0x000fea0003800000 */
[----:B0-----:R-:W-:Y:S02]  /*5e20*/  MOV R7, R18 ;  /* 0x0000001200077202 */ /* 0x001fe40000000f00 */
[----:B------:R-:W-:-:S07]  /*5e30*/  LEA R6, R18, R0, 0x2 ;  /* 0x0000000012067211 */ /* 0x000fce00078e10ff */
.L_x_117:
[----:B------:R-:W-:Y:S01]  /*5e40*/  SHF.R.U32.HI R8, RZ, 0x1, R18 ;  /* 0x00000001ff087819 */ /* 0x000fe20000011612 */
[----:B------:R-:W-:Y:S03]  /*5e50*/  BSSY.RECONVERGENT B0, `(.L_x_115) ;  /* 0x000000d000007945 */ /* 0x000fe60003800200 */
[----:B------:R-:W-:-:S13]  /*5e60*/  ISETP.GE.U32.AND P0, PT, R19, R8, PT ;  /* 0x000000081300720c */ /* 0x000fda0003f06070 */
[----:B0-----:R-:W-:Y:S05]  /*5e70*/  @P0 BRA `(.L_x_116) ;  /* 0x0000000000280947 */ /* 0x001fea0003800000 */
[----:B------:R-:W-:Y:S01]  /*5e80*/  LEA R2, R8, R0, 0x2 ;  /* 0x0000000008027211 */ /* 0x000fe200078e10ff */
[----:B------:R-:W-:Y:S04]  /*5e90*/  LDS R4, [R0] ;  /* 0x0000000000047984 */ /* 0x000fe80000000800 */
[----:B------:R-:W0:Y:S02]  /*5ea0*/  LDS R3, [R2] ;  /* 0x0000000002037984 */ /* 0x000e240000000800 */
[----:B0-----:R-:W-:Y:S01]  /*5eb0*/  FADD R3, R3, R4 ;  /* 0x0000000403037221 */ /* 0x001fe20000000000 */
[----:B------:R-:W-:-:S04]  /*5ec0*/  LEA R4, R7, R2, 0x2 ;  /* 0x0000000207047211 */ /* 0x000fc800078e10ff */
[----:B------:R-:W-:Y:S04]  /*5ed0*/  STS [R0], R3 ;  /* 0x0000000300007388 */ /* 0x000fe80000000800 */
[----:B------:R-:W-:Y:S04]  /*5ee0*/  LDS R4, [R4] ;  /* 0x0000000004047984 */ /* 0x000fe80000000800 */
[----:B------:R-:W0:Y:S02]  /*5ef0*/  LDS R5, [R6] ;  /* 0x0000000006057984 */ /* 0x000e240000000800 */
[----:B0-----:R-:W-:-:S05]  /*5f00*/  FADD R5, R4, R5 ;  /* 0x0000000504057221 */ /* 0x001fca0000000000 */
[----:B------:R0:W-:Y:S02]  /*5f10*/  STS [R6], R5 ;  /* 0x0000000506007388 */ /* 0x0001e40000000800 */
.L_x_116:
[----:B------:R-:W-:Y:S05]  /*5f20*/  BSYNC.RECONVERGENT B0 ;  /* 0x0000000000007941 */ /* 0x000fea0003800200 */
.L_x_115:
[----:B------:R-:W-:Y:S01]  /*5f30*/  BAR.SYNC.DEFER_BLOCKING 0x0 ;  /* 0x0000000000007b1d */ /* 0x000fe20000010000 */
[----:B------:R-:W-:Y:S02]  /*5f40*/  ISETP.GT.U32.AND P0, PT, R18, 0x3, PT ;  /* 0x000000031200780c */ /* 0x000fe40003f04070 */
[----:B------:R-:W-:-:S11]  /*5f50*/  MOV R18, R8 ;  /* 0x0000000800127202 */ /* 0x000fd60000000f00 */
[----:B------:R-:W-:Y:S05]  /*5f60*/  @P0 BRA `(.L_x_117) ;  /* 0xfffffffc00b40947 */ /* 0x000fea000383ffff */
.L_x_114:
[----:B------:R-:W-:-:S13]  /*5f70*/  ISETP.NE.AND P0, PT, R19, RZ, PT ;  /* 0x000000ff1300720c */ /* 0x000fda0003f05270 */
[----:B------:R-:W-:Y:S05]  /*5f80*/  @P0 EXIT ;  /* 0x000000000000094d */ /* 0x000fea0003800000 */
[----:B------:R-:W1:Y:S01]  /*5f90*/  S2UR UR5, SR_CgaCtaId ;  /* 0x00000000000579c3 */ /* 0x000e620000008800 */
[----:B------:R-:W-:-:S07]  /*5fa0*/  UMOV UR4, 0x400 ;  /* 0x0000040000047882 */ /* 0x000fce0000000000 */
[----:B------:R-:W2:Y:S01]  /*5fb0*/  LDC.64 R2, c[0x0][0x3c8] ;  /* 0x0000f200ff027b82 */ /* 0x000ea20000000a00 */
[----:B-1----:R-:W-:-:S09]  /*5fc0*/  ULEA UR4, UR5, UR4, 0x18 ;  /* 0x0000000405047291 */ /* 0x002fd2000f8ec0ff */
[----:B0-----:R-:W2:Y:S04]  /*5fd0*/  LDS R5, [UR4] ;  /* 0x00000004ff057984 */ /* 0x001ea80008000800 */
[----:B--2---:R-:W-:Y:S01]  /*5fe0*/  REDG.E.ADD.F32.FTZ.RN.STRONG.GPU desc[UR6][R2.64], R5 ;  /* 0x00000005020079a6 */ /* 0x004fe2000c12f306 */
[----:B------:R-:W-:Y:S05]  /*5ff0*/  EXIT ;  /* 0x000000000000794d */ /* 0x000fea0003800000 */
        .weak           $__internal_0_$__cuda_sm20_sqrt_rn_f32_slowpath
        .type           $__internal_0_$__cuda_sm20_sqrt_rn_f32_slowpath,@function
        .size           $__internal_0_$__cuda_sm20_sqrt_rn_f32_slowpath,($__internal_1_$__cuda_sm3x_div_rn_noftz_f32_slowpath - $__internal_0_$__cuda_sm20_sqrt_rn_f32_slowpath)
$__internal_0_$__cuda_sm20_sqrt_rn_f32_slowpath:
[----:B------:R-:W-:-:S13]  /*6000*/  LOP3.LUT P0, RZ, R26, 0x7fffffff, RZ, 0xc0, !PT ;  /* 0x7fffffff1aff7812 */ /* 0x000fda000780c0ff */
[----:B------:R-:W-:Y:S01]  /*6010*/  @!P0 MOV R29, R26 ;  /* 0x0000001a001d8202 */ /* 0x000fe20000000f00 */
[----:B------:R-:W-:Y:S06]  /*6020*/  @!P0 BRA `(.L_x_118) ;  /* 0x0000000000408947 */ /* 0x000fec0003800000 */
[----:B------:R-:W-:-:S13]  /*6030*/  FSETP.GEU.FTZ.AND P0, PT, R26, RZ, PT ;  /* 0x000000ff1a00720b */ /* 0x000fda0003f1e000 */
[----:B------:R-:W-:Y:S01]  /*6040*/  @!P0 MOV R29, 0x7fffffff ;  /* 0x7fffffff001d8802 */ /* 0x000fe20000000f00 */
[----:B------:R-:W-:Y:S06]  /*6050*/  @!P0 BRA `(.L_x_118) ;  /* 0x0000000000348947 */ /* 0x000fec0003800000 */
[----:B------:R-:W-:-:S13]  /*6060*/  FSETP.GTU.FTZ.AND P0, PT, |R26|, +INF , PT ;  /* 0x7f8000001a00780b */ /* 0x000fda0003f1c200 */
[----:B------:R-:W-:Y:S01]  /*6070*/  @P0 FADD.FTZ R29, R26, 1 ;  /* 0x3f8000001a1d0421 */ /* 0x000fe20000010000 */
[----:B------:R-:W-:Y:S06]  /*6080*/  @P0 BRA `(.L_x_118) ;  /* 0x0000000000280947 */ /* 0x000fec0003800000 */
[----:B------:R-:W-:-:S13]  /*6090*/  FSETP.NEU.FTZ.AND P0, PT, |R26|, +INF , PT ;  /* 0x7f8000001a00780b */ /* 0x000fda0003f1d200 */
[----:B------:R-:W-:Y:S01]  /*60a0*/  @P0 FFMA R23, R26, 1.84467440737095516160e+19, RZ ;  /* 0x5f8000001a170823 */ /* 0x000fe200000000ff */
[----:B------:R-:W-:-:S03]  /*60b0*/  @!P0 MOV R29, R26 ;  /* 0x0000001a001d8202 */ /* 0x000fc60000000f00 */
[----:B------:R-:W0:Y:S02]  /*60c0*/  @P0 MUFU.RSQ R0, R23 ;  /* 0x0000001700000308 */ /* 0x000e240000001400 */
[----:B0-----:R-:W-:Y:S01]  /*60d0*/  @P0 FMUL.FTZ R20, R23, R0 ;  /* 0x0000000017140220 */ /* 0x001fe20000410000 */
[----:B------:R-:W-:-:S03]  /*60e0*/  @P0 FMUL.FTZ R0, R0, 0.5 ;  /* 0x3f00000000000820 */ /* 0x000fc60000410000 */
[----:B------:R-:W-:-:S04]  /*60f0*/  @P0 FADD.FTZ R3, -R20, -RZ ;  /* 0x800000ff14030221 */ /* 0x000fc80000010100 */
[----:B------:R-:W-:-:S04]  /*6100*/  @P0 FFMA R3, R20, R3, R23 ;  /* 0x0000000314030223 */ /* 0x000fc80000000017 */
[----:B------:R-:W-:-:S04]  /*6110*/  @P0 FFMA R0, R3, R0, R20 ;  /* 0x0000000003000223 */ /* 0x000fc80000000014 */
[----:B------:R-:W-:-:S07]  /*6120*/  @P0 FMUL.FTZ R29, R0, 2.3283064365386962891e-10 ;  /* 0x2f800000001d0820 */ /* 0x000fce0000410000 */
.L_x_118:
[----:B------:R-:W-:Y:S01]  /*6130*/  HFMA2 R31, -RZ, RZ, 0, 0 ;  /* 0x00000000ff1f7431 */ /* 0x000fe200000001ff */
[----:B------:R-:W-:-:S04]  /*6140*/  MOV R30, R24 ;  /* 0x00000018001e7202 */ /* 0x000fc80000000f00 */
[----:B------:R-:W-:Y:S05]  /*6150*/  RET.REL.NODEC R30 `(_Z16ZBC_derivative_kfffPfS_S_fffffP17curandStateXORWOWS_) ;  /* 0xffffff9c1ea87950 */ /* 0x000fea0003c3ffff */
        .weak           $__internal_1_$__cuda_sm3x_div_rn_noftz_f32_slowpath
        .type           $__internal_1_$__cuda_sm3x_div_rn_noftz_f32_slowpath,@function
        .size           $__internal_1_$__cuda_sm3x_div_rn_noftz_f32_slowpath,(.L_x_261 - $__internal_1_$__cuda_sm3x_div_rn_noftz_f32_slowpath)
$__internal_1_$__cuda_sm3x_div_rn_noftz_f32_slowpath:
[----:B------:R-:W-:Y:S01]  /*6160*/  SHF.R.U32.HI R23, RZ, 0x17, R0 ;  /* 0x00000017ff177819 */ /* 0x000fe20000011600 */
[----:B------:R-:W-:Y:S01]  /*6170*/  BSSY.RECONVERGENT B0, `(.L_x_119) ;  /* 0x0000062000007945 */ /* 0x000fe20003800200 */
[----:B------:R-:W-:Y:S02]  /*6180*/  SHF.R.U32.HI R26, RZ, 0x17, R3 ;  /* 0x00000017ff1a7819 */ /* 0x000fe40000011603 */
[----:B------:R-:W-:Y:S02]  /*6190*/  LOP3.LUT R23, R23, 0xff, RZ, 0xc0, !PT ;  /* 0x000000ff17177812 */ /* 0x000fe400078ec0ff */
[----:B------:R-:W-:Y:S02]  /*61a0*/  LOP3.LUT R26, R26, 0xff, RZ, 0xc0, !PT ;  /* 0x000000ff1a1a7812 */ /* 0x000fe400078ec0ff */
[----:B------:R-:W-:Y:S02]  /*61b0*/  IADD3 R29, PT, PT, R23, -0x1, RZ ;  /* 0xffffffff171d7810 */ /* 0x000fe40007ffe0ff */
[----:B------:R-:W-:-:S02]  /*61c0*/  IADD3 R30, PT, PT, R26, -0x1, RZ ;  /* 0xffffffff1a1e7810 */ /* 0x000fc40007ffe0ff */
[----:B------:R-:W-:-:S04]  /*61d0*/  ISETP.GT.U32.AND P0, PT, R29, 0xfd, PT ;  /* 0x000000fd1d00780c */ /* 0x000fc80003f04070 */
[----:B------:R-:W-:-:S13]  /*61e0*/  ISETP.GT.U32.OR P0, PT, R30, 0xfd, P0 ;  /* 0x000000fd1e00780c */ /* 0x000fda0000704470 */
[----:B------:R-:W-:Y:S01]  /*61f0*/  @!P0 MOV R24, RZ ;  /* 0x000000ff00188202 */ /* 0x000fe20000000f00 */
[----:B------:R-:W-:Y:S06]  /*6200*/  @!P0 BRA `(.L_x_120) ;  /* 0x00000000005c8947 */ /* 0x000fec0003800000 */
[----:B------:R-:W-:Y:S02]  /*6210*/  FSETP.GTU.FTZ.AND P0, PT, |R3|, +INF , PT ;  /* 0x7f8000000300780b */ /* 0x000fe40003f1c200 */
[----:B------:R-:W-:-:S04]  /*6220*/  FSETP.GTU.FTZ.AND P1, PT, |R0|, +INF , PT ;  /* 0x7f8000000000780b */ /* 0x000fc80003f3c200 */
[----:B------:R-:W-:-:S13]  /*6230*/  PLOP3.LUT P0, PT, P0, P1, PT, 0xf8, 0x8f ;  /* 0x00000000008f781c */ /* 0x000fda0000703f70 */
[----:B------:R-:W-:Y:S05]  /*6240*/  @P0 BRA `(.L_x_121) ;  /* 0x00000004004c0947 */ /* 0x000fea0003800000 */
[----:B------:R-:W-:-:S13]  /*6250*/  LOP3.LUT P0, RZ, R0, 0x7fffffff, R3, 0xc8, !PT ;  /* 0x7fffffff00ff7812 */ /* 0x000fda000780c803 */
[----:B------:R-:W-:Y:S05]  /*6260*/  @!P0 BRA `(.L_x_122) ;  /* 0x00000004003c8947 */ /* 0x000fea0003800000 */
[C---:B------:R-:W-:Y:S02]  /*6270*/  FSETP.NEU.FTZ.AND P2, PT, |R3|.reuse, +INF , PT ;  /* 0x7f8000000300780b */ /* 0x040fe40003f5d200 */
[----:B------:R-:W-:Y:S02]  /*6280*/  FSETP.NEU.FTZ.AND P1, PT, |R0|, +INF , PT ;  /* 0x7f8000000000780b */ /* 0x000fe40003f3d200 */
[----:B------:R-:W-:-:S11]  /*6290*/  FSETP.NEU.FTZ.AND P0, PT, |R3|, +INF , PT ;  /* 0x7f8000000300780b */ /* 0x000fd60003f1d200 */
[----:B------:R-:W-:Y:S05]  /*62a0*/  @!P1 BRA !P2, `(.L_x_122) ;  /* 0x00000004002c9947 */ /* 0x000fea0005000000 */
[----:B------:R-:W-:-:S04]  /*62b0*/  LOP3.LUT P2, RZ, R3, 0x7fffffff, RZ, 0xc0, !PT ;  /* 0x7fffffff03ff7812 */ /* 0x000fc8000784c0ff */
[----:B------:R-:W-:-:S13]  /*62c0*/  PLOP3.LUT P1, PT, P1, P2, PT, 0x2f, 0xf2 ;  /* 0x0000000000f2781c */ /* 0x000fda0000f24577 */
[----:B------:R-:W-:Y:S05]  /*62d0*/  @P1 BRA `(.L_x_123) ;  /* 0x0000000400181947 */ /* 0x000fea0003800000 */
[----:B------:R-:W-:-:S04]  /*62e0*/  LOP3.LUT P1, RZ, R0, 0x7fffffff, RZ, 0xc0, !PT ;  /* 0x7fffffff00ff7812 */ /* 0x000fc8000782c0ff */
[----:B------:R-:W-:-:S13]  /*62f0*/  PLOP3.LUT P0, PT, P0, P1, PT, 0x2f, 0xf2 ;  /* 0x0000000000f2781c */ /* 0x000fda0000702577 */
[----:B------:R-:W-:Y:S05]  /*6300*/  @P0 BRA `(.L_x_124) ;  /* 0x0000000400000947 */ /* 0x000fea0003800000 */
[----:B------:R-:W-:Y:S02]  /*6310*/  ISETP.GE.AND P0, PT, R30, RZ, PT ;  /* 0x000000ff1e00720c */ /* 0x000fe40003f06270 */
[----:B------:R-:W-:-:S11]  /*6320*/  ISETP.GE.AND P1, PT, R29, RZ, PT ;  /* 0x000000ff1d00720c */ /* 0x000fd60003f26270 */
[----:B------:R-:W-:Y:S01]  /*6330*/  @P0 MOV R24, RZ ;  /* 0x000000ff00180202 */ /* 0x000fe20000000f00 */
[----:B------:R-:W-:Y:S01]  /*6340*/  @!P0 FFMA R3, R3, 1.84467440737095516160e+19, RZ ;  /* 0x5f80000003038823 */ /* 0x000fe200000000ff */
[----:B------:R-:W-:Y:S01]  /*6350*/  @!P0 MOV R24, 0xffffffc0 ;  /* 0xffffffc000188802 */ /* 0x000fe20000000f00 */
[----:B------:R-:W-:-:S03]  /*6360*/  @!P1 FFMA R0, R0, 1.84467440737095516160e+19, RZ ;  /* 0x5f80000000009823 */ /* 0x000fc600000000ff */
[----:B------:R-:W-:-:S07]  /*6370*/  @!P1 IADD3 R24, PT, PT, R24, 0x40, RZ ;  /* 0x0000004018189810 */ /* 0x000fce0007ffe0ff */
.L_x_120:
[----:B------:R-:W-:Y:S01]  /*6380*/  LEA R29, R23, 0xc0800000, 0x17 ;  /* 0xc0800000171d7811 */ /* 0x000fe200078eb8ff */
[----:B------:R-:W-:Y:S01]  /*6390*/  BSSY.RECONVERGENT B1, `(.L_x_125) ;  /* 0x0000036000017945 */ /* 0x000fe20003800200 */
[----:B------:R-:W-:Y:S02]  /*63a0*/  IADD3 R26, PT, PT, R26, -0x7f, RZ ;  /* 0xffffff811a1a7810 */ /* 0x000fe40007ffe0ff */
[----:B------:R-:W-:Y:S02]  /*63b0*/  IADD3 R32, PT, PT, -R29, R0, RZ ;  /* 0x000000001d207210 */ /* 0x000fe40007ffe1ff */
[C---:B------:R-:W-:Y:S01]  /*63c0*/  IADD3 R23, PT, PT, R26.reuse, 0x7f, -R23 ;  /* 0x0000007f1a177810 */ /* 0x040fe20007ffe817 */
[----:B------:R-:W-:Y:S01]  /*63d0*/  IMAD R0, R26, -0x800000, R3 ;  /* 0xff8000001a007824 */ /* 0x000fe200078e0203 */
[----:B------:R-:W0:Y:S01]  /*63e0*/  MUFU.RCP R30, R32 ;  /* 0x00000020001e7308 */ /* 0x000e220000001000 */
[----:B------:R-:W-:Y:S01]  /*63f0*/  FADD.FTZ R29, -R32, -RZ ;  /* 0x800000ff201d7221 */ /* 0x000fe20000010100 */
[----:B------:R-:W-:-:S03]  /*6400*/  IADD3 R23, PT, PT, R23, R24, RZ ;  /* 0x0000001817177210 */ /* 0x000fc60007ffe0ff */
[----:B0-----:R-:W-:-:S04]  /*6410*/  FFMA R31, R30, R29, 1 ;  /* 0x3f8000001e1f7423 */ /* 0x001fc8000000001d */
[----:B------:R-:W-:-:S04]  /*6420*/  FFMA R31, R30, R31, R30 ;  /* 0x0000001f1e1f7223 */ /* 0x000fc8000000001e */
[----:B------:R-:W-:-:S04]  /*6430*/  FFMA R30, R0, R31, RZ ;  /* 0x0000001f001e7223 */ /* 0x000fc800000000ff */
[----:B------:R-:W-:-:S04]  /*6440*/  FFMA R3, R29, R30, R0 ;  /* 0x0000001e1d037223 */ /* 0x000fc80000000000 */
[----:B------:R-:W-:-:S04]  /*6450*/  FFMA R30, R31, R3, R30 ;  /* 0x000000031f1e7223 */ /* 0x000fc8000000001e */
[----:B------:R-:W-:-:S04]  /*6460*/  FFMA R29, R29, R30, R0 ;  /* 0x0000001e1d1d7223 */ /* 0x000fc80000000000 */
[----:B------:R-:W-:-:S05]  /*6470*/  FFMA R0, R31, R29, R30 ;  /* 0x0000001d1f007223 */ /* 0x000fca000000001e */
[----:B------:R-:W-:-:S04]  /*6480*/  SHF.R.U32.HI R3, RZ, 0x17, R0 ;  /* 0x00000017ff037819 */ /* 0x000fc80000011600 */
[----:B------:R-:W-:-:S04]  /*6490*/  LOP3.LUT R24, R3, 0xff, RZ, 0xc0, !PT ;  /* 0x000000ff03187812 */ /* 0x000fc800078ec0ff */
[----:B------:R-:W-:-:S04]  /*64a0*/  IADD3 R3, PT, PT, R24, R23, RZ ;  /* 0x0000001718037210 */ /* 0x000fc80007ffe0ff */
[----:B------:R-:W-:-:S04]  /*64b0*/  IADD3 R24, PT, PT, R3, -0x1, RZ ;  /* 0xffffffff03187810 */ /* 0x000fc80007ffe0ff */
[----:B------:R-:W-:-:S13]  /*64c0*/  ISETP.GE.U32.AND P0, PT, R24, 0xfe, PT ;  /* 0x000000fe1800780c */ /* 0x000fda0003f06070 */
[----:B------:R-:W-:Y:S05]  /*64d0*/  @!P0 BRA `(.L_x_126) ;  /* 0x0000000000808947 */ /* 0x000fea0003800000 */
[----:B------:R-:W-:-:S13]  /*64e0*/  ISETP.GT.AND P0, PT, R3, 0xfe, PT ;  /* 0x000000fe0300780c */ /* 0x000fda0003f04270 */
[----:B------:R-:W-:Y:S05]  /*64f0*/  @P0 BRA `(.L_x_127) ;  /* 0x00000000006c0947 */ /* 0x000fea0003800000 */
[----:B------:R-:W-:-:S13]  /*6500*/  ISETP.GE.AND P0, PT, R3, 0x1, PT ;  /* 0x000000010300780c */ /* 0x000fda0003f06270 */
[----:B------:R-:W-:Y:S05]  /*6510*/  @P0 BRA `(.L_x_128) ;  /* 0x0000000000740947 */ /* 0x000fea0003800000 */
[----:B------:R-:W-:Y:S02]  /*6520*/  ISETP.GE.AND P0, PT, R3, -0x18, PT ;  /* 0xffffffe80300780c */ /* 0x000fe40003f06270 */
[----:B------:R-:W-:-:S11]  /*6530*/  LOP3.LUT R0, R0, 0x80000000, RZ, 0xc0, !PT ;  /* 0x8000000000007812 */ /* 0x000fd600078ec0ff */
[----:B------:R-:W-:Y:S05]  /*6540*/  @!P0 BRA `(.L_x_128) ;  /* 0x0000000000688947 */ /* 0x000fea0003800000 */
[-CC-:B------:R-:W-:Y:S01]  /*6550*/  FFMA.RZ R23, R31, R29.reuse, R30.reuse ;  /* 0x0000001d1f177223 */ /* 0x180fe2000000c01e */
[----:B------:R-:W-:Y:S01]  /*6560*/  IADD3 R26, PT, PT, R3, 0x20, RZ ;  /* 0x00000020031a7810 */ /* 0x000fe20007ffe0ff */
[CCC-:B------:R-:W-:Y:S01]  /*6570*/  FFMA.RP R24, R31.reuse, R29.reuse, R30.reuse ;  /* 0x0000001d1f187223 */ /* 0x1c0fe2000000801e */
[----:B------:R-:W-:Y:S01]  /*6580*/  FFMA.RM R29, R31, R29, R30 ;  /* 0x0000001d1f1d7223 */ /* 0x000fe2000000401e */
[----:B------:R-:W-:Y:S02]  /*6590*/  ISETP.NE.AND P2, PT, R3, RZ, PT ;  /* 0x000000ff0300720c */ /* 0x000fe40003f45270 */
[----:B------:R-:W-:Y:S02]  /*65a0*/  LOP3.LUT R23, R23, 0x7fffff, RZ, 0xc0, !PT ;  /* 0x007fffff17177812 */ /* 0x000fe400078ec0ff */
[----:B------:R-:W-:Y:S02]  /*65b0*/  ISETP.NE.AND P1, PT, R3, RZ, PT ;  /* 0x000000ff0300720c */ /* 0x000fe40003f25270 */
[----:B------:R-:W-:-:S02]  /*65c0*/  LOP3.LUT R23, R23, 0x800000, RZ, 0xfc, !PT ;  /* 0x0080000017177812 */ /* 0x000fc400078efcff */
[----:B------:R-:W-:Y:S02]  /*65d0*/  IADD3 R3, PT, PT, -R3, RZ, RZ ;  /* 0x000000ff03037210 */ /* 0x000fe40007ffe1ff */
[----:B------:R-:W-:Y:S02]  /*65e0*/  SHF.L.U32 R26, R23, R26, RZ ;  /* 0x0000001a171a7219 */ /* 0x000fe400000006ff */
[----:B------:R-:W-:Y:S02]  /*65f0*/  FSETP.NEU.FTZ.AND P0, PT, R24, R29, PT ;  /* 0x0000001d1800720b */ /* 0x000fe40003f1d000 */
[----:B------:R-:W-:Y:S02]  /*6600*/  SEL R24, R3, RZ, P2 ;  /* 0x000000ff03187207 */ /* 0x000fe40001000000 */
[----:B------:R-:W-:Y:S02]  /*6610*/  ISETP.NE.AND P1, PT, R26, RZ, P1 ;  /* 0x000000ff1a00720c */ /* 0x000fe40000f25270 */
[----:B------:R-:W-:-:S02]  /*6620*/  SHF.R.U32.HI R24, RZ, R24, R23 ;  /* 0x00000018ff187219 */ /* 0x000fc40000011617 */
[----:B------:R-:W-:Y:S02]  /*6630*/  PLOP3.LUT P0, PT, P0, P1, PT, 0xf8, 0x8f ;  /* 0x00000000008f781c */ /* 0x000fe40000703f70 */
[----:B------:R-:W-:Y:S02]  /*6640*/  SHF.R.U32.HI R23, RZ, 0x1, R24 ;  /* 0x00000001ff177819 */ /* 0x000fe40000011618 */
[----:B------:R-:W-:-:S04]  /*6650*/  SEL R26, RZ, 0x1, !P0 ;  /* 0x00000001ff1a7807 */ /* 0x000fc80004000000 */
[----:B------:R-:W-:-:S04]  /*6660*/  LOP3.LUT R3, R26, 0x1, R23, 0xf8, !PT ;  /* 0x000000011a037812 */ /* 0x000fc800078ef817 */
[----:B------:R-:W-:-:S04]  /*6670*/  LOP3.LUT R24, R3, R24, RZ, 0xc0, !PT ;  /* 0x0000001803187212 */ /* 0x000fc800078ec0ff */
[----:B------:R-:W-:-:S04]  /*6680*/  IADD3 R23, PT, PT, R23, R24, RZ ;  /* 0x0000001817177210 */ /* 0x000fc80007ffe0ff */
[----:B------:R-:W-:Y:S01]  /*6690*/  LOP3.LUT R0, R23, R0, RZ, 0xfc, !PT ;  /* 0x0000000017007212 */ /* 0x000fe200078efcff */
[----:B------:R-:W-:Y:S06]  /*66a0*/  BRA `(.L_x_128) ;  /* 0x0000000000107947 */ /* 0x000fec0003800000 */
.L_x_127:
[----:B------:R-:W-:-:S04]  /*66b0*/  LOP3.LUT R0, R0, 0x80000000, RZ, 0xc0, !PT ;  /* 0x8000000000007812 */ /* 0x000fc800078ec0ff */
[----:B------:R-:W-:Y:S01]  /*66c0*/  LOP3.LUT R0, R0, 0x7f800000, RZ, 0xfc, !PT ;  /* 0x7f80000000007812 */ /* 0x000fe200078efcff */
[----:B------:R-:W-:Y:S06]  /*66d0*/  BRA `(.L_x_128) ;  /* 0x0000000000047947 */ /* 0x000fec0003800000 */
.L_x_126:
[----:B------:R-:W-:-:S07]  /*66e0*/  LEA R0, R23, R0, 0x17 ;  /* 0x0000000017007211 */ /* 0x000fce00078eb8ff */
.L_x_128:
[----:B------:R-:W-:Y:S05]  /*66f0*/  BSYNC.RECONVERGENT B1 ;  /* 0x0000000000017941 */ /* 0x000fea0003800200 */
.L_x_125:
[----:B------:R-:W-:Y:S05]  /*6700*/  BRA `(.L_x_129) ;  /* 0x0000000000207947 */ /* 0x000fea0003800000 */
.L_x_124:
[----:B------:R-:W-:-:S04]  /*6710*/  LOP3.LUT R0, R0, 0x80000000, R3, 0x48, !PT ;  /* 0x8000000000007812 */ /* 0x000fc800078e4803 */
[----:B------:R-:W-:Y:S01]  /*6720*/  LOP3.LUT R0, R0, 0x7f800000, RZ, 0xfc, !PT ;  /* 0x7f80000000007812 */ /* 0x000fe200078efcff */
[----:B------:R-:W-:Y:S06]  /*6730*/  BRA `(.L_x_129) ;  /* 0x0000000000147947 */ /* 0x000fec0003800000 */
.L_x_123:
[----:B------:R-:W-:Y:S01]  /*6740*/  LOP3.LUT R0, R0, 0x80000000, R3, 0x48, !PT ;  /* 0x8000000000007812 */ /* 0x000fe200078e4803 */
[----:B------:R-:W-:Y:S06]  /*6750*/  BRA `(.L_x_129) ;  /* 0x00000000000c7947 */ /* 0x000fec0003800000 */
.L_x_122:
[----:B------:R-:W0:Y:S01]  /*6760*/  MUFU.RSQ R0, -QNAN ;  /* 0xffc0000000007908 */ /* 0x000e220000001400 */
[----:B------:R-:W-:Y:S05]  /*6770*/  BRA `(.L_x_129) ;  /* 0x0000000000047947 */ /* 0x000fea0003800000 */
.L_x_121:
[----:B------:R-:W-:-:S07]  /*6780*/  FADD.FTZ R0, R3, R0 ;  /* 0x0000000003007221 */ /* 0x000fce0000010000 */
.L_x_129:
[----:B------:R-:W-:Y:S05]  /*6790*/  BSYNC.RECONVERGENT B0 ;  /* 0x0000000000007941 */ /* 0x000fea0003800200 */
.L_x_119:
[----:B------:R-:W-:Y:S01]  /*67a0*/  HFMA2 R31, -RZ, RZ, 0, 0 ;  /* 0x00000000ff1f7431 */ /* 0x000fe200000001ff */
[----:B------:R-:W-:-:S04]  /*67b0*/  MOV R30, R20 ;  /* 0x00000014001e7202 */ /* 0x000fc80000000f00 */
[----:B0-----:R-:W-:Y:S05]  /*67c0*/  RET.REL.NODEC R30 `(_Z16ZBC_derivative_kfffPfS_S_fffffP17curandStateXORWOWS_) ;  /* 0xffffff981e0c7950 */ /* 0x001fea0003c3ffff */
.L_x_130:
[----:B------:R-:W-:-:S00]  /*67d0*/  BRA `(.L_x_130) ;  /* 0xfffffffc00fc7947 */ /* 0x000fc0000383ffff */
[----:B------:R-:W-:-:S00]  /*67e0*/  NOP ;  /* 0x0000000000007918 */ /* 0x000fc00000000000 */
        /* <DEDUP_REMOVED lines=9> */
.L_x_261:


//--------------------- .text._Z5ZBC_kfffPfS_S_fffffP17curandStateXORWOWS_ --------------------------
	.section	.text._Z5ZBC_kfffPfS_S_fffffP17curandStateXORWOWS_,"ax",@progbits
	.align	128
        .global         _Z5ZBC_kfffPfS_S_fffffP17curandStateXORWOWS_
        .type           _Z5ZBC_kfffPfS_S_fffffP17curandStateXORWOWS_,@function
        .size           _Z5ZBC_kfffPfS_S_fffffP17curandStateXORWOWS_,(.L_x_263 - _Z5ZBC_kfffPfS_S_fffffP17curandStateXORWOWS_)
        .other          _Z5ZBC_kfffPfS_S_fffffP17curandStateXORWOWS_,@"STO_CUDA_ENTRY STV_DEFAULT"
_Z5ZBC_kfffPfS_S_fffffP17curandStateXORWOWS_:
.text._Z5ZBC_kfffPfS_S_fffffP17curandStateXORWOWS_:
        /* <DEDUP_REMOVED lines=12> */
[----:B------:R-:W1:Y:S01]  /*00c0*/  LDCU UR4, c[0x0][0x3b8] ;  /* 0x00007700ff0477ac */ /* 0x000e620008000800 */
[----:B------:R-:W-:Y:S01]  /*00d0*/  BSSY.RECONVERGENT B0, `(.L_x_131) ;  /* 0x000003d000007945 */ /* 0x000fe20003800200 */
[----:B-1----:R-:W-:-:S02]  /*00e0*/  MOV R16, UR4 ;  /* 0x0000000400107c02 */ /* 0x002fc40008000f00 */
        /* <DEDUP_REMOVED lines=42> */
[----:B------:R-:W-:Y:S02]  /*0390*/  IADD3 R3, PT, PT, R2, 0xb0f8a, R3 ;  /* 0x000b0f8a02037810 */ /* 0x000fe40007ffe003 */
[----:B------:R-:W-:Y:S01]  /*03a0*/  IADD3 R4, PT, PT, R7, -0xd000000, RZ ;  /* 0xf300000007047810 */ /* 0x000fe20007ffe0ff */
[----:B------:R0:W1:Y:S01]  /*03b0*/  MUFU.RSQ R0, R7 ;  /* 0x0000000700007308 */ /* 0x0000620000001400 */
[----:B------:R-:W-:Y:S02]  /*03c0*/  I2FP.F32.U32 R3, R3 ;  /* 0x0000000300037245 */ /* 0x000fe40000201000 */
[----:B------:R-:W-:Y:S01]  /*03d0*/  ISETP.GT.U32.AND P0, PT, R4, 0x727fffff, PT ;  /* 0x727fffff0400780c */ /* 0x000fe20003f04070 */
[----:B------:R-:W-:-:S05]  /*03e0*/  HFMA2 R4, -RZ, RZ, 0.1495361328125, 0.0004794597625732421875 ;  /* 0x30c90fdbff047431 */ /* 0x000fca00000001ff */
[----:B------:R-:W-:-:S07]  /*03f0*/  FFMA R4, R3, R4, 7.314590599882819788e-10 ;  /* 0x30490fdb03047423 */ /* 0x000fce0000000004 */
[----:B0-----:R-:W-:Y:S05]  /*0400*/  @!P0 BRA `(.L_x_132) ;  /* 0x0000000000148947 */ /* 0x001fea0003800000 */
[----:B-1----:R-:W-:Y:S02]  /*0410*/  MOV R0, R7 ;  /* 0x0000000700007202 */ /* 0x002fe40000000f00 */
[----:B------:R-:W-:-:S07]  /*0420*/  MOV R22, 0x440 ;  /* 0x0000044000167802 */ /* 0x000fce0000000f00 */
[----:B------:R-:W-:Y:S05]  /*0430*/  CALL.REL.NOINC `($__internal_2_$__cuda_sm20_sqrt_rn_f32_slowpath) ;  /* 0x0000002400887944 */ /* 0x000fea0003c00000 */
[----:B------:R-:W-:Y:S01]  /*0440*/  MOV R14, R0 ;  /* 0x00000000000e7202 */ /* 0x000fe20000000f00 */
[----:B------:R-:W-:Y:S06]  /*0450*/  BRA `(.L_x_133) ;  /* 0x0000000000107947 */ /* 0x000fec0003800000 */
.L_x_132:
[----:B-1----:R-:W-:Y:S01]  /*0460*/  FMUL.FTZ R14, R7, R0 ;  /* 0x00000000070e7220 */ /* 0x002fe20000410000 */
[----:B------:R-:W-:-:S03]  /*0470*/  FMUL.FTZ R0, R0, 0.5 ;  /* 0x3f00000000007820 */ /* 0x000fc60000410000 */
[----:B------:R-:W-:-:S04]  /*0480*/  FFMA R7, -R14, R14, R7 ;  /* 0x0000000e0e077223 */ /* 0x000fc80000000107 */
[----:B------:R-:W-:-:S07]  /*0490*/  FFMA R14, R7, R0, R14 ;  /* 0x00000000070e7223 */ /* 0x000fce000000000e */
.L_x_133:
[----:B------:R-:W-:Y:S05]  /*04a0*/  BSYNC.RECONVERGENT B0 ;  /* 0x0000000000007941 */ /* 0x000fea0003800200 */
.L_x_131:
        /* <DEDUP_REMOVED lines=14> */
[----:B------:R-:W0:Y:S01]  /*0590*/  LDC R25, c[0x0][0x380] ;  /* 0x0000e000ff197b82 */ /* 0x000e220000000800 */
[----:B------:R-:W-:-:S07]  /*05a0*/  MOV R22, 0x5d0 ;  /* 0x000005d000167802 */ /* 0x000fce0000000f00 */
[----:B------:R-:W1:Y:S02]  /*05b0*/  LDC R0, c[0x0][0x3ac] ;  /* 0x0000eb00ff007b82 */ /* 0x000e640000000800 */
[----:B01----:R-:W-:Y:S05]  /*05c0*/  CALL.REL.NOINC `($__internal_3_$__cuda_sm3x_div_rn_noftz_f32_slowpath) ;  /* 0x0000002400807944 */ /* 0x003fea0003c00000 */
.L_x_134:
        /* <DEDUP_REMOVED lines=19> */
.L_x_135:
[----:B------:R-:W0:Y:S01]  /*0700*/  LDC.64 R4, c[0x0][0x380] ;  /* 0x0000e000ff047b82 */ /* 0x000e220000000a00 */
[----:B------:R-:W-:-:S07]  /*0710*/  MOV R10, 0x3f000000 ;  /* 0x3f000000000a7802 */ /* 0x000fce0000000f00 */
[----:B------:R-:W1:Y:S01]  /*0720*/  LDC R8, c[0x0][0x3b4] ;  /* 0x0000ed00ff087b82 */ /* 0x000e620000000800 */
[----:B0-----:R-:W-:Y:S01]  /*0730*/  FADD R3, -R4, R5 ;  /* 0x0000000504037221 */ /* 0x001fe20000000100 */
[----:B------:R-:W-:-:S03]  /*0740*/  MOV R5, 0x437c0000 ;  /* 0x437c000000057802 */ /* 0x000fc60000000f00 */
[----:B-1----:R-:W-:-:S04]  /*0750*/  FMUL R3, R3, -R8 ;  /* 0x8000000803037220 */ /* 0x002fc80000400000 */
[----:B------:R-:W-:-:S04]  /*0760*/  FFMA.SAT R4, R3, 0.0057249800302088260651, R10 ;  /* 0x3bbb989d03047823 */ /* 0x000fc8000000200a */
[----:B------:R-:W-:Y:S02]  /*0770*/  FFMA.RM R4, R4, R5, 12582913 ;  /* 0x4b40000104047423 */ /* 0x000fe40000004005 */
[----:B------:R-:W0:Y:S02]  /*0780*/  MUFU.RCP R5, R8 ;  /* 0x0000000800057308 */ /* 0x000e240000001000 */
[C---:B------:R-:W-:Y:S01]  /*0790*/  FADD R6, R4.reuse, -12583039 ;  /* 0xcb40007f04067421 */ /* 0x040fe20000000000 */
[----:B------:R-:W-:-:S03]  /*07a0*/  SHF.L.U32 R25, R4, 0x17, RZ ;  /* 0x0000001704197819 */ /* 0x000fc600000006ff */
[----:B------:R-:W-:-:S04]  /*07b0*/  FFMA R6, R3, 1.4426950216293334961, -R6 ;  /* 0x3fb8aa3b03067823 */ /* 0x000fc80000000806 */
[----:B------:R-:W-:Y:S01]  /*07c0*/  FFMA R6, R3, 1.925963033500011079e-08, R6 ;  /* 0x32a5706003067823 */ /* 0x000fe20000000006 */
[----:B------:R-:W-:-:S05]  /*07d0*/  LOP3.LUT R3, R10, 0x80000000, R0, 0xb8, !PT ;  /* 0x800000000a037812 */ /* 0x000fca00078eb800 */
[----:B------:R-:W1:Y:S01]  /*07e0*/  MUFU.EX2 R6, R6 ;  /* 0x0000000600067308 */ /* 0x000e620000000800 */
[----:B------:R-:W-:Y:S01]  /*07f0*/  FADD.RZ R3, R3, R0 ;  /* 0x0000000003037221 */ /* 0x000fe2000000c000 */
[----:B0-----:R-:W-:-:S04]  /*0800*/  FFMA R0, R5, -R8, 1 ;  /* 0x3f80000005007423 */ /* 0x001fc80000000808 */
[----:B------:R-:W-:Y:S02]  /*0810*/  FFMA R0, R5, R0, R5 ;  /* 0x0000000005007223 */ /* 0x000fe40000000005 */
[----:B------:R-:W-:Y:S01]  /*0820*/  F2I.TRUNC.NTZ R3, R3 ;  /* 0x0000000300037305 */ /* 0x000fe2000020f100 */
[----:B-1----:R-:W-:-:S07]  /*0830*/  FFMA R25, R25, -R6, 1 ;  /* 0x3f80000019197423 */ /* 0x002fce0000000806 */
[----:B------:R-:W0:Y:S01]  /*0840*/  FCHK P0, R25, R8 ;  /* 0x0000000819007302 */ /* 0x000e220000000000 */
[----:B------:R-:W-:-:S04]  /*0850*/  FFMA R13, R25, R0, RZ ;  /* 0x00000000190d7223 */ /* 0x000fc800000000ff */
[----:B------:R-:W-:-:S04]  /*0860*/  FFMA R4, R13, -R8, R25 ;  /* 0x800000080d047223 */ /* 0x000fc80000000019 */
[----:B------:R-:W-:Y:S01]  /*0870*/  FFMA R13, R0, R4, R13 ;  /* 0x00000004000d7223 */ /* 0x000fe2000000000d */
[----:B0-----:R-:W-:Y:S06]  /*0880*/  @!P0 BRA `(.L_x_136) ;  /* 0x0000000000108947 */ /* 0x001fec0003800000 */
[----:B------:R-:W0:Y:S01]  /*0890*/  LDC R0, c[0x0][0x3b4] ;  /* 0x0000ed00ff007b82 */ /* 0x000e220000000800 */
[----:B------:R-:W-:-:S07]  /*08a0*/  MOV R22, 0x8c0 ;  /* 0x000008c000167802 */ /* 0x000fce0000000f00 */
[----:B0-----:R-:W-:Y:S05]  /*08b0*/  CALL.REL.NOINC `($__internal_3_$__cuda_sm3x_div_rn_noftz_f32_slowpath) ;  /* 0x0000002000c47944 */ /* 0x001fea0003c00000 */
[----:B------:R-:W-:-:S07]  /*08c0*/  MOV R13, R0 ;  /* 0x00000000000d7202 */ /* 0x000fce0000000f00 */
.L_x_136:
[----:B------:R-:W0:Y:S02]  /*08d0*/  LDC.64 R4, c[0x0][0x398] ;  /* 0x0000e600ff047b82 */ /* 0x000e240000000a00 */
[----:B0-----:R-:W-:-:S06]  /*08e0*/  IMAD.WIDE R6, R2, 0x4, R4 ;  /* 0x0000000402067825 */ /* 0x001fcc00078e0204 */
[----:B------:R-:W2:Y:S01]  /*08f0*/  LDG.E R6, desc[UR6][R6.64] ;  /* 0x0000000606067981 */ /* 0x000ea2000c1e1900 */
[----:B------:R-:W-:-:S05]  /*0900*/  IMAD.WIDE R4, R3, 0x4, R4 ;  /* 0x0000000403047825 */ /* 0x000fca00078e0204 */
[----:B------:R-:W3:Y:S01]  /*0910*/  LDG.E R25, desc[UR6][R4.64] ;  /* 0x0000000604197981 */ /* 0x000ee2000c1e1900 */
        /* <DEDUP_REMOVED lines=10> */
[----:B------:R-:W-:Y:S05]  /*09c0*/  CALL.REL.NOINC `($__internal_3_$__cuda_sm3x_div_rn_noftz_f32_slowpath) ;  /* 0x0000002000807944 */ /* 0x000fea0003c00000 */
[----:B------:R-:W-:-:S07]  /*09d0*/  MOV R10, R0 ;  /* 0x00000000000a7202 */ /* 0x000fce0000000f00 */
.L_x_137:
[----:B------:R-:W0:Y:S01]  /*09e0*/  LDC.64 R4, c[0x0][0x390] ;  /* 0x0000e400ff047b82 */ /* 0x000e220000000a00 */
[----:B------:R-:W1:Y:S07]  /*09f0*/  LDCU UR4, c[0x0][0x384] ;  /* 0x00007080ff0477ac */ /* 0x000e6e0008000800 */
[----:B------:R-:W2:Y:S01]  /*0a00*/  LDC R6, c[0x0][0x3b4] ;  /* 0x0000ed00ff067b82 */ /* 0x000ea20000000800 */
[----:B------:R-:W-:-:S07]  /*0a10*/  MOV R7, 0x437c0000 ;  /* 0x437c000000077802 */ /* 0x000fce0000000f00 */
[----:B------:R-:W3:Y:S01]  /*0a20*/  LDC R11, c[0x0][0x3a8] ;  /* 0x0000ea00ff0b7b82 */ /* 0x000ee20000000800 */
[----:B0-----:R-:W-:-:S04]  /*0a30*/  IMAD.WIDE R2, R2, 0x4, R4 ;  /* 0x0000000402027825 */ /* 0x001fc800078e0204 */
[----:B------:R-:W-:Y:S02]  /*0a40*/  HFMA2 R5, -RZ, RZ, 1.75, 0 ;  /* 0x3f000000ff057431 */ /* 0x000fe400000001ff */
[----:B------:R0:W5:Y:S01]  /*0a50*/  LDG.E R2, desc[UR6][R2.64] ;  /* 0x0000000602027981 */ /* 0x000162000c1e1900 */
[----:B--2---:R-:W-:-:S04]  /*0a60*/  FMUL R12, R6, -2 ;  /* 0xc0000000060c7820 */ /* 0x004fc80000400000 */
[----:B-1----:R-:W-:-:S04]  /*0a70*/  FMUL R0, R12, UR4 ;  /* 0x000000040c007c20 */ /* 0x002fc80008400000 */
[----:B------:R-:W-:Y:S01]  /*0a80*/  FFMA.SAT R4, R0, 0.0057249800302088260651, R5 ;  /* 0x3bbb989d00047823 */ /* 0x000fe20000002005 */
[----:B---3--:R-:W-:-:S03]  /*0a90*/  FMUL R11, R11, R11 ;  /* 0x0000000b0b0b7220 */ /* 0x008fc60000400000 */
[----:B------:R-:W-:-:S04]  /*0aa0*/  FFMA.RM R4, R4, R7, 12582913 ;  /* 0x4b40000104047423 */ /* 0x000fc80000004007 */
[C---:B------:R-:W-:Y:S01]  /*0ab0*/  FADD R5, R4.reuse, -12583039 ;  /* 0xcb40007f04057421 */ /* 0x040fe20000000000 */
[----:B------:R-:W-:-:S03]  /*0ac0*/  SHF.L.U32 R4, R4, 0x17, RZ ;  /* 0x0000001704047819 */ /* 0x000fc600000006ff */
[----:B------:R-:W-:-:S04]  /*0ad0*/  FFMA R5, R0, 1.4426950216293334961, -R5 ;  /* 0x3fb8aa3b00057823 */ /* 0x000fc80000000805 */
[----:B------:R-:W-:Y:S01]  /*0ae0*/  FFMA R5, R0, 1.925963033500011079e-08, R5 ;  /* 0x32a5706000057823 */ /* 0x000fe20000000005 */
[----:B------:R-:W-:-:S04]  /*0af0*/  FMUL R0, R6, -4 ;  /* 0xc080000006007820 */ /* 0x000fc80000400000 */
[----:B0-----:R-:W0:Y:S08]  /*0b00*/  MUFU.RCP R3, R0 ;  /* 0x0000000000037308 */ /* 0x001e300000001000 */
[----:B------:R-:W1:Y:S01]  /*0b10*/  MUFU.EX2 R5, R5 ;  /* 0x0000000500057308 */ /* 0x000e620000000800 */
[----:B0-----:R-:W-:-:S04]  /*0b20*/  FFMA R6, -R0, R3, 1 ;  /* 0x3f80000000067423 */ /* 0x001fc80000000103 */
[----:B------:R-:W-:Y:S01]  /*0b30*/  FFMA R6, R3, R6, R3 ;  /* 0x0000000603067223 */ /* 0x000fe20000000003 */
[----:B-1----:R-:W-:-:S04]  /*0b40*/  FFMA R4, R4, -R5, 1 ;  /* 0x3f80000004047423 */ /* 0x002fc80000000805 */
[----:B------:R-:W-:-:S04]  /*0b50*/  FMUL R25, R11, R4 ;  /* 0x000000040b197220 */ /* 0x000fc80000400000 */
[----:B------:R-:W0:Y:S01]  /*0b60*/  FCHK P0, R25, R0 ;  /* 0x0000000019007302 */ /* 0x000e220000000000 */
[----:B------:R-:W-:-:S04]  /*0b70*/  FFMA R3, R25, R6, RZ ;  /* 0x0000000619037223 */ /* 0x000fc800000000ff */
[----:B------:R-:W-:-:S04]  /*0b80*/  FFMA R4, -R0, R3, R25 ;  /* 0x0000000300047223 */ /* 0x000fc80000000119 */
[----:B------:R-:W-:Y:S01]  /*0b90*/  FFMA R4, R6, R4, R3 ;  /* 0x0000000406047223 */ /* 0x000fe20000000003 */
[----:B0-----:R-:W-:Y:S06]  /*0ba0*/  @!P0 BRA `(.L_x_138) ;  /* 0x00000000000c8947 */ /* 0x001fec0003800000 */
[----:B------:R-:W-:-:S07]  /*0bb0*/  MOV R22, 0xbd0 ;  /* 0x00000bd000167802 */ /* 0x000fce0000000f00 */
[----:B-----5:R-:W-:Y:S05]  /*0bc0*/  CALL.REL.NOINC `($__internal_3_$__cuda_sm3x_div_rn_noftz_f32_slowpath) ;  /* 0x0000002000007944 */ /* 0x020fea0003c00000 */
[----:B------:R-:W-:-:S07]  /*0bd0*/  MOV R4, R0 ;  /* 0x0000000000047202 */ /* 0x000fce0000000f00 */
.L_x_138:
[----:B------:R-:W0:Y:S01]  /*0be0*/  LDC R6, c[0x0][0x3b0] ;  /* 0x0000ec00ff067b82 */ /* 0x000e220000000800 */
[-C--:B------:R-:W-:Y:S01]  /*0bf0*/  FMUL R4, R4, R13.reuse ;  /* 0x0000000d04047220 */ /* 0x080fe20000400000 */
[----:B------:R-:W-:Y:S01]  /*0c00*/  MOV R5, 0x3f000000 ;  /* 0x3f00000000057802 */ /* 0x000fe20000000f00 */
[----:B------:R-:W1:Y:S02]  /*0c10*/  LDCU UR4, c[0x0][0x380] ;  /* 0x00007000ff0477ac */ /* 0x000e640008000800 */
[----:B------:R-:W-:-:S04]  /*0c20*/  FMUL R3, R4, R13 ;  /* 0x0000000d04037220 */ /* 0x000fc80000400000 */
[----:B-----5:R-:W-:Y:S01]  /*0c30*/  FFMA R2, R2, R13, R3 ;  /* 0x0000000d02027223 */ /* 0x020fe20000000003 */
[----:B------:R-:W-:-:S03]  /*0c40*/  MOV R3, 0x437c0000 ;  /* 0x437c000000037802 */ /* 0x000fc60000000f00 */
[----:B------:R-:W-:-:S04]  /*0c50*/  FFMA.SAT R0, R2, 0.0057249800302088260651, R5 ;  /* 0x3bbb989d02007823 */ /* 0x000fc80000002005 */
[----:B------:R-:W-:-:S04]  /*0c60*/  FFMA.RM R3, R0, R3, 12582913 ;  /* 0x4b40000100037423 */ /* 0x000fc80000004003 */
[C---:B------:R-:W-:Y:S01]  /*0c70*/  FADD R5, R3.reuse, -12583039 ;  /* 0xcb40007f03057421 */ /* 0x040fe20000000000 */
[----:B-1----:R-:W-:Y:S01]  /*0c80*/  MOV R9, UR4 ;  /* 0x0000000400097c02 */ /* 0x002fe20008000f00 */
[----:B0-----:R-:W0:Y:S02]  /*0c90*/  MUFU.RCP R0, R6 ;  /* 0x0000000600007308 */ /* 0x001e240000001000 */
[----:B------:R-:W-:Y:S01]  /*0ca0*/  FFMA R5, R2, 1.4426950216293334961, -R5 ;  /* 0x3fb8aa3b02057823 */ /* 0x000fe20000000805 */
[----:B------:R-:W-:-:S03]  /*0cb0*/  SHF.L.U32 R3, R3, 0x17, RZ ;  /* 0x0000001703037819 */ /* 0x000fc600000006ff */
[----:B------:R-:W-:Y:S02]  /*0cc0*/  FFMA R5, R2, 1.925963033500011079e-08, R5 ;  /* 0x32a5706002057823 */ /* 0x000fe40000000005 */
[----:B------:R-:W-:Y:S08]  /*0cd0*/  FCHK P0, R9, R6 ;  /* 0x0000000609007302 */ /* 0x000ff00000000000 */
[----:B------:R-:W1:Y:S01]  /*0ce0*/  MUFU.EX2 R2, R5 ;  /* 0x0000000500027308 */ /* 0x000e620000000800 */
[----:B0-----:R-:W-:-:S04]  /*0cf0*/  FFMA R7, R0, -R6, 1 ;  /* 0x3f80000000077423 */ /* 0x001fc80000000806 */
[----:B------:R-:W-:-:S04]  /*0d00*/  FFMA R0, R0, R7, R0 ;  /* 0x0000000700007223 */ /* 0x000fc80000000000 */
[----:B------:R-:W-:-:S04]  /*0d10*/  FFMA R7, R0, UR4, RZ ;  /* 0x0000000400077c23 */ /* 0x000fc800080000ff */
[----:B------:R-:W-:Y:S01]  /*0d20*/  FFMA R4, R7, -R6, UR4 ;  /* 0x0000000407047e23 */ /* 0x000fe20008000806 */
[----:B-1----:R-:W-:-:S03]  /*0d30*/  FMUL R3, R3, R2 ;  /* 0x0000000203037220 */ /* 0x002fc60000400000 */
[----:B------:R-:W-:Y:S01]  /*0d40*/  FFMA R0, R0, R4, R7 ;  /* 0x0000000400007223 */ /* 0x000fe20000000007 */
[----:B------:R-:W-:Y:S01]  /*0d50*/  FMUL R10, R3, R10 ;  /* 0x0000000a030a7220 */ /* 0x000fe20000400000 */
[----:B------:R-:W-:Y:S06]  /*0d60*/  @!P0 BRA `(.L_x_139) ;  /* 0x0000000000108947 */ /* 0x000fec0003800000 */
[----:B------:R-:W0:Y:S01]  /*0d70*/  LDC R25, c[0x0][0x380] ;  /* 0x0000e000ff197b82 */ /* 0x000e220000000800 */
[----:B------:R-:W-:-:S07]  /*0d80*/  MOV R22, 0xdb0 ;  /* 0x00000db000167802 */ /* 0x000fce0000000f00 */
[----:B------:R-:W1:Y:S02]  /*0d90*/  LDC R0, c[0x0][0x3b0] ;  /* 0x0000ec00ff007b82 */ /* 0x000e640000000800 */
[----:B01----:R-:W-:Y:S05]  /*0da0*/  CALL.REL.NOINC `($__internal_3_$__cuda_sm3x_div_rn_noftz_f32_slowpath) ;  /* 0x0000001c00887944 */ /* 0x003fea0003c00000 */
.L_x_139:
[----:B------:R-:W0:Y:S01]  /*0db0*/  F2I.TRUNC.NTZ R9, R0 ;  /* 0x0000000000097305 */ /* 0x000e22000020f100 */
[----:B------:R-:W-:Y:S01]  /*0dc0*/  HFMA2 R8, -RZ, RZ, 0, 0 ;  /* 0x00000000ff087431 */ /* 0x000fe200000001ff */
[----:B0-----:R-:W-:-:S13]  /*0dd0*/  ISETP.GE.AND P0, PT, R9, RZ, PT ;  /* 0x000000ff0900720c */ /* 0x001fda0003f06270 */
[----:B------:R-:W-:Y:S05]  /*0de0*/  @!P0 BRA `(.L_x_140) ;  /* 0x0000001800288947 */ /* 0x000fea0003800000 */
[----:B------:R-:W0:Y:S01]  /*0df0*/  LDC.64 R2, c[0x0][0x3b0] ;  /* 0x0000ec00ff027b82 */ /* 0x000e220000000a00 */
[----:B------:R-:W1:Y:S01]  /*0e00*/  LDCU UR4, c[0x0][0x380] ;  /* 0x00007000ff0477ac */ /* 0x000e620008000800 */
[----:B------:R-:W-:Y:S02]  /*0e10*/  MOV R8, RZ ;  /* 0x000000ff00087202 */ /* 0x000fe40000000f00 */
[----:B-1----:R-:W-:Y:S01]  /*0e20*/  MOV R5, UR4 ;  /* 0x0000000400057c02 */ /* 0x002fe20008000f00 */
[----:B------:R-:W-:Y:S01]  /*0e30*/  UMOV UR4, URZ ;  /* 0x000000ff00047c82 */ /* 0x000fe20008000000 */
[----:B0-----:R-:W-:Y:S01]  /*0e40*/  FMUL R7, R2, 0.5 ;  /* 0x3f00000002077820 */ /* 0x001fe20000400000 */
[----:B------:R-:W-:-:S07]  /*0e50*/  FADD R6, R3, R3 ;  /* 0x0000000303067221 */ /* 0x000fce0000000000 */
.L_x_157:
[----:B------:R-:W0:Y:S01]  /*0e60*/  LDC R20, c[0x0][0x3b0] ;  /* 0x0000ec00ff147b82 */ /* 0x000e220000000800 */
[----:B------:R-:W1:Y:S01]  /*0e70*/  LDCU UR5, c[0x0][0x380] ;  /* 0x00007000ff0577ac */ /* 0x000e620008000800 */
[----:B------:R-:W-:Y:S02]  /*0e80*/  I2FP.F32.U32 R0, UR4 ;  /* 0x0000000400007c45 */ /* 0x000fe40008201000 */
        /* <DEDUP_REMOVED lines=11> */
[----:B------:R-:W0:Y:S01]  /*0f40*/  LDC R0, c[0x0][0x3b0] ;  /* 0x0000ec00ff007b82 */ /* 0x000e220000000800 */
[----:B------:R-:W-:-:S07]  /*0f50*/  MOV R22, 0xf70 ;  /* 0x00000f7000167802 */ /* 0x000fce0000000f00 */
[----:B0-----:R-:W-:Y:S05]  /*0f60*/  CALL.REL.NOINC `($__internal_3_$__cuda_sm3x_div_rn_noftz_f32_slowpath) ;  /* 0x0000001c00187944 */ /* 0x001fea0003c00000 */
.L_x_141:
[----:B------:R-:W0:Y:S01]  /*0f70*/  F2I.TRUNC.NTZ R3, R0 ;  /* 0x0000000000037305 */ /* 0x000e22000020f100 */
[----:B------:R-:W-:Y:S01]  /*0f80*/  HFMA2 R17, -RZ, RZ, 0, 0 ;  /* 0x00000000ff117431 */ /* 0x000fe200000001ff */
[----:B0-----:R-:W-:-:S13]  /*0f90*/  ISETP.GE.AND P0, PT, R3, RZ, PT ;  /* 0x000000ff0300720c */ /* 0x001fda0003f06270 */
[----:B------:R-:W-:Y:S05]  /*0fa0*/  @!P0 BRA `(.L_x_142) ;  /* 0x0000001000c88947 */ /* 0x000fea0003800000 */
[----:B------:R-:W-:Y:S02]  /*0fb0*/  ISETP.GE.U32.AND P0, PT, R3, 0x3, PT ;  /* 0x000000030300780c */ /* 0x000fe40003f06070 */
[----:B------:R-:W-:Y:S02]  /*0fc0*/  MOV R17, RZ ;  /* 0x000000ff00117202 */ /* 0x000fe40000000f00 */
[----:B------:R-:W-:-:S09]  /*0fd0*/  MOV R30, RZ ;  /* 0x000000ff001e7202 */ /* 0x000fd20000000f00 */
[----:B------:R-:W-:Y:S05]  /*0fe0*/  @!P0 BRA `(.L_x_143) ;  /* 0x0000000800888947 */ /* 0x000fea0003800000 */
[----:B------:R-:W0:Y:S01]  /*0ff0*/  LDC R2, c[0x0][0x3ac] ;  /* 0x0000eb00ff027b82 */ /* 0x000e220000000800 */
[----:B------:R-:W-:Y:S01]  /*1000*/  MOV R17, RZ ;  /* 0x000000ff00117202 */ /* 0x000fe20000000f00 */
[----:B------:R-:W1:Y:S01]  /*1010*/  LDCU UR11, c[0x0][0x380] ;  /* 0x00007000ff0b77ac */ /* 0x000e620008000800 */
[----:B------:R-:W2:Y:S05]  /*1020*/  LDCU UR14, c[0x0][0x3b4] ;  /* 0x00007680ff0e77ac */ /* 0x000eaa0008000800 */
[----:B------:R-:W3:Y:S01]  /*1030*/  LDC.64 R20, c[0x0][0x3a0] ;  /* 0x0000e800ff147b82 */ /* 0x000ee20000000a00 */
[----:B------:R-:W4:Y:S01]  /*1040*/  LDCU UR10, c[0x0][0x3b0] ;  /* 0x00007600ff0a77ac */ /* 0x000f220008000800 */
[----:B------:R-:W0:Y:S01]  /*1050*/  LDCU.64 UR12, c[0x0][0x3b0] ;  /* 0x00007600ff0c77ac */ /* 0x000e220008000a00 */
[----:B------:R-:W-:-:S05]  /*1060*/  UMOV UR5, URZ ;  /* 0x000000ff00057c82 */ /* 0x000fca0008000000 */
.L_x_148:
[----:B0-----:R-:W0:Y:S01]  /*1070*/  MUFU.RCP R19, R2 ;  /* 0x0000000200137308 */ /* 0x001e220000001000 */
[----:B------:R-:W-:-:S05]  /*1080*/  I2FP.F32.U32 R0, UR5 ;  /* 0x0000000500007c45 */ /* 0x000fca0008201000 */
[----:B----4-:R-:W-:-:S04]  /*1090*/  FFMA R25, R0, UR10, R5 ;  /* 0x0000000a00197c23 */ /* 0x010fc80008000005 */
[----:B------:R-:W4:Y:S01]  /*10a0*/  FCHK P0, R25, R2 ;  /* 0x0000000219007302 */ /* 0x000f220000000000 */
[----:B0-----:R-:W-:-:S04]  /*10b0*/  FFMA R22, R19, -R2, 1 ;  /* 0x3f80000013167423 */ /* 0x001fc80000000802 */
[----:B------:R-:W-:-:S04]  /*10c0*/  FFMA R0, R19, R22, R19 ;  /* 0x0000001613007223 */ /* 0x000fc80000000013 */
[----:B------:R-:W-:-:S04]  /*10d0*/  FFMA R22, R0, R25, RZ ;  /* 0x0000001900167223 */ /* 0x000fc800000000ff */
[----:B------:R-:W-:-:S04]  /*10e0*/  FFMA R19, R22, -R2, R25 ;  /* 0x8000000216137223 */ /* 0x000fc80000000019 */
[----:B------:R-:W-:Y:S01]  /*10f0*/  FFMA R0, R0, R19, R22 ;  /* 0x0000001300007223 */ /* 0x000fe20000000016 */
[----:B----4-:R-:W-:Y:S06]  /*1100*/  @!P0 BRA `(.L_x_144) ;  /* 0x00000000000c8947 */ /* 0x010fec0003800000 */
[----:B------:R-:W0:Y:S01]  /*1110*/  LDC R0, c[0x0][0x3ac] ;  /* 0x0000eb00ff007b82 */ /* 0x000e220000000800 */
[----:B------:R-:W-:-:S07]  /*1120*/  MOV R22, 0x1140 ;  /* 0x0000114000167802 */ /* 0x000fce0000000f00 */
[----:B0123--:R-:W-:Y:S05]  /*1130*/  CALL.REL.NOINC `($__internal_3_$__cuda_sm3x_div_rn_noftz_f32_slowpath) ;  /* 0x0000001800a47944 */ /* 0x00ffea0003c00000 */
.L_x_144:
[----:B------:R-:W-:-:S05]  /*1140*/  HFMA2 R24, -RZ, RZ, 1.75, 0 ;  /* 0x3f000000ff187431 */ /* 0x000fca00000001ff */
[----:B------:R-:W-:-:S05]  /*1150*/  LOP3.LUT R19, R24, 0x80000000, R0, 0xb8, !PT ;  /* 0x8000000018137812 */ /* 0x000fca00078eb800 */
[----:B------:R-:W-:-:S06]  /*1160*/  FADD.RZ R19, R19, R0 ;  /* 0x0000000013137221 */ /* 0x000fcc000000c000 */
[----:B------:R-:W3:Y:S02]  /*1170*/  F2I.TRUNC.NTZ R19, R19 ;  /* 0x0000001300137305 */ /* 0x000ee4000020f100 */
[----:B---3--:R-:W-:-:S06]  /*1180*/  IMAD.WIDE R22, R19, 0x4, R20 ;  /* 0x0000000413167825 */ /* 0x008fcc00078e0214 */
[----:B------:R0:W3:Y:S01]  /*1190*/  LDG.E R22, desc[UR6][R22.64] ;  /* 0x0000000616167981 */ /* 0x0000e2000c1e1900 */
[----:B-1----:R-:W-:Y:S01]  /*11a0*/  FADD R25, -R25, UR11 ;  /* 0x0000000b19197e21 */ /* 0x002fe20008000100 */
[----:B------:R-:W-:Y:S01]  /*11b0*/  MOV R27, 0x437c0000 ;  /* 0x437c0000001b7802 */ /* 0x000fe20000000f00 */
[----:B------:R-:W-:Y:S02]  /*11c0*/  UIADD3 UR8, UPT, UPT, UR5, 0x1, URZ ;  /* 0x0000000105087890 */ /* 0x000fe4000fffe0ff */
[----:B------:R-:W-:Y:S01]  /*11d0*/  ISETP.NE.AND P1, PT, R3, UR5, PT ;  /* 0x0000000503007c0c */ /* 0x000fe2000bf25270 */
[----:B------:R-:W-:Y:S01]  /*11e0*/  FMUL R25, R25, -UR13 ;  /* 0x8000000d19197c20 */ /* 0x000fe20008400000 */
[----:B------:R-:W-:-:S03]  /*11f0*/  ISETP.NE.AND P0, PT, RZ, UR5, PT ;  /* 0x00000005ff007c0c */ /* 0x000fc6000bf05270 */
[----:B------:R-:W-:Y:S01]  /*1200*/  FFMA.SAT R0, R25, 0.0057249800302088260651, R24 ;  /* 0x3bbb989d19007823 */ /* 0x000fe20000002018 */
[----:B0-----:R-:W-:Y:S01]  /*1210*/  HFMA2 R23, -RZ, RZ, 1.875, 0 ;  /* 0x3f800000ff177431 */ /* 0x001fe200000001ff */
[----:B------:R-:W-:Y:S02]  /*1220*/  I2FP.F32.U32 R28, UR8 ;  /* 0x00000008001c7c45 */ /* 0x000fe40008201000 */
[----:B------:R-:W-:Y:S02]  /*1230*/  FFMA.RM R0, R0, R27, 12582913 ;  /* 0x4b40000100007423 */ /* 0x000fe4000000401b */
[----:B------:R-:W0:Y:S02]  /*1240*/  MUFU.RCP R27, R2 ;  /* 0x00000002001b7308 */ /* 0x000e240000001000 */
[C---:B------:R-:W-:Y:S01]  /*1250*/  FADD R24, R0.reuse, -12583039 ;  /* 0xcb40007f00187421 */ /* 0x040fe20000000000 */
[----:B------:R-:W-:-:S03]  /*1260*/  SHF.L.U32 R0, R0, 0x17, RZ ;  /* 0x0000001700007819 */ /* 0x000fc600000006ff */
[----:B------:R-:W-:-:S04]  /*1270*/  FFMA R24, R25, 1.4426950216293334961, -R24 ;  /* 0x3fb8aa3b19187823 */ /* 0x000fc80000000818 */
[----:B------:R-:W-:Y:S01]  /*1280*/  FFMA R24, R25, 1.925963033500011079e-08, R24 ;  /* 0x32a5706019187823 */ /* 0x000fe20000000018 */
[----:B------:R-:W-:-:S03]  /*1290*/  FFMA R25, R28, UR12, R5 ;  /* 0x0000000c1c197c23 */ /* 0x000fc60008000005 */
[----:B------:R-:W1:Y:S01]  /*12a0*/  MUFU.EX2 R19, R24 ;  /* 0x0000001800137308 */ /* 0x000e620000000800 */
[----:B0-----:R-:W-:Y:S01]  /*12b0*/  FFMA R30, R27, -R2, 1 ;  /* 0x3f8000001b1e7423 */ /* 0x001fe20000000802 */
[----:B-1----:R-:W-:-:S03]  /*12c0*/  FMUL R26, R0, R19 ;  /* 0x00000013001a7220 */ /* 0x002fc60000400000 */
[----:B------:R-:W-:Y:S01]  /*12d0*/  FFMA R0, R27, R30, R27 ;  /* 0x0000001e1b007223 */ /* 0x000fe2000000001b */
[----:B------:R-:W-:-:S04]  /*12e0*/  FMUL R19, R7, R26 ;  /* 0x0000001a07137220 */ /* 0x000fc80000400000 */
[----:B---3--:R-:W-:Y:S01]  /*12f0*/  FMUL R22, R19, R22 ;  /* 0x0000001613167220 */ /* 0x008fe20000400000 */
[----:B------:R-:W-:Y:S01]  /*1300*/  FSEL R19, R23, 2, !P1 ;  /* 0x4000000017137808 */ /* 0x000fe20004800000 */
[----:B------:R-:W0:Y:S01]  /*1310*/  FCHK P1, R25, R2 ;  /* 0x0000000219007302 */ /* 0x000e220000020000 */
[----:B------:R-:W-:Y:S02]  /*1320*/  FFMA R23, R0, R25, RZ ;  /* 0x0000001900177223 */ /* 0x000fe400000000ff */
[----:B------:R-:W-:Y:S02]  /*1330*/  FSEL R19, R19, 1, P0 ;  /* 0x3f80000013137808 */ /* 0x000fe40000000000 */
[----:B------:R-:W-:-:S03]  /*1340*/  FFMA R24, R23, -R2, R25 ;  /* 0x8000000217187223 */ /* 0x000fc60000000019 */
[----:B------:R-:W-:Y:S01]  /*1350*/  FFMA R17, R22, R19, R17 ;  /* 0x0000001316117223 */ /* 0x000fe20000000011 */
[----:B------:R-:W-:Y:S01]  /*1360*/  FFMA R0, R0, R24, R23 ;  /* 0x0000001800007223 */ /* 0x000fe20000000017 */
[----:B0-----:R-:W-:Y:S06]  /*1370*/  @!P1 BRA `(.L_x_145) ;  /* 0x00000000000c9947 */ /* 0x001fec0003800000 */
[----:B------:R-:W0:Y:S01]  /*1380*/  LDC R0, c[0x0][0x3ac] ;  /* 0x0000eb00ff007b82 */ /* 0x000e220000000800 */
[----:B------:R-:W-:-:S07]  /*1390*/  MOV R22, 0x13b0 ;  /* 0x000013b000167802 */ /* 0x000fce0000000f00 */
[----:B0-2---:R-:W-:Y:S05]  /*13a0*/  CALL.REL.NOINC `($__internal_3_$__cuda_sm3x_div_rn_noftz_f32_slowpath) ;  /* 0x0000001800087944 */ /* 0x005fea0003c00000 */
.L_x_145:
[----:B------:R-:W-:-:S04]  /*13b0*/  MOV R24, 0x3f000000 ;  /* 0x3f00000000187802 */ /* 0x000fc80000000f00 */
[----:B------:R-:W-:-:S05]  /*13c0*/  LOP3.LUT R19, R24, 0x80000000, R0, 0xb8, !PT ;  /* 0x8000000018137812 */ /* 0x000fca00078eb800 */
[----:B------:R-:W-:-:S06]  /*13d0*/  FADD.RZ R19, R19, R0 ;  /* 0x0000000013137221 */ /* 0x000fcc000000c000 */
[----:B------:R-:W0:Y:S02]  /*13e0*/  F2I.TRUNC.NTZ R19, R19 ;  /* 0x0000001300137305 */ /* 0x000e24000020f100 */
[----:B0-----:R-:W-:-:S06]  /*13f0*/  IMAD.WIDE R22, R19, 0x4, R20 ;  /* 0x0000000413167825 */ /* 0x001fcc00078e0214 */
[----:B------:R0:W3:Y:S01]  /*1400*/  LDG.E R22, desc[UR6][R22.64] ;  /* 0x0000000616167981 */ /* 0x0000e2000c1e1900 */
[----:B------:R-:W-:Y:S01]  /*1410*/  FADD R25, -R25, UR11 ;  /* 0x0000000b19197e21 */ /* 0x000fe20008000100 */
[----:B------:R-:W-:Y:S01]  /*1420*/  MOV R27, 0x437c0000 ;  /* 0x437c0000001b7802 */ /* 0x000fe20000000f00 */
[----:B------:R-:W-:Y:S01]  /*1430*/  UIADD3 UR9, UPT, UPT, UR5, 0x2, URZ ;  /* 0x0000000205097890 */ /* 0x000fe2000fffe0ff */
[----:B------:R-:W-:Y:S01]  /*1440*/  ISETP.NE.AND P1, PT, R3, UR8, PT ;  /* 0x0000000803007c0c */ /* 0x000fe2000bf25270 */
[----:B------:R-:W-:-:S04]  /*1450*/  FMUL R25, R25, -UR13 ;  /* 0x8000000d19197c20 */ /* 0x000fc80008400000 */
[----:B------:R-:W-:Y:S01]  /*1460*/  FFMA.SAT R0, R25, 0.0057249800302088260651, R24 ;  /* 0x3bbb989d19007823 */ /* 0x000fe20000002018 */
[----:B------:R-:W-:-:S03]  /*1470*/  I2FP.F32.U32 R26, UR9 ;  /* 0x00000009001a7c45 */ /* 0x000fc60008201000 */
[----:B------:R-:W-:-:S04]  /*1480*/  FFMA.RM R0, R0, R27, 12582913 ;  /* 0x4b40000100007423 */ /* 0x000fc8000000401b */
[C---:B------:R-:W-:Y:S01]  /*1490*/  FADD R24, R0.reuse, -12583039 ;  /* 0xcb40007f00187421 */ /* 0x040fe20000000000 */
[----:B------:R-:W-:-:S03]  /*14a0*/  SHF.L.U32 R0, R0, 0x17, RZ ;  /* 0x0000001700007819 */ /* 0x000fc600000006ff */
[----:B------:R-:W-:-:S04]  /*14b0*/  FFMA R24, R25, 1.4426950216293334961, -R24 ;  /* 0x3fb8aa3b19187823 */ /* 0x000fc80000000818 */
[----:B------:R-:W-:Y:S02]  /*14c0*/  FFMA R24, R25, 1.925963033500011079e-08, R24 ;  /* 0x32a5706019187823 */ /* 0x000fe40000000018 */
[----:B------:R-:W1:Y:S08]  /*14d0*/  MUFU.RCP R25, R2 ;  /* 0x0000000200197308 */ /* 0x000e700000001000 */
[----:B------:R-:W4:Y:S01]  /*14e0*/  MUFU.EX2 R19, R24 ;  /* 0x0000001800137308 */ /* 0x000f220000000800 */
[----:B-1----:R-:W-:Y:S01]  /*14f0*/  FFMA R28, R25, -R2, 1 ;  /* 0x3f800000191c7423 */ /* 0x002fe20000000802 */
[----:B----4-:R-:W-:-:S04]  /*1500*/  FMUL R0, R0, R19 ;  /* 0x0000001300007220 */ /* 0x010fc80000400000 */
[----:B------:R-:W-:Y:S01]  /*1510*/  FMUL R19, R7, R0 ;  /* 0x0000000007137220 */ /* 0x000fe20000400000 */
[----:B------:R-:W-:Y:S01]  /*1520*/  FFMA R0, R25, R28, R25 ;  /* 0x0000001c19007223 */ /* 0x000fe20000000019 */
[----:B------:R-:W-:-:S04]  /*1530*/  FFMA R25, R26, UR12, R5 ;  /* 0x0000000c1a197c23 */ /* 0x000fc80008000005 */
[----:B------:R-:W1:Y:S01]  /*1540*/  FCHK P0, R25, R2 ;  /* 0x0000000219007302 */ /* 0x000e620000000000 */
[----:B0-----:R-:W-:-:S04]  /*1550*/  FFMA R23, R0, R25, RZ ;  /* 0x0000001900177223 */ /* 0x001fc800000000ff */
[----:B------:R-:W-:-:S04]  /*1560*/  FFMA R24, R23, -R2, R25 ;  /* 0x8000000217187223 */ /* 0x000fc80000000019 */
[----:B------:R-:W-:Y:S01]  /*1570*/  FFMA R0, R0, R24, R23 ;  /* 0x0000001800007223 */ /* 0x000fe20000000017 */
[----:B---3--:R-:W-:Y:S01]  /*1580*/  FMUL R22, R19, R22 ;  /* 0x0000001613167220 */ /* 0x008fe20000400000 */
[----:B------:R-:W-:-:S04]  /*1590*/  MOV R19, 0x3f800000 ;  /* 0x3f80000000137802 */ /* 0x000fc80000000f00 */
[----:B------:R-:W-:-:S05]  /*15a0*/  FSEL R19, R19, 2, !P1 ;  /* 0x4000000013137808 */ /* 0x000fca0004800000 */
[----:B------:R-:W-:Y:S01]  /*15b0*/  FFMA R17, R22, R19, R17 ;  /* 0x0000001316117223 */ /* 0x000fe20000000011 */
[----:B-1----:R-:W-:Y:S06]  /*15c0*/  @!P0 BRA `(.L_x_146) ;  /* 0x00000000000c8947 */ /* 0x002fec0003800000 */
[----:B------:R-:W0:Y:S01]  /*15d0*/  LDC R0, c[0x0][0x3ac] ;  /* 0x0000eb00ff007b82 */ /* 0x000e220000000800 */
[----:B------:R-:W-:-:S07]  /*15e0*/  MOV R22, 0x1600 ;  /* 0x0000160000167802 */ /* 0x000fce0000000f00 */
[----:B0-2---:R-:W-:Y:S05]  /*15f0*/  CALL.REL.NOINC `($__internal_3_$__cuda_sm3x_div_rn_noftz_f32_slowpath) ;  /* 0x0000001400747944 */ /* 0x005fea0003c00000 */
.L_x_146:
[----:B------:R-:W-:-:S05]  /*1600*/  HFMA2 R24, -RZ, RZ, 1.75, 0 ;  /* 0x3f000000ff187431 */ /* 0x000fca00000001ff */
        /* <DEDUP_REMOVED lines=29> */
[----:B------:R-:W-:-:S05]  /*17e0*/  HFMA2 R19, -RZ, RZ, 1.875, 0 ;  /* 0x3f800000ff137431 */ /* 0x000fca00000001ff */
[----:B------:R-:W-:-:S05]  /*17f0*/  FSEL R19, R19, 2, !P1 ;  /* 0x4000000013137808 */ /* 0x000fca0004800000 */
[----:B------:R-:W-:Y:S01]  /*1800*/  FFMA R17, R22, R19, R17 ;  /* 0x0000001316117223 */ /* 0x000fe20000000011 */
[----:B-1----:R-:W-:Y:S06]  /*1810*/  @!P0 BRA `(.L_x_147) ;  /* 0x00000000000c8947 */ /* 0x002fec0003800000 */
[----:B------:R-:W0:Y:S01]  /*1820*/  LDC R0, c[0x0][0x3ac] ;  /* 0x0000eb00ff007b82 */ /* 0x000e220000000800 */
[----:B------:R-:W-:-:S07]  /*1830*/  MOV R22, 0x1850 ;  /* 0x0000185000167802 */ /* 0x000fce0000000f00 */
[----:B0-2---:R-:W-:Y:S05]  /*1840*/  CALL.REL.NOINC `($__internal_3_$__cuda_sm3x_div_rn_noftz_f32_slowpath) ;  /* 0x0000001000e07944 */ /* 0x005fea0003c00000 */
.L_x_147:
        /* <DEDUP_REMOVED lines=10> */
[----:B--2---:R-:W-:-:S04]  /*18f0*/  FMUL R25, R25, -UR14 ;  /* 0x8000000e19197c20 */ /* 0x004fc80008400000 */
[----:B------:R-:W-:Y:S01]  /*1900*/  FFMA.SAT R0, R25, 0.0057249800302088260651, R24 ;  /* 0x3bbb989d19007823 */ /* 0x000fe20000002018 */
[----:B0-----:R-:W-:-:S03]  /*1910*/  IADD3 R23, PT, PT, R3, 0x1, RZ ;  /* 0x0000000103177810 */ /* 0x001fc60007ffe0ff */
[----:B------:R-:W-:Y:S01]  /*1920*/  FFMA.RM R0, R0, R27, 12582913 ;  /* 0x4b40000100007423 */ /* 0x000fe2000000401b */
[----:B------:R-:W-:Y:S02]  /*1930*/  LOP3.LUT R30, R23, 0xfffffffc, RZ, 0xc0, !PT ;  /* 0xfffffffc171e7812 */ /* 0x000fe400078ec0ff */
[----:B------:R-:W-:Y:S01]  /*1940*/  MOV R23, 0x3f800000 ;  /* 0x3f80000000177802 */ /* 0x000fe20000000f00 */
[C---:B------:R-:W-:Y:S01]  /*1950*/  FADD R24, R0.reuse, -12583039 ;  /* 0xcb40007f00187421 */ /* 0x040fe20000000000 */
[----:B------:R-:W-:Y:S02]  /*1960*/  SHF.L.U32 R0, R0, 0x17, RZ ;  /* 0x0000001700007819 */ /* 0x000fe400000006ff */
[----:B------:R-:W-:Y:S01]  /*1970*/  ISETP.NE.AND P1, PT, R30, UR5, PT ;  /* 0x000000051e007c0c */ /* 0x000fe2000bf25270 */
[----:B------:R-:W-:-:S04]  /*1980*/  FFMA R24, R25, 1.4426950216293334961, -R24 ;  /* 0x3fb8aa3b19187823 */ /* 0x000fc80000000818 */
[----:B------:R-:W-:-:S04]  /*1990*/  FFMA R24, R25, 1.925963033500011079e-08, R24 ;  /* 0x32a5706019187823 */ /* 0x000fc80000000018 */
[----:B------:R-:W0:Y:S02]  /*19a0*/  MUFU.EX2 R19, R24 ;  /* 0x0000001800137308 */ /* 0x000e240000000800 */
[----:B0-----:R-:W-:-:S04]  /*19b0*/  FMUL R0, R0, R19 ;  /* 0x0000001300007220 */ /* 0x001fc80000400000 */
[----:B------:R-:W-:Y:S01]  /*19c0*/  FMUL R19, R7, R0 ;  /* 0x0000000007137220 */ /* 0x000fe20000400000 */
[----:B------:R-:W-:-:S03]  /*19d0*/  FSEL R0, R23, 2, !P0 ;  /* 0x4000000017007808 */ /* 0x000fc60004000000 */
[----:B---3--:R-:W-:-:S04]  /*19e0*/  FMUL R22, R19, R22 ;  /* 0x0000001613167220 */ /* 0x008fc80000400000 */
[----:B------:R-:W-:Y:S01]  /*19f0*/  FFMA R17, R22, R0, R17 ;  /* 0x0000000016117223 */ /* 0x000fe20000000011 */
[----:B------:R-:W-:Y:S06]  /*1a00*/  @P1 BRA `(.L_x_148) ;  /* 0xfffffff400981947 */ /* 0x000fec000383ffff */
.L_x_143:
[----:B------:R-:W-:-:S04]  /*1a10*/  IADD3 R0, PT, PT, R3, 0x1, RZ ;  /* 0x0000000103007810 */ /* 0x000fc80007ffe0ff */
[----:B------:R-:W-:-:S13]  /*1a20*/  LOP3.LUT P0, R0, R0, 0x3, RZ, 0xc0, !PT ;  /* 0x0000000300007812 */ /* 0x000fda000780c0ff */
[----:B------:R-:W-:Y:S05]  /*1a30*/  @!P0 BRA `(.L_x_142) ;  /* 0x0000000800248947 */ /* 0x000fea0003800000 */
[----:B------:R-:W-:-:S13]  /*1a40*/  ISETP.NE.AND P0, PT, R0, 0x1, PT ;  /* 0x000000010000780c */ /* 0x000fda0003f05270 */
[----:B------:R-:W-:Y:S05]  /*1a50*/  @!P0 BRA `(.L_x_149) ;  /* 0x0000000400608947 */ /* 0x000fea0003800000 */
[----:B------:R-:W0:Y:S01]  /*1a60*/  LDC R23, c[0x0][0x3ac] ;  /* 0x0000eb00ff177b82 */ /* 0x000e220000000800 */
[----:B------:R-:W1:Y:S01]  /*1a70*/  LDCU UR5, c[0x0][0x3b0] ;  /* 0x00007600ff0577ac */ /* 0x000e620008000800 */
[----:B------:R-:W-:-:S05]  /*1a80*/  I2FP.F32.U32 R2, R30 ;  /* 0x0000001e00027245 */ /* 0x000fca0000201000 */
        /* <DEDUP_REMOVED lines=10> */
[----:B------:R-:W-:Y:S02]  /*1b30*/  MOV R25, R2 ;  /* 0x0000000200197202 */ /* 0x000fe40000000f00 */
[----:B------:R-:W-:-:S07]  /*1b40*/  MOV R22, 0x1b60 ;  /* 0x00001b6000167802 */ /* 0x000fce0000000f00 */
[----:B0-----:R-:W-:Y:S05]  /*1b50*/  CALL.REL.NOINC `($__internal_3_$__cuda_sm3x_div_rn_noftz_f32_slowpath) ;  /* 0x00000010001c7944 */ /* 0x001fea0003c00000 */
.L_x_150:
        /* <DEDUP_REMOVED lines=12> */
[----:B---3--:R-:W1:Y:S01]  /*1c20*/  MUFU.RCP R24, R23 ;  /* 0x0000001700187308 */ /* 0x008e620000001000 */
[----:B------:R-:W-:Y:S01]  /*1c30*/  ISETP.NE.AND P1, PT, R30, R3, PT ;  /* 0x000000031e00720c */ /* 0x000fe20003f25270 */
[----:B--2---:R-:W-:Y:S01]  /*1c40*/  FMUL R2, R2, -UR9 ;  /* 0x8000000902027c20 */ /* 0x004fe20008400000 */
[----:B------:R-:W-:-:S03]  /*1c50*/  ISETP.NE.AND P0, PT, R30, RZ, PT ;  /* 0x000000ff1e00720c */ /* 0x000fc60003f05270 */
[----:B------:R-:W-:Y:S01]  /*1c60*/  FFMA.SAT R0, R2, 0.0057249800302088260651, R25 ;  /* 0x3bbb989d02007823 */ /* 0x000fe20000002019 */
[----:B0-----:R-:W-:-:S03]  /*1c70*/  IADD3 R20, PT, PT, R30, 0x1, RZ ;  /* 0x000000011e147810 */ /* 0x001fc60007ffe0ff */
[----:B------:R-:W-:-:S04]  /*1c80*/  FFMA.RM R0, R0, R27, 12582913 ;  /* 0x4b40000100007423 */ /* 0x000fc8000000401b */
[C---:B------:R-:W-:Y:S01]  /*1c90*/  FADD R19, R0.reuse, -12583039 ;  /* 0xcb40007f00137421 */ /* 0x040fe20000000000 */
[----:B------:R-:W-:Y:S01]  /*1ca0*/  SHF.L.U32 R0, R0, 0x17, RZ ;  /* 0x0000001700007819 */ /* 0x000fe200000006ff */
[----:B-1----:R-:W-:Y:S02]  /*1cb0*/  FFMA R25, R24, -R23, 1 ;  /* 0x3f80000018197423 */ /* 0x002fe40000000817 */
[----:B------:R-:W-:-:S04]  /*1cc0*/  FFMA R19, R2, 1.4426950216293334961, -R19 ;  /* 0x3fb8aa3b02137823 */ /* 0x000fc80000000813 */
[----:B------:R-:W-:Y:S01]  /*1cd0*/  FFMA R22, R2, 1.925963033500011079e-08, R19 ;  /* 0x32a5706002167823 */ /* 0x000fe20000000013 */
[----:B------:R-:W-:-:S03]  /*1ce0*/  I2FP.F32.U32 R2, R20 ;  /* 0x0000001400027245 */ /* 0x000fc60000201000 */
[----:B------:R-:W0:Y:S02]  /*1cf0*/  MUFU.EX2 R19, R22 ;  /* 0x0000001600137308 */ /* 0x000e240000000800 */
[----:B------:R-:W-:Y:S01]  /*1d00*/  FFMA R2, R2, UR8, R5 ;  /* 0x0000000802027c23 */ /* 0x000fe20008000005 */
[----:B0-----:R-:W-:Y:S01]  /*1d10*/  FMUL R0, R0, R19 ;  /* 0x0000001300007220 */ /* 0x001fe20000400000 */
[----:B------:R-:W-:Y:S01]  /*1d20*/  FFMA R19, R24, R25, R24 ;  /* 0x0000001918137223 */ /* 0x000fe20000000018 */
[----:B------:R-:W-:Y:S02]  /*1d30*/  HFMA2 R24, -RZ, RZ, 1.875, 0 ;  /* 0x3f800000ff187431 */ /* 0x000fe400000001ff */
[----:B------:R-:W-:Y:S01]  /*1d40*/  FMUL R0, R7, R0 ;  /* 0x0000000007007220 */ /* 0x000fe20000400000 */
[----:B------:R-:W-:-:S03]  /*1d50*/  FFMA R22, R19, R2, RZ ;  /* 0x0000000213167223 */ /* 0x000fc600000000ff */
[----:B----4-:R-:W-:Y:S01]  /*1d60*/  FMUL R0, R0, R21 ;  /* 0x0000001500007220 */ /* 0x010fe20000400000 */
[----:B------:R-:W-:Y:S01]  /*1d70*/  FSEL R21, R24, 2, !P1 ;  /* 0x4000000018157808 */ /* 0x000fe20004800000 */
[----:B------:R-:W0:Y:S01]  /*1d80*/  FCHK P1, R2, R23 ;  /* 0x0000001702007302 */ /* 0x000e220000020000 */
[----:B------:R-:W-:Y:S02]  /*1d90*/  FFMA R24, R22, -R23, R2 ;  /* 0x8000001716187223 */ /* 0x000fe40000000002 */
[----:B------:R-:W-:Y:S02]  /*1da0*/  FSEL R21, R21, 1, P0 ;  /* 0x3f80000015157808 */ /* 0x000fe40000000000 */
[----:B------:R-:W-:-:S03]  /*1db0*/  FFMA R19, R19, R24, R22 ;  /* 0x0000001813137223 */ /* 0x000fc60000000016 */
[----:B------:R-:W-:Y:S01]  /*1dc0*/  FFMA R17, R0, R21, R17 ;  /* 0x0000001500117223 */ /* 0x000fe20000000011 */
[----:B0-----:R-:W-:Y:S06]  /*1dd0*/  @!P1 BRA `(.L_x_151) ;  /* 0x0000000000149947 */ /* 0x001fec0003800000 */
[----:B------:R-:W0:Y:S01]  /*1de0*/  LDC R0, c[0x0][0x3ac] ;  /* 0x0000eb00ff007b82 */ /* 0x000e220000000800 */
[----:B------:R-:W-:Y:S02]  /*1df0*/  MOV R25, R2 ;  /* 0x0000000200197202 */ /* 0x000fe40000000f00 */
[----:B------:R-:W-:-:S07]  /*1e00*/  MOV R22, 0x1e20 ;  /* 0x00001e2000167802 */ /* 0x000fce0000000f00 */
[----:B0-----:R-:W-:Y:S05]  /*1e10*/  CALL.REL.NOINC `($__internal_3_$__cuda_sm3x_div_rn_noftz_f32_slowpath) ;  /* 0x0000000c006c7944 */ /* 0x001fea0003c00000 */
[----:B------:R-:W-:-:S07]  /*1e20*/  MOV R19, R0 ;  /* 0x0000000000137202 */ /* 0x000fce0000000f00 */
.L_x_151:
[----:B------:R-:W-:Y:S01]  /*1e30*/  MOV R21, 0x3f000000 ;  /* 0x3f00000000157802 */ /* 0x000fe20000000f00 */
[----:B------:R-:W0:Y:S01]  /*1e40*/  LDC.64 R22, c[0x0][0x3a0] ;  /* 0x0000e800ff167b82 */ /* 0x000e220000000a00 */
[----:B------:R-:W1:Y:S02]  /*1e50*/  LDCU UR5, c[0x0][0x380] ;  /* 0x00007000ff0577ac */ /* 0x000e640008000800 */
[--C-:B------:R-:W-:Y:S01]  /*1e60*/  LOP3.LUT R0, R21, 0x80000000, R19.reuse, 0xb8, !PT ;  /* 0x8000000015007812 */ /* 0x100fe200078eb813 */
[----:B------:R-:W2:Y:S04]  /*1e70*/  LDCU UR8, c[0x0][0x3b4] ;  /* 0x00007680ff0877ac */ /* 0x000ea80008000800 */
[----:B------:R-:W-:-:S04]  /*1e80*/  FADD.RZ R0, R0, R19 ;  /* 0x0000001300007221 */ /* 0x000fc8000000c000 */
[----:B------:R-:W0:Y:S02]  /*1e90*/  F2I.TRUNC.NTZ R19, R0 ;  /* 0x0000000000137305 */ /* 0x000e24000020f100 */
[----:B0-----:R-:W-:-:S06]  /*1ea0*/  IMAD.WIDE R22, R19, 0x4, R22 ;  /* 0x0000000413167825 */ /* 0x001fcc00078e0216 */
[----:B------:R-:W3:Y:S01]  /*1eb0*/  LDG.E R23, desc[UR6][R22.64] ;  /* 0x0000000616177981 */ /* 0x000ee2000c1e1900 */
[----:B-1----:R-:W-:Y:S01]  /*1ec0*/  FADD R2, -R2, UR5 ;  /* 0x0000000502027e21 */ /* 0x002fe20008000100 */
[----:B------:R-:W-:Y:S02]  /*1ed0*/  MOV R24, 0x437c0000 ;  /* 0x437c000000187802 */ /* 0x000fe40000000f00 */
[----:B------:R-:W-:Y:S01]  /*1ee0*/  ISETP.NE.AND P0, PT, R20, R3, PT ;  /* 0x000000031400720c */ /* 0x000fe20003f05270 */
[----:B--2---:R-:W-:Y:S01]  /*1ef0*/  FMUL R2, R2, -UR8 ;  /* 0x8000000802027c20 */ /* 0x004fe20008400000 */
[----:B------:R-:W-:-:S03]  /*1f00*/  IADD3 R30, PT, PT, R30, 0x2, RZ ;  /* 0x000000021e1e7810 */ /* 0x000fc60007ffe0ff */
[----:B------:R-:W-:-:S04]  /*1f10*/  FFMA.SAT R19, R2, 0.0057249800302088260651, R21 ;  /* 0x3bbb989d02137823 */ /* 0x000fc80000002015 */
[----:B------:R-:W-:-:S04]  /*1f20*/  FFMA.RM R19, R19, R24, 12582913 ;  /* 0x4b40000113137423 */ /* 0x000fc80000004018 */
[C---:B------:R-:W-:Y:S01]  /*1f30*/  FADD R21, R19.reuse, -12583039 ;  /* 0xcb40007f13157421 */ /* 0x040fe20000000000 */
[----:B------:R-:W-:-:S03]  /*1f40*/  SHF.L.U32 R19, R19, 0x17, RZ ;  /* 0x0000001713137819 */ /* 0x000fc600000006ff */
[----:B------:R-:W-:-:S04]  /*1f50*/  FFMA R21, R2, 1.4426950216293334961, -R21 ;  /* 0x3fb8aa3b02157823 */ /* 0x000fc80000000815 */
[----:B------:R-:W-:Y:S01]  /*1f60*/  FFMA R21, R2, 1.925963033500011079e-08, R21 ;  /* 0x32a5706002157823 */ /* 0x000fe20000000015 */
[----:B------:R-:W-:-:S03]  /*1f70*/  MOV R2, 0x3f800000 ;  /* 0x3f80000000027802 */ /* 0x000fc60000000f00 */
[----:B------:R-:W0:Y:S01]  /*1f80*/  MUFU.EX2 R0, R21 ;  /* 0x0000001500007308 */ /* 0x000e220000000800 */
[----:B------:R-:W-:Y:S01]  /*1f90*/  FSEL R2, R2, 2, !P0 ;  /* 0x4000000002027808 */ /* 0x000fe20004000000 */
[----:B0-----:R-:W-:-:S04]  /*1fa0*/  FMUL R0, R19, R0 ;  /* 0x0000000013007220 */ /* 0x001fc80000400000 */
[----:B------:R-:W-:-:S04]  /*1fb0*/  FMUL R0, R7, R0 ;  /* 0x0000000007007220 */ /* 0x000fc80000400000 */
[----:B---3--:R-:W-:-:S04]  /*1fc0*/  FMUL R0, R0, R23 ;  /* 0x0000001700007220 */ /* 0x008fc80000400000 */
[----:B------:R-:W-:-:S07]  /*1fd0*/  FFMA R17, R0, R2, R17 ;  /* 0x0000000200117223 */ /* 0x000fce0000000011 */
.L_x_149:
[----:B------:R-:W-:-:S04]  /*1fe0*/  LOP3.LUT R0, R3, 0x1, RZ, 0xc0, !PT ;  /* 0x0000000103007812 */ /* 0x000fc800078ec0ff */
[----:B------:R-:W-:-:S13]  /*1ff0*/  ISETP.NE.U32.AND P0, PT, R0, 0x1, PT ;  /* 0x000000010000780c */ /* 0x000fda0003f05070 */
        /* <DEDUP_REMOVED lines=17> */
.L_x_152:
        /* <DEDUP_REMOVED lines=21> */
[----:B------:R-:W0:Y:S01]  /*2260*/  MUFU.EX2 R23, R23 ;  /* 0x0000001700177308 */ /* 0x000e220000000800 */
[----:B------:R-:W-:-:S04]  /*2270*/  FSEL R2, R2, 2, !P1 ;  /* 0x4000000002027808 */ /* 0x000fc80004800000 */
[----:B------:R-:W-:Y:S01]  /*2280*/  FSEL R2, R2, 1, P0 ;  /* 0x3f80000002027808 */ /* 0x000fe20000000000 */
[----:B0-----:R-:W-:-:S04]  /*2290*/  FMUL R0, R0, R23 ;  /* 0x0000001700007220 */ /* 0x001fc80000400000 */
[----:B------:R-:W-:-:S04]  /*22a0*/  FMUL R0, R7, R0 ;  /* 0x0000000007007220 */ /* 0x000fc80000400000 */
[----:B---3--:R-:W-:-:S04]  /*22b0*/  FMUL R0, R0, R21 ;  /* 0x0000001500007220 */ /* 0x008fc80000400000 */
[----:B------:R-:W-:-:S07]  /*22c0*/  FFMA R17, R0, R2, R17 ;  /* 0x0000000200117223 */ /* 0x000fce0000000011 */
.L_x_142:
[----:B------:R-:W0:Y:S01]  /*22d0*/  LDCU UR5, c[0x0][0x380] ;  /* 0x00007000ff0577ac */ /* 0x000e220008000800 */
[----:B------:R-:W-:Y:S02]  /*22e0*/  MOV R20, 0x3f000000 ;  /* 0x3f00000000147802 */ /* 0x000fe40000000f00 */
[----:B------:R-:W-:Y:S01]  /*22f0*/  MOV R21, 0x437c0000 ;  /* 0x437c000000157802 */ /* 0x000fe20000000f00 */
[----:B0-----:R-:W-:Y:S01]  /*2300*/  FADD R3, -R4, UR5 ;  /* 0x0000000504037e21 */ /* 0x001fe20008000100 */
[----:B------:R-:W0:Y:S03]  /*2310*/  LDCU UR5, c[0x0][0x3b4] ;  /* 0x00007680ff0577ac */ /* 0x000e260008000800 */
[----:B------:R-:W-:-:S04]  /*2320*/  FMUL R0, R12, R3 ;  /* 0x000000030c007220 */ /* 0x000fc80000400000 */
[----:B------:R-:W-:-:S04]  /*2330*/  FFMA.SAT R2, R0, 0.0057249800302088260651, R20 ;  /* 0x3bbb989d00027823 */ /* 0x000fc80000002014 */
[----:B------:R-:W-:-:S04]  /*2340*/  FFMA.RM R4, R2, R21, 12582913 ;  /* 0x4b40000102047423 */ /* 0x000fc80000004015 */
[C---:B------:R-:W-:Y:S01]  /*2350*/  FADD R19, R4.reuse, -12583039 ;  /* 0xcb40007f04137421 */ /* 0x040fe20000000000 */
[----:B------:R-:W-:Y:S01]  /*2360*/  SHF.L.U32 R4, R4, 0x17, RZ ;  /* 0x0000001704047819 */ /* 0x000fe200000006ff */
[----:B0-----:R-:W-:Y:S02]  /*2370*/  FMUL R3, R3, -UR5 ;  /* 0x8000000503037c20 */ /* 0x001fe40008400000 */
[----:B------:R-:W-:-:S04]  /*2380*/  FFMA R19, R0, 1.4426950216293334961, -R19 ;  /* 0x3fb8aa3b00137823 */ /* 0x000fc80000000813 */
[----:B------:R-:W-:Y:S01]  /*2390*/  FFMA R19, R0, 1.925963033500011079e-08, R19 ;  /* 0x32a5706000137823 */ /* 0x000fe20000000013 */
[----:B------:R-:W-:-:S04]  /*23a0*/  FFMA.SAT R0, R3, 0.0057249800302088260651, R20 ;  /* 0x3bbb989d03007823 */ /* 0x000fc80000002014 */
[----:B------:R-:W-:Y:S01]  /*23b0*/  FFMA.RM R0, R0, R21, 12582913 ;  /* 0x4b40000100007423 */ /* 0x000fe20000004015 */
[----:B------:R-:W0:Y:S03]  /*23c0*/  MUFU.EX2 R19, R19 ;  /* 0x0000001300137308 */ /* 0x000e260000000800 */
[C---:B------:R-:W-:Y:S01]  /*23d0*/  FADD R2, R0.reuse, -12583039 ;  /* 0xcb40007f00027421 */ /* 0x040fe20000000000 */
[----:B------:R-:W-:-:S03]  /*23e0*/  SHF.L.U32 R0, R0, 0x17, RZ ;  /* 0x0000001700007819 */ /* 0x000fc600000006ff */
[C---:B------:R-:W-:Y:S01]  /*23f0*/  FFMA R2, R3.reuse, 1.4426950216293334961, -R2 ;  /* 0x3fb8aa3b03027823 */ /* 0x040fe20000000802 */
[----:B------:R-:W1:Y:S03]  /*2400*/  MUFU.RCP R21, R6 ;  /* 0x0000000600157308 */ /* 0x000e660000001000 */
[----:B------:R-:W-:-:S05]  /*2410*/  FFMA R2, R3, 1.925963033500011079e-08, R2 ;  /* 0x32a5706003027823 */ /* 0x000fca0000000002 */
[----:B------:R-:W2:Y:S01]  /*2420*/  MUFU.EX2 R3, R2 ;  /* 0x0000000200037308 */ /* 0x000ea20000000800 */
[----:B0-----:R-:W-:-:S04]  /*2430*/  FFMA R4, R4, -R19, 1 ;  /* 0x3f80000004047423 */ /* 0x001fc80000000813 */
[----:B------:R-:W-:-:S04]  /*2440*/  FMUL R25, R11, R4 ;  /* 0x000000040b197220 */ /* 0x000fc80000400000 */
[----:B------:R-:W0:Y:S01]  /*2450*/  FCHK P0, R25, R6 ;  /* 0x0000000619007302 */ /* 0x000e220000000000 */
[----:B-1----:R-:W-:-:S04]  /*2460*/  FFMA R20, -R6, R21, 1 ;  /* 0x3f80000006147423 */ /* 0x002fc80000000115 */
[----:B------:R-:W-:Y:S01]  /*2470*/  FFMA R20, R21, R20, R21 ;  /* 0x0000001415147223 */ /* 0x000fe20000000015 */
[----:B--2---:R-:W-:-:S03]  /*2480*/  FMUL R0, R0, R3 ;  /* 0x0000000300007220 */ /* 0x004fc60000400000 */
[----:B------:R-:W-:Y:S01]  /*2490*/  FFMA R19, R25, R20, RZ ;  /* 0x0000001419137223 */ /* 0x000fe200000000ff */
[----:B------:R-:W-:-:S03]  /*24a0*/  FFMA R17, R0, R16, R17 ;  /* 0x0000001000117223 */ /* 0x000fc60000000011 */
[----:B------:R-:W-:-:S04]  /*24b0*/  FFMA R3, -R6, R19, R25 ;  /* 0x0000001306037223 */ /* 0x000fc80000000119 */
[----:B------:R-:W-:Y:S01]  /*24c0*/  FFMA R0, R20, R3, R19 ;  /* 0x0000000314007223 */ /* 0x000fe20000000013 */
[----:B0-----:R-:W-:Y:S06]  /*24d0*/  @!P0 BRA `(.L_x_153) ;  /* 0x00000000000c8947 */ /* 0x001fec0003800000 */
[----:B------:R-:W-:Y:S02]  /*24e0*/  MOV R0, R6 ;  /* 0x0000000600007202 */ /* 0x000fe40000000f00 */
[----:B------:R-:W-:-:S07]  /*24f0*/  MOV R22, 0x2510 ;  /* 0x0000251000167802 */ /* 0x000fce0000000f00 */
[----:B------:R-:W-:Y:S05]  /*2500*/  CALL.REL.NOINC `($__internal_3_$__cuda_sm3x_div_rn_noftz_f32_slowpath) ;  /* 0x0000000400b07944 */ /* 0x000fea0003c00000 */
.L_x_153:
[----:B------:R-:W-:Y:S01]  /*2510*/  IADD3 R2, PT, PT, R0, -0xd000000, RZ ;  /* 0xf300000000027810 */ /* 0x000fe20007ffe0ff */
[----:B------:R0:W1:Y:S03]  /*2520*/  MUFU.RSQ R19, R0 ;  /* 0x0000000000137308 */ /* 0x0000660000001400 */
[----:B------:R-:W-:-:S13]  /*2530*/  ISETP.GT.U32.AND P0, PT, R2, 0x727fffff, PT ;  /* 0x727fffff0200780c */ /* 0x000fda0003f04070 */
[----:B0-----:R-:W-:Y:S05]  /*2540*/  @!P0 BRA `(.L_x_154) ;  /* 0x0000000000188947 */ /* 0x001fea0003800000 */
[----:B------:R-:W-:Y:S01]  /*2550*/  BSSY.RECONVERGENT B0, `(.L_x_155) ;  /* 0x0000003000007945 */ /* 0x000fe20003800200 */
[----:B------:R-:W-:-:S07]  /*2560*/  MOV R22, 0x2580 ;  /* 0x0000258000167802 */ /* 0x000fce0000000f00 */
[----:B-1----:R-:W-:Y:S05]  /*2570*/  CALL.REL.NOINC `($__internal_2_$__cuda_sm20_sqrt_rn_f32_slowpath) ;  /* 0x0000000400387944 */ /* 0x002fea0003c00000 */
[----:B------:R-:W-:Y:S05]  /*2580*/  BSYNC.RECONVERGENT B0 ;  /* 0x0000000000007941 */ /* 0x000fea0003800200 */
.L_x_155:
[----:B------:R-:W-:Y:S01]  /*2590*/  MOV R16, R0 ;  /* 0x0000000000107202 */ /* 0x000fe20000000f00 */
[----:B------:R-:W-:Y:S06]  /*25a0*/  BRA `(.L_x_156) ;  /* 0x0000000000107947 */ /* 0x000fec0003800000 */
.L_x_154:
[C---:B-1----:R-:W-:Y:S01]  /*25b0*/  FMUL.FTZ R3, R19.reuse, R0 ;  /* 0x0000000013037220 */ /* 0x042fe20000410000 */
[----:B------:R-:W-:-:S03]  /*25c0*/  FMUL.FTZ R16, R19, 0.5 ;  /* 0x3f00000013107820 */ /* 0x000fc60000410000 */
[----:B------:R-:W-:-:S04]  /*25d0*/  FFMA R0, -R3, R3, R0 ;  /* 0x0000000303007223 */ /* 0x000fc80000000100 */
[----:B------:R-:W-:-:S07]  /*25e0*/  FFMA R16, R0, R16, R3 ;  /* 0x0000001000107223 */ /* 0x000fce0000000003 */
.L_x_156:
[----:B------:R-:W-:Y:S01]  /*25f0*/  HFMA2 R0, -RZ, RZ, 1.875, 0 ;  /* 0x3f800000ff007431 */ /* 0x000fe200000001ff */
[----:B------:R-:W-:Y:S01]  /*2600*/  ISETP.NE.AND P1, PT, R9, UR4, PT ;  /* 0x0000000409007c0c */ /* 0x000fe2000bf25270 */
[----:B------:R-:W-:Y:S01]  /*2610*/  FFMA R16, R14, R16, R17 ;  /* 0x000000100e107223 */ /* 0x000fe20000000011 */
[----:B------:R-:W-:Y:S01]  /*2620*/  ISETP.NE.AND P0, PT, RZ, UR4, PT ;  /* 0x00000004ff007c0c */ /* 0x000fe2000bf05270 */
[----:B------:R-:W-:Y:S02]  /*2630*/  UIADD3 UR4, UPT, UPT, UR4, 0x1, URZ ;  /* 0x0000000104047890 */ /* 0x000fe4000fffe0ff */
[----:B------:R-:W-:Y:S01]  /*2640*/  FMUL R3, R7, R16 ;  /* 0x0000001007037220 */ /* 0x000fe20000400000 */
[----:B------:R-:W-:-:S04]  /*2650*/  FSEL R0, R0, 2, !P1 ;  /* 0x4000000000007808 */ /* 0x000fc80004800000 */
[----:B------:R-:W-:-:S05]  /*2660*/  FSEL R0, R0, 1, P0 ;  /* 0x3f80000000007808 */ /* 0x000fca0000000000 */
[----:B------:R-:W-:Y:S01]  /*2670*/  FFMA R8, R3, R0, R8 ;  /* 0x0000000003087223 */ /* 0x000fe20000000008 */
[----:B------:R-:W-:Y:S06]  /*2680*/  @P1 BRA `(.L_x_157) ;  /* 0xffffffe400f41947 */ /* 0x000fec000383ffff */
.L_x_140:
[----:B------:R-:W-:Y:S01]  /*2690*/  MOV R3, 0x3f000000 ;  /* 0x3f00000000037802 */ /* 0x000fe20000000f00 */
[----:B------:R-:W-:Y:S01]  /*26a0*/  FMUL R13, R13, -R16 ;  /* 0x800000100d0d7220 */ /* 0x000fe20000400000 */
[----:B------:R-:W-:Y:S01]  /*26b0*/  MOV R4, 0x437c0000 ;  /* 0x437c000000047802 */ /* 0x000fe20000000f00 */
[----:B------:R-:W0:Y:S01]  /*26c0*/  S2UR UR5, SR_CgaCtaId ;  /* 0x00000000000579c3 */ /* 0x000e220000008800 */
[----:B------:R-:W1:Y:S01]  /*26d0*/  LDCU UR4, c[0x0][0x388] ;  /* 0x00007100ff0477ac */ /* 0x000e620008000800 */
[--C-:B------:R-:W-:Y:S01]  /*26e0*/  FFMA.SAT R0, R13, 0.0057249800302088260651, R3.reuse ;  /* 0x3bbb989d0d007823 */ /* 0x100fe20000002003 */
[----:B------:R-:W-:Y:S01]  /*26f0*/  FFMA.SAT R3, R8, -0.0057249800302088260651, R3 ;  /* 0xbbbb989d08037823 */ /* 0x000fe20000002003 */
[----:B------:R-:W-:Y:S02]  /*2700*/  ISETP.GE.U32.AND P0, PT, R15, 0x2, PT ;  /* 0x000000020f00780c */ /* 0x000fe40003f06070 */
[-C--:B------:R-:W-:Y:S01]  /*2710*/  FFMA.RM R0, R0, R4.reuse, 12582913 ;  /* 0x4b40000100007423 */ /* 0x080fe20000004004 */
[----:B------:R-:W-:-:S03]  /*2720*/  FFMA.RM R4, R3, R4, 12582913 ;  /* 0x4b40000103047423 */ /* 0x000fc60000004004 */
[----:B------:R-:W-:Y:S01]  /*2730*/  FADD R2, R0, -12583039 ;  /* 0xcb40007f00027421 */ /* 0x000fe20000000000 */
[----:B------:R-:W-:Y:S01]  /*2740*/  FADD R3, R4, -12583039 ;  /* 0xcb40007f04037421 */ /* 0x000fe20000000000 */
[----:B------:R-:W-:Y:S02]  /*2750*/  SHF.L.U32 R0, R0, 0x17, RZ ;  /* 0x0000001700007819 */ /* 0x000fe400000006ff */
[C---:B------:R-:W-:Y:S01]  /*2760*/  FFMA R2, R13.reuse, 1.4426950216293334961, -R2 ;  /* 0x3fb8aa3b0d027823 */ /* 0x040fe20000000802 */
[----:B------:R-:W-:Y:S01]  /*2770*/  FFMA R5, R8, -1.4426950216293334961, -R3 ;  /* 0xbfb8aa3b08057823 */ /* 0x000fe20000000803 */
[----:B------:R-:W-:Y:S02]  /*2780*/  SHF.L.U32 R4, R4, 0x17, RZ ;  /* 0x0000001704047819 */ /* 0x000fe400000006ff */
[----:B------:R-:W-:Y:S01]  /*2790*/  FFMA R2, R13, 1.925963033500011079e-08, R2 ;  /* 0x32a570600d027823 */ /* 0x000fe20000000002 */
[----:B------:R-:W-:-:S03]  /*27a0*/  FFMA R5, R8, -1.925963033500011079e-08, R5 ;  /* 0xb2a5706008057823 */ /* 0x000fc60000000005 */
[----:B------:R-:W2:Y:S08]  /*27b0*/  MUFU.EX2 R3, R2 ;  /* 0x0000000200037308 */ /* 0x000eb00000000800 */
[----:B------:R-:W3:Y:S01]  /*27c0*/  MUFU.EX2 R5, R5 ;  /* 0x0000000500057308 */ /* 0x000ee20000000800 */
[----:B--2---:R-:W-:-:S04]  /*27d0*/  FMUL R3, R0, R3 ;  /* 0x0000000300037220 */ /* 0x004fc80000400000 */
[----:B-1----:R-:W-:Y:S01]  /*27e0*/  FFMA R3, R10, R3, -UR4 ;  /* 0x800000040a037e23 */ /* 0x002fe20008000003 */
[----:B------:R-:W-:Y:S02]  /*27f0*/  UMOV UR4, 0x400 ;  /* 0x0000040000047882 */ /* 0x000fe40000000000 */
[----:B0-----:R-:W-:Y:S01]  /*2800*/  ULEA UR4, UR5, UR4, 0x18 ;  /* 0x0000000405047291 */ /* 0x001fe2000f8ec0ff */
[----:B---3--:R-:W-:-:S04]  /*2810*/  FMUL R4, R4, R5 ;  /* 0x0000000504047220 */ /* 0x008fc80000400000 */
[----:B------:R-:W-:Y:S01]  /*2820*/  FMUL R3, R4, R3 ;  /* 0x0000000304037220 */ /* 0x000fe20000400000 */
[----:B------:R-:W-:-:S04]  /*2830*/  LEA R0, R18, UR4, 0x2 ;  /* 0x0000000412007c11 */ /* 0x000fc8000f8e10ff */
[----:B------:R-:W-:-:S05]  /*2840*/  FMNMX R3, RZ, R3, !PT ;  /* 0x00000003ff037209 */ /* 0x000fca0007800000 */
[----:B------:R0:W-:Y:S01]  /*2850*/  STS [R0], R3 ;  /* 0x0000000300007388 */ /* 0x0001e20000000800 */
[----:B------:R-:W-:Y:S06]  /*2860*/  BAR.SYNC.DEFER_BLOCKING 0x0 ;  /* 0x0000000000007b1d */ /* 0x000fec0000010000 */
[----:B------:R-:W-:Y:S05]  /*2870*/  @!P0 BRA `(.L_x_158) ;  /* 0x0000000000548947 */ /* 0x000fea0003800000 */
[----:B------:R-:W-:Y:S02]  /*2880*/  MOV R7, R15 ;  /* 0x0000000f00077202 */ /* 0x000fe40000000f00 */
[----:B------:R-:W-:-:S07]  /*2890*/  LEA R6, R15, R0, 0x2 ;  /* 0x000000000f067211 */ /* 0x000fce00078e10ff */
.L_x_161:
[----:B------:R-:W-:Y:S01]  /*28a0*/  SHF.R.U32.HI R9, RZ, 0x1, R15 ;  /* 0x00000001ff097819 */ /* 0x000fe2000001160f */
[----:B------:R-:W-:Y:S03]  /*28b0*/  BSSY.RECONVERGENT B0, `(.L_x_159) ;  /* 0x000000d000007945 */ /* 0x000fe60003800200 */
[----:B------:R-:W-:-:S13]  /*28c0*/  ISETP.GE.U32.AND P0, PT, R18, R9, PT ;  /* 0x000000091200720c */ /* 0x000fda0003f06070 */
[----:B-1----:R-:W-:Y:S05]  /*28d0*/  @P0 BRA `(.L_x_160) ;  /* 0x0000000000280947 */ /* 0x002fea0003800000 */
[----:B------:R-:W-:Y:S01]  /*28e0*/  LEA R2, R9, R0, 0x2 ;  /* 0x0000000009027211 */ /* 0x000fe200078e10ff */
[----:B------:R-:W-:Y:S04]  /*28f0*/  LDS R4, [R0] ;  /* 0x0000000000047984 */ /* 0x000fe80000000800 */
[----:B0-----:R-:W0:Y:S02]  /*2900*/  LDS R3, [R2] ;  /* 0x0000000002037984 */ /* 0x001e240000000800 */
[----:B0-----:R-:W-:Y:S01]  /*2910*/  FADD R3, R3, R4 ;  /* 0x0000000403037221 */ /* 0x001fe20000000000 */
[----:B------:R-:W-:-:S04]  /*2920*/  LEA R4, R7, R2, 0x2 ;  /* 0x0000000207047211 */ /* 0x000fc800078e10ff */
[----:B------:R-:W-:Y:S04]  /*2930*/  STS [R0], R3 ;  /* 0x0000000300007388 */ /* 0x000fe80000000800 */
[----:B------:R-:W-:Y:S04]  /*2940*/  LDS R4, [R4] ;  /* 0x0000000004047984 */ /* 0x000fe80000000800 */
[----:B------:R-:W0:Y:S02]  /*2950*/  LDS R5, [R6] ;  /* 0x0000000006057984 */ /* 0x000e240000000800 */
[----:B0-----:R-:W-:-:S05]  /*2960*/  FADD R5, R4, R5 ;  /* 0x0000000504057221 */ /* 0x001fca0000000000 */
[----:B------:R1:W-:Y:S02]  /*2970*/  STS [R6], R5 ;  /* 0x0000000506007388 */ /* 0x0003e40000000800 */
.L_x_160:
[----:B------:R-:W-:Y:S05]  /*2980*/  BSYNC.RECONVERGENT B0 ;  /* 0x0000000000007941 */ /* 0x000fea0003800200 */
.L_x_159:
[----:B------:R-:W-:Y:S01]  /*2990*/  BAR.SYNC.DEFER_BLOCKING 0x0 ;  /* 0x0000000000007b1d */ /* 0x000fe20000010000 */
[----:B------:R-:W-:Y:S02]  /*29a0*/  ISETP.GT.U32.AND P0, PT, R15, 0x3, PT ;  /* 0x000000030f00780c */ /* 0x000fe40003f04070 */
[----:B------:R-:W-:-:S11]  /*29b0*/  MOV R15, R9 ;  /* 0x00000009000f7202 */ /* 0x000fd60000000f00 */
[----:B------:R-:W-:Y:S05]  /*29c0*/  @P0 BRA `(.L_x_161) ;  /* 0xfffffffc00b40947 */ /* 0x000fea000383ffff */
.L_x_158:
[----:B------:R-:W-:-:S13]  /*29d0*/  ISETP.NE.AND P0, PT, R18, RZ, PT ;  /* 0x000000ff1200720c */ /* 0x000fda0003f05270 */
[----:B------:R-:W-:Y:S05]  /*29e0*/  @P0 EXIT ;  /* 0x000000000000094d */ /* 0x000fea0003800000 */
[----:B------:R-:W2:Y:S01]  /*29f0*/  S2UR UR5, SR_CgaCtaId ;  /* 0x00000000000579c3 */ /* 0x000ea20000008800 */
[----:B------:R-:W-:-:S07]  /*2a00*/  UMOV UR4, 0x400 ;  /* 0x0000040000047882 */ /* 0x000fce0000000000 */
[----:B0-----:R-:W0:Y:S01]  /*2a10*/  LDC.64 R2, c[0x0][0x3c8] ;  /* 0x0000f200ff027b82 */ /* 0x001e220000000a00 */
[----:B--2---:R-:W-:-:S09]  /*2a20*/  ULEA UR4, UR5, UR4, 0x18 ;  /* 0x0000000405047291 */ /* 0x004fd2000f8ec0ff */
[----:B-1----:R-:W0:Y:S04]  /*2a30*/  LDS R5, [UR4] ;  /* 0x00000004ff057984 */ /* 0x002e280008000800 */
[----:B0-----:R-:W-:Y:S01]  /*2a40*/  REDG.E.ADD.F32.FTZ.RN.STRONG.GPU desc[UR6][R2.64], R5 ;  /* 0x00000005020079a6 */ /* 0x001fe2000c12f306 */
[----:B------:R-:W-:Y:S05]  /*2a50*/  EXIT ;  /* 0x000000000000794d */ /* 0x000fea0003800000 */
        .weak           $__internal_2_$__cuda_sm20_sqrt_rn_f32_slowpath
        .type           $__internal_2_$__cuda_sm20_sqrt_rn_f32_slowpath,@function
        .size           $__internal_2_$__cuda_sm20_sqrt_rn_f32_slowpath,($__internal_3_$__cuda_sm3x_div_rn_noftz_f32_slowpath - $__internal_2_$__cuda_sm20_sqrt_rn_f32_slowpath)
$__internal_2_$__cuda_sm20_sqrt_rn_f32_slowpath:
        /* <DEDUP_REMOVED lines=10> */
[----:B------:R-:W-:-:S04]  /*2b00*/  @P0 FFMA R3, R0, 1.84467440737095516160e+19, RZ ;  /* 0x5f80000000030823 */ /* 0x000fc800000000ff */
[----:B------:R-:W0:Y:S02]  /*2b10*/  @P0 MUFU.RSQ R2, R3 ;  /* 0x0000000300020308 */ /* 0x000e240000001400 */
[----:B0-----:R-:W-:Y:S01]  /*2b20*/  @P0 FMUL.FTZ R20, R3, R2 ;  /* 0x0000000203140220 */ /* 0x001fe20000410000 */
[----:B------:R-:W-:Y:S01]  /*2b30*/  @P0 FMUL.FTZ R21, R2, 0.5 ;  /* 0x3f00000002150820 */ /* 0x000fe20000410000 */
[----:B------:R-:W-:Y:S02]  /*2b40*/  @!P0 MOV R2, R0 ;  /* 0x0000000000028202 */ /* 0x000fe40000000f00 */
[----:B------:R-:W-:-:S04]  /*2b50*/  @P0 FADD.FTZ R19, -R20, -RZ ;  /* 0x800000ff14130221 */ /* 0x000fc80000010100 */
[----:B------:R-:W-:-:S04]  /*2b60*/  @P0 FFMA R19, R20, R19, R3 ;  /* 0x0000001314130223 */ /* 0x000fc80000000003 */
[----:B------:R-:W-:-:S04]  /*2b70*/  @P0 FFMA R19, R19, R21, R20 ;  /* 0x0000001513130223 */ /* 0x000fc80000000014 */
[----:B------:R-:W-:-:S07]  /*2b80*/  @P0 FMUL.FTZ R2, R19, 2.3283064365386962891e-10 ;  /* 0x2f80000013020820 */ /* 0x000fce0000410000 */
.L_x_162:
[----:B------:R-:W-:Y:S01]  /*2b90*/  HFMA2 R3, -RZ, RZ, 0, 0 ;  /* 0x00000000ff037431 */ /* 0x000fe200000001ff */
[----:B------:R-:W-:Y:S02]  /*2ba0*/  MOV R0, R2 ;  /* 0x0000000200007202 */ /* 0x000fe40000000f00 */
[----:B------:R-:W-:-:S04]  /*2bb0*/  MOV R2, R22 ;  /* 0x0000001600027202 */ /* 0x000fc80000000f00 */
[----:B------:R-:W-:Y:S05]  /*2bc0*/  RET.REL.NODEC R2 `(_Z5ZBC_kfffPfS_S_fffffP17curandStateXORWOWS_) ;  /* 0xffffffd4020c7950 */ /* 0x000fea0003c3ffff */
        .weak           $__internal_3_$__cuda_sm3x_div_rn_noftz_f32_slowpath
        .type           $__internal_3_$__cuda_sm3x_div_rn_noftz_f32_slowpath,@function
        .size           $__internal_3_$__cuda_sm3x_div_rn_noftz_f32_slowpath,(.L_x_263 - $__internal_3_$__cuda_sm3x_div_rn_noftz_f32_slowpath)
$__internal_3_$__cuda_sm3x_div_rn_noftz_f32_slowpath:
[----:B------:R-:W-:Y:S02]  /*2bd0*/  SHF.R.U32.HI R23, RZ, 0x17, R0 ;  /* 0x00000017ff177819 */ /* 0x000fe40000011600 */
[----:B------:R-:W-:Y:S02]  /*2be0*/  SHF.R.U32.HI R27, RZ, 0x17, R25 ;  /* 0x00000017ff1b7819 */ /* 0x000fe40000011619 */
[----:B------:R-:W-:Y:S02]  /*2bf0*/  LOP3.LUT R23, R23, 0xff, RZ, 0xc0, !PT ;  /* 0x000000ff17177812 */ /* 0x000fe400078ec0ff */
[----:B------:R-:W-:Y:S02]  /*2c00*/  LOP3.LUT R27, R27, 0xff, RZ, 0xc0, !PT ;  /* 0x000000ff1b1b7812 */ /* 0x000fe400078ec0ff */
[----:B------:R-:W-:Y:S02]  /*2c10*/  IADD3 R26, PT, PT, R23, -0x1, RZ ;  /* 0xffffffff171a7810 */ /* 0x000fe40007ffe0ff */
[----:B------:R-:W-:-:S02]  /*2c20*/  IADD3 R28, PT, PT, R27, -0x1, RZ ;  /* 0xffffffff1b1c7810 */ /* 0x000fc40007ffe0ff */
[----:B------:R-:W-:Y:S02]  /*2c30*/  ISETP.GT.U32.AND P0, PT, R26, 0xfd, PT ;  /* 0x000000fd1a00780c */ /* 0x000fe40003f04070 */
[----:B------:R-:W-:Y:S02]  /*2c40*/  MOV R24, R25 ;  /* 0x0000001900187202 */ /* 0x000fe40000000f00 */
        /* <DEDUP_REMOVED lines=26> */
.L_x_163:
[----:B------:R-:W-:Y:S02]  /*2df0*/  LEA R29, R23, 0xc0800000, 0x17 ;  /* 0xc0800000171d7811 */ /* 0x000fe400078eb8ff */
[----:B------:R-:W-:Y:S02]  /*2e00*/  IADD3 R26, PT, PT, R27, -0x7f, RZ ;  /* 0xffffff811b1a7810 */ /* 0x000fe40007ffe0ff */
[----:B------:R-:W-:-:S03]  /*2e10*/  IADD3 R28, PT, PT, -R29, R0, RZ ;  /* 0x000000001d1c7210 */ /* 0x000fc60007ffe1ff */
[----:B------:R-:W-:Y:S01]  /*2e20*/  IMAD R27, R26, -0x800000, R24 ;  /* 0xff8000001a1b7824 */ /* 0x000fe200078e0218 */
[----:B------:R-:W0:Y:S01]  /*2e30*/  MUFU.RCP R29, R28 ;  /* 0x0000001c001d7308 */ /* 0x000e220000001000 */
[----:B------:R-:W-:Y:S01]  /*2e40*/  FADD.FTZ R0, -R28, -RZ ;  /* 0x800000ff1c007221 */ /* 0x000fe20000010100 */
[----:B------:R-:W-:-:S04]  /*2e50*/  IADD3 R26, PT, PT, R26, 0x7f, -R23 ;  /* 0x0000007f1a1a7810 */ /* 0x000fc80007ffe817 */
[----:B------:R-:W-:Y:S01]  /*2e60*/  IADD3 R19, PT, PT, R26, R19, RZ ;  /* 0x000000131a137210 */ /* 0x000fe20007ffe0ff */
        /* <DEDUP_REMOVED lines=20> */
[CCC-:B------:R-:W-:Y:S01]  /*2fb0*/  FFMA.RP R19, R23.reuse, R27.reuse, R24.reuse ;  /* 0x0000001b17137223 */ /* 0x1c0fe20000008018 */
[CCC-:B------:R-:W-:Y:S01]  /*2fc0*/  FFMA.RM R28, R23.reuse, R27.reuse, R24.reuse ;  /* 0x0000001b171c7223 */ /* 0x1c0fe20000004018 */
[----:B------:R-:W-:Y:S01]  /*2fd0*/  FFMA.RZ R23, R23, R27, R24 ;  /* 0x0000001b17177223 */ /* 0x000fe2000000c018 */
[C---:B------:R-:W-:Y:S02]  /*2fe0*/  ISETP.NE.AND P2, PT, R26.reuse, RZ, PT ;  /* 0x000000ff1a00720c */ /* 0x040fe40003f45270 */
[C---:B------:R-:W-:Y:S02]  /*2ff0*/  ISETP.NE.AND P1, PT, R26.reuse, RZ, PT ;  /* 0x000000ff1a00720c */ /* 0x040fe40003f25270 */
[----:B------:R-:W-:Y:S02]  /*3000*/  LOP3.LUT R23, R23, 0x7fffff, RZ, 0xc0, !PT ;  /* 0x007fffff17177812 */ /* 0x000fe400078ec0ff */
[----:B------:R-:W-:Y:S02]  /*3010*/  FSETP.NEU.FTZ.AND P0, PT, R19, R28, PT ;  /* 0x0000001c1300720b */ /* 0x000fe40003f1d000 */
[----:B------:R-:W-:-:S02]  /*3020*/  IADD3 R19, PT, PT, R26, 0x20, RZ ;  /* 0x000000201a137810 */ /* 0x000fc40007ffe0ff */
[----:B------:R-:W-:Y:S02]  /*3030*/  LOP3.LUT R24, R23, 0x800000, RZ, 0xfc, !PT ;  /* 0x0080000017187812 */ /* 0x000fe400078efcff */
[----:B------:R-:W-:Y:S02]  /*3040*/  IADD3 R26, PT, PT, -R26, RZ, RZ ;  /* 0x000000ff1a1a7210 */ /* 0x000fe40007ffe1ff */
[----:B------:R-:W-:Y:S02]  /*3050*/  SHF.L.U32 R19, R24, R19, RZ ;  /* 0x0000001318137219 */ /* 0x000fe400000006ff */
        /* <DEDUP_REMOVED lines=11> */
.L_x_169:
[----:B------:R-:W-:-:S04]  /*3110*/  LOP3.LUT R0, R0, 0x80000000, RZ, 0xc0, !PT ;  /* 0x8000000000007812 */ /* 0x000fc800078ec0ff */
[----:B------:R-:W-:Y:S01]  /*3120*/  LOP3.LUT R0, R0, 0x7f800000, RZ, 0xfc, !PT ;  /* 0x7f80000000007812 */ /* 0x000fe200078efcff */
[----:B------:R-:W-:Y:S06]  /*3130*/  BRA `(.L_x_170) ;  /* 0x0000000000287947 */ /* 0x000fec0003800000 */
.L_x_168:
[----:B------:R-:W-:Y:S01]  /*3140*/  LEA R0, R19, R0, 0x17 ;  /* 0x0000000013007211 */ /* 0x000fe200078eb8ff */
[----:B------:R-:W-:Y:S06]  /*3150*/  BRA `(.L_x_170) ;  /* 0x0000000000207947 */ /* 0x000fec0003800000 */
.L_x_167:
[----:B------:R-:W-:-:S04]  /*3160*/  LOP3.LUT R0, R0, 0x80000000, R24, 0x48, !PT ;  /* 0x8000000000007812 */ /* 0x000fc800078e4818 */
[----:B------:R-:W-:Y:S01]  /*3170*/  LOP3.LUT R0, R0, 0x7f800000, RZ, 0xfc, !PT ;  /* 0x7f80000000007812 */ /* 0x000fe200078efcff */
[----:B------:R-:W-:Y:S06]  /*3180*/  BRA `(.L_x_170) ;  /* 0x0000000000147947 */ /* 0x000fec0003800000 */
.L_x_166:
[----:B------:R-:W-:Y:S01]  /*3190*/  LOP3.LUT R0, R0, 0x80000000, R24, 0x48, !PT ;  /* 0x8000000000007812 */ /* 0x000fe200078e4818 */
[----:B------:R-:W-:Y:S06]  /*31a0*/  BRA `(.L_x_170) ;  /* 0x00000000000c7947 */ /* 0x000fec0003800000 */
.L_x_165:
[----:B------:R-:W0:Y:S01]  /*31b0*/  MUFU.RSQ R0, -QNAN ;  /* 0xffc0000000007908 */ /* 0x000e220000001400 */
[----:B------:R-:W-:Y:S05]  /*31c0*/  BRA `(.L_x_170) ;  /* 0x0000000000047947 */ /* 0x000fea0003800000 */
.L_x_164:
[----:B------:R-:W-:-:S07]  /*31d0*/  FADD.FTZ R0, R25, R0 ;  /* 0x0000000019007221 */ /* 0x000fce0000010000 */
.L_x_170:
[----:B------:R-:W-:-:S04]  /*31e0*/  HFMA2 R23, -RZ, RZ, 0, 0 ;  /* 0x00000000ff177431 */ /* 0x000fc800000001ff */
[----:B0-----:R-:W-:Y:S05]  /*31f0*/  RET.REL.NODEC R22 `(_Z5ZBC_kfffPfS_S_fffffP17curandStateXORWOWS_) ;  /* 0xffffffcc16807950 */ /* 0x001fea0003c3ffff */
.L_x_171:
        /* <DEDUP_REMOVED lines=16> */
.L_x_263:


//--------------------- .text._Z7theta_kPffffiS_  --------------------------
	.section	.text._Z7theta_kPffffiS_,"ax",@progbits
	.align	128
        .global         _Z7theta_kPffffiS_
        .type           _Z7theta_kPffffiS_,@function
        .size           _Z7theta_kPffffiS_,(.L_x_264 - _Z7theta_kPffffiS_)
        .other          _Z7theta_kPffffiS_,@"STO_CUDA_ENTRY STV_DEFAULT"
_Z7theta_kPffffiS_:
.text._Z7theta_kPffffiS_:
[----:B------:R-:W-:Y:S01]  /*0000*/  LDC R1, c[0x0][0x37c] ;  /* 0x0000df00ff017b82 */ /* 0x000fe20000000800 */
[----:B------:R-:W0:Y:S01]  /*0010*/  S2R R6, SR_TID.X ;  /* 0x0000000000067919 */ /* 0x000e220000002100 */
[----:B------:R-:W0:Y:S01]  /*0020*/  LDCU UR4, c[0x0][0x360] ;  /* 0x00006c00ff0477ac */ /* 0x000e220008000800 */
[----:B------:R-:W0:Y:S01]  /*0030*/  S2R R3, SR_CTAID.X ;  /* 0x0000000000037919 */ /* 0x000e220000002500 */
[----:B------:R-:W1:Y:S01]  /*0040*/  LDCU UR5, c[0x0][0x394] ;  /* 0x00007280ff0577ac */ /* 0x000e620008000800 */
[----:B0-----:R-:W-:-:S05]  /*0050*/  IMAD R6, R3, UR4, R6 ;  /* 0x0000000403067c24 */ /* 0x001fca000f8e0206 */
[----:B-1----:R-:W-:-:S13]  /*0060*/  ISETP.GT.AND P0, PT, R6, UR5, PT ;  /* 0x0000000506007c0c */ /* 0x002fda000bf04270 */
[----:B------:R-:W-:Y:S05]  /*0070*/  @P0 EXIT ;  /* 0x000000000000094d */ /* 0x000fea0003800000 */
[----:B------:R-:W0:Y:S01]  /*0080*/  LDC R5, c[0x0][0x390] ;  /* 0x0000e400ff057b82 */ /* 0x000e220000000800 */
[----:B------:R-:W-:Y:S01]  /*0090*/  I2FP.F32.S32 R0, R6 ;  /* 0x0000000600007245 */ /* 0x000fe20000201400 */
[----:B------:R-:W1:Y:S01]  /*00a0*/  LDCU.64 UR4, c[0x0][0x358] ;  /* 0x00006b00ff0477ac */ /* 0x000e620008000a00 */
[----:B------:R-:W-:Y:S01]  /*00b0*/  BSSY.RECONVERGENT B0, `(.L_x_172) ;  /* 0x000000e000007945 */ /* 0x000fe20003800200 */
[----:B0-----:R-:W0:Y:S02]  /*00c0*/  MUFU.RCP R2, R5 ;  /* 0x0000000500027308 */ /* 0x001e240000001000 */
[----:B------:R-:W-:-:S06]  /*00d0*/  FMUL R0, R0, R5 ;  /* 0x0000000500007220 */ /* 0x000fcc0000400000 */
[----:B------:R-:W2:Y:S01]  /*00e0*/  FCHK P0, R0, R5 ;  /* 0x0000000500007302 */ /* 0x000ea20000000000 */
[----:B0-----:R-:W-:-:S04]  /*00f0*/  FFMA R3, R2, -R5, 1 ;  /* 0x3f80000002037423 */ /* 0x001fc80000000805 */
[----:B------:R-:W-:-:S04]  /*0100*/  FFMA R3, R2, R3, R2 ;  /* 0x0000000302037223 */ /* 0x000fc80000000002 */
[----:B------:R-:W-:-:S04]  /*0110*/  FFMA R2, R0, R3, RZ ;  /* 0x0000000300027223 */ /* 0x000fc800000000ff */
[----:B------:R-:W-:-:S04]  /*0120*/  FFMA R4, R2, -R5, R0 ;  /* 0x8000000502047223 */ /* 0x000fc80000000000 */
[----:B------:R-:W-:Y:S01]  /*0130*/  FFMA R2, R3, R4, R2 ;  /* 0x0000000403027223 */ /* 0x000fe20000000002 */
[----:B-12---:R-:W-:Y:S06]  /*0140*/  @!P0 BRA `(.L_x_173) ;  /* 0x0000000000108947 */ /* 0x006fec0003800000 */
[----:B------:R-:W0:Y:S01]  /*0150*/  LDCU UR6, c[0x0][0x390] ;  /* 0x00007200ff0677ac */ /* 0x000e220008000800 */
[----:B------:R-:W-:Y:S02]  /*0160*/  MOV R10, 0x190 ;  /* 0x00000190000a7802 */ /* 0x000fe40000000f00 */
[----:B0-----:R-:W-:-:S07]  /*0170*/  MOV R3, UR6 ;  /* 0x0000000600037c02 */ /* 0x001fce0008000f00 */
[----:B------:R-:W-:Y:S05]  /*0180*/  CALL.REL.NOINC `($__internal_4_$__cuda_sm3x_div_rn_noftz_f32_slowpath) ;  /* 0x0000000400c47944 */ /* 0x000fea0003c00000 */
.L_x_173:
[----:B------:R-:W-:Y:S05]  /*0190*/  BSYNC.RECONVERGENT B0 ;  /* 0x0000000000007941 */ /* 0x000fea0003800200 */
.L_x_172:
[----:B------:R-:W-:Y:S01]  /*01a0*/  IMAD.MOV.U32 R10, RZ, RZ, 0x3f000000 ;  /* 0x3f000000ff0a7424 */ /* 0x000fe200078e00ff */
[----:B------:R-:W0:Y:S04]  /*01b0*/  LDC.64 R4, c[0x0][0x380] ;  /* 0x0000e000ff047b82 */ /* 0x000e280000000a00 */
[----:B------:R-:W-:-:S05]  /*01c0*/  LOP3.LUT R3, R10, 0x80000000, R2, 0xb8, !PT ;  /* 0x800000000a037812 */ /* 0x000fca00078eb802 */
[----:B------:R-:W-:Y:S02]  /*01d0*/  FADD.RZ R7, R3, R2 ;  /* 0x0000000203077221 */ /* 0x000fe4000000c000 */
[----:B------:R-:W1:Y:S04]  /*01e0*/  LDC.64 R2, c[0x0][0x388] ;  /* 0x0000e200ff027b82 */ /* 0x000e680000000a00 */
[----:B------:R-:W0:Y:S02]  /*01f0*/  F2I.TRUNC.NTZ R7, R7 ;  /* 0x0000000700077305 */ /* 0x000e24000020f100 */
[----:B0-----:R-:W-:-:S05]  /*0200*/  IMAD.WIDE R4, R7, 0x4, R4 ;  /* 0x0000000407047825 */ /* 0x001fca00078e0204 */
[----:B------:R0:W5:Y:S01]  /*0210*/  LDG.E R8, desc[UR4][R4.64] ;  /* 0x0000000404087981 */ /* 0x000162000c1e1900 */
[C---:B-1----:R-:W-:Y:S01]  /*0220*/  FMUL R9, R3.reuse, -2 ;  /* 0xc000000003097820 */ /* 0x042fe20000400000 */
[----:B------:R-:W-:Y:S02]  /*0230*/  HFMA2 R11, -RZ, RZ, 3.7421875, 0 ;  /* 0x437c0000ff0b7431 */ /* 0x000fe400000001ff */
[----:B------:R-:W-:Y:S01]  /*0240*/  FADD R3, R3, R3 ;  /* 0x0000000303037221 */ /* 0x000fe20000000000 */
[----:B------:R-:W-:Y:S01]  /*0250*/  BSSY.RECONVERGENT B0, `(.L_x_174) ;  /* 0x0000017000007945 */ /* 0x000fe20003800200 */
[----:B------:R-:W-:Y:S02]  /*0260*/  FMUL R9, R0, R9 ;  /* 0x0000000900097220 */ /* 0x000fe40000400000 */
[----:B------:R-:W1:Y:S02]  /*0270*/  MUFU.RCP R12, R3 ;  /* 0x00000003000c7308 */ /* 0x000e640000001000 */
[----:B------:R-:W-:-:S04]  /*0280*/  FFMA.SAT R0, R9, 0.0057249800302088260651, R10 ;  /* 0x3bbb989d09007823 */ /* 0x000fc8000000200a */
[----:B------:R-:W-:-:S04]  /*0290*/  FFMA.RM R0, R0, R11, 12582913 ;  /* 0x4b40000100007423 */ /* 0x000fc8000000400b */
[C---:B------:R-:W-:Y:S01]  /*02a0*/  FADD R10, R0.reuse, -12583039 ;  /* 0xcb40007f000a7421 */ /* 0x040fe20000000000 */
[----:B------:R-:W-:-:S03]  /*02b0*/  IMAD.SHL.U32 R0, R0, 0x800000, RZ ;  /* 0x0080000000007824 */ /* 0x000fc600078e00ff */
[----:B------:R-:W-:Y:S01]  /*02c0*/  FFMA R10, R9, 1.4426950216293334961, -R10 ;  /* 0x3fb8aa3b090a7823 */ /* 0x000fe2000000080a */
[----:B-1----:R-:W-:-:S03]  /*02d0*/  FFMA R11, -R3, R12, 1 ;  /* 0x3f800000030b7423 */ /* 0x002fc6000000010c */
[----:B------:R-:W-:Y:S01]  /*02e0*/  FFMA R10, R9, 1.925963033500011079e-08, R10 ;  /* 0x32a57060090a7823 */ /* 0x000fe2000000000a */
[----:B------:R-:W-:-:S03]  /*02f0*/  FFMA R11, R12, R11, R12 ;  /* 0x0000000b0c0b7223 */ /* 0x000fc6000000000c */
[----:B------:R-:W1:Y:S02]  /*0300*/  MUFU.EX2 R9, R10 ;  /* 0x0000000a00097308 */ /* 0x000e640000000800 */
[----:B-1----:R-:W-:Y:S01]  /*0310*/  FFMA R9, R0, -R9, 1 ;  /* 0x3f80000000097423 */ /* 0x002fe20000000809 */
[----:B------:R-:W-:-:S04]  /*0320*/  FMUL R0, R2, R2 ;  /* 0x0000000202007220 */ /* 0x000fc80000400000 */
[----:B------:R-:W-:-:S04]  /*0330*/  FMUL R0, R0, R9 ;  /* 0x0000000900007220 */ /* 0x000fc80000400000 */
[----:B------:R-:W1:Y:S01]  /*0340*/  FCHK P0, R0, R3 ;  /* 0x0000000300007302 */ /* 0x000e620000000000 */
[----:B------:R-:W-:-:S04]  /*0350*/  FFMA R2, R0, R11, RZ ;  /* 0x0000000b00027223 */ /* 0x000fc800000000ff */
[----:B------:R-:W-:-:S04]  /*0360*/  FFMA R9, -R3, R2, R0 ;  /* 0x0000000203097223 */ /* 0x000fc80000000100 */
[----:B------:R-:W-:Y:S01]  /*0370*/  FFMA R9, R11, R9, R2 ;  /* 0x000000090b097223 */ /* 0x000fe20000000002 */
[----:B01----:R-:W-:Y:S06]  /*0380*/  @!P0 BRA `(.L_x_175) ;  /* 0x00000000000c8947 */ /* 0x003fec0003800000 */
[----:B------:R-:W-:-:S07]  /*0390*/  MOV R10, 0x3b0 ;  /* 0x000003b0000a7802 */ /* 0x000fce0000000f00 */
[----:B-----5:R-:W-:Y:S05]  /*03a0*/  CALL.REL.NOINC `($__internal_4_$__cuda_sm3x_div_rn_noftz_f32_slowpath) ;  /* 0x00000004003c7944 */ /* 0x020fea0003c00000 */
[----:B------:R-:W-:-:S07]  /*03b0*/  MOV R9, R2 ;  /* 0x0000000200097202 */ /* 0x000fce0000000f00 */
.L_x_175:
[----:B------:R-:W-:Y:S05]  /*03c0*/  BSYNC.RECONVERGENT B0 ;  /* 0x0000000000007941 */ /* 0x000fea0003800200 */
.L_x_174:
[----:B------:R-:W0:Y:S01]  /*03d0*/  LDCU UR7, c[0x0][0x394] ;  /* 0x00007280ff0777ac */ /* 0x000e220008000800 */
[----:B------:R-:W-:Y:S01]  /*03e0*/  BSSY.RECONVERGENT B0, `(.L_x_176) ;  /* 0x0000046000007945 */ /* 0x000fe20003800200 */
[----:B------:R-:W1:Y:S01]  /*03f0*/  LDCU UR6, c[0x0][0x38c] ;  /* 0x00007180ff0677ac */ /* 0x000e620008000800 */
[----:B0-----:R-:W-:-:S04]  /*0400*/  ISETP.GE.AND P0, PT, R7, UR7, PT ;  /* 0x0000000707007c0c */ /* 0x001fc8000bf06270 */
[----:B------:R-:W-:Y:S01]  /*0410*/  ISETP.LT.OR P0, PT, R7, 0x1, P0 ;  /* 0x000000010700780c */ /* 0x000fe20000701670 */
[----:B-1---5:R-:W-:-:S12]  /*0420*/  FFMA R9, R8, UR6, R9 ;  /* 0x0000000608097c23 */ /* 0x022fd80008000009 */
[----:B------:R-:W-:Y:S05]  /*0430*/  @P0 BRA `(.L_x_177) ;  /* 0x00000000005c0947 */ /* 0x000fea0003800000 */
[----:B------:R-:W0:Y:S01]  /*0440*/  LDC.64 R2, c[0x0][0x380] ;  /* 0x0000e000ff027b82 */ /* 0x000e220000000a00 */
[----:B------:R-:W-:-:S07]  /*0450*/  VIADD R5, R7, 0xffffffff ;  /* 0xffffffff07057836 */ /* 0x000fce0000000000 */
[----:B------:R-:W1:Y:S01]  /*0460*/  LDC R8, c[0x0][0x390] ;  /* 0x0000e400ff087b82 */ /* 0x000e620000000800 */
[----:B0-----:R-:W-:-:S04]  /*0470*/  IMAD.WIDE.U32 R4, R5, 0x4, R2 ;  /* 0x0000000405047825 */ /* 0x001fc800078e0002 */
[----:B------:R-:W-:Y:S01]  /*0480*/  IMAD.WIDE.U32 R2, R7, 0x4, R2 ;  /* 0x0000000407027825 */ /* 0x000fe200078e0002 */
[----:B------:R-:W2:Y:S04]  /*0490*/  LDG.E R0, desc[UR4][R4.64] ;  /* 0x0000000404007981 */ /* 0x000ea8000c1e1900 */
[----:B------:R1:W2:Y:S01]  /*04a0*/  LDG.E R7, desc[UR4][R2.64+0x4] ;  /* 0x0000040402077981 */ /* 0x0002a2000c1e1900 */
[----:B------:R-:W-:Y:S01]  /*04b0*/  BSSY.RECONVERGENT B1, `(.L_x_178) ;  /* 0x000000e000017945 */ /* 0x000fe20003800200 */
[----:B-1----:R-:W-:-:S04]  /*04c0*/  FADD R3, R8, R8 ;  /* 0x0000000808037221 */ /* 0x002fc80000000000 */
[----:B------:R-:W0:Y:S02]  /*04d0*/  MUFU.RCP R8, R3 ;  /* 0x0000000300087308 */ /* 0x000e240000001000 */
[----:B0-----:R-:W-:-:S04]  /*04e0*/  FFMA R11, -R3, R8, 1 ;  /* 0x3f800000030b7423 */ /* 0x001fc80000000108 */
[----:B------:R-:W-:Y:S01]  /*04f0*/  FFMA R11, R8, R11, R8 ;  /* 0x0000000b080b7223 */ /* 0x000fe20000000008 */
[----:B--2---:R-:W-:-:S04]  /*0500*/  FADD R0, -R0, R7 ;  /* 0x0000000700007221 */ /* 0x004fc80000000100 */
[----:B------:R-:W0:Y:S01]  /*0510*/  FCHK P0, R0, R3 ;  /* 0x0000000300007302 */ /* 0x000e220000000000 */
[----:B------:R-:W-:-:S04]  /*0520*/  FFMA R8, R0, R11, RZ ;  /* 0x0000000b00087223 */ /* 0x000fc800000000ff */
[----:B------:R-:W-:-:S04]  /*0530*/  FFMA R7, -R3, R8, R0 ;  /* 0x0000000803077223 */ /* 0x000fc80000000100 */
[----:B------:R-:W-:Y:S01]  /*0540*/  FFMA R7, R11, R7, R8 ;  /* 0x000000070b077223 */ /* 0x000fe20000000008 */
[----:B0-----:R-:W-:Y:S06]  /*0550*/  @!P0 BRA `(.L_x_179) ;  /* 0x00000000000c8947 */ /* 0x001fec0003800000 */
[----:B------:R-:W-:-:S07]  /*0560*/  MOV R10, 0x580 ;  /* 0x00000580000a7802 */ /* 0x000fce0000000f00 */
[----:B------:R-:W-:Y:S05]  /*0570*/  CALL.REL.NOINC `($__internal_4_$__cuda_sm3x_div_rn_noftz_f32_slowpath) ;  /* 0x0000000000c87944 */ /* 0x000fea0003c00000 */
[----:B------:R-:W-:-:S07]  /*0580*/  MOV R7, R2 ;  /* 0x0000000200077202 */ /* 0x000fce0000000f00 */
.L_x_179:
[----:B------:R-:W-:Y:S05]  /*0590*/  BSYNC.RECONVERGENT B1 ;  /* 0x0000000000017941 */ /* 0x000fea0003800200 */
.L_x_178:
[----:B------:R-:W-:Y:S05]  /*05a0*/  BRA `(.L_x_180) ;  /* 0x0000000000a47947 */ /* 0x000fea0003800000 */
.L_x_177:
[----:B------:R-:W-:-:S13]  /*05b0*/  ISETP.NE.AND P0, PT, R7, RZ, PT ;  /* 0x000000ff0700720c */ /* 0x000fda0003f05270 */
[----:B------:R-:W-:Y:S05]  /*05c0*/  @P0 BRA `(.L_x_181) ;  /* 0x0000000000500947 */ /* 0x000fea0003800000 */
[----:B------:R-:W0:Y:S08]  /*05d0*/  LDC.64 R2, c[0x0][0x380] ;  /* 0x0000e000ff027b82 */ /* 0x000e300000000a00 */
[----:B------:R-:W1:Y:S01]  /*05e0*/  LDC R8, c[0x0][0x390] ;  /* 0x0000e400ff087b82 */ /* 0x000e620000000800 */
[----:B0-----:R-:W2:Y:S04]  /*05f0*/  LDG.E R0, desc[UR4][R2.64] ;  /* 0x0000000402007981 */ /* 0x001ea8000c1e1900 */
[----:B------:R-:W2:Y:S01]  /*0600*/  LDG.E R5, desc[UR4][R2.64+0x4] ;  /* 0x0000040402057981 */ /* 0x000ea2000c1e1900 */
[----:B-1----:R-:W0:Y:S02]  /*0610*/  MUFU.RCP R7, R8 ;  /* 0x0000000800077308 */ /* 0x002e240000001000 */
[----:B0-----:R-:W-:Y:S01]  /*0620*/  FFMA R4, R7, -R8, 1 ;  /* 0x3f80000007047423 */ /* 0x001fe20000000808 */
[----:B--2---:R-:W-:-:S03]  /*0630*/  FADD R5, -R0, R5 ;  /* 0x0000000500057221 */ /* 0x004fc60000000100 */
[----:B------:R-:W-:Y:S02]  /*0640*/  FFMA R0, R7, R4, R7 ;  /* 0x0000000407007223 */ /* 0x000fe40000000007 */
[----:B------:R-:W0:Y:S02]  /*0650*/  FCHK P0, R5, R8 ;  /* 0x0000000805007302 */ /* 0x000e240000000000 */
[----:B------:R-:W-:-:S04]  /*0660*/  FFMA R4, R0, R5, RZ ;  /* 0x0000000500047223 */ /* 0x000fc800000000ff */
[----:B------:R-:W-:-:S04]  /*0670*/  FFMA R7, R4, -R8, R5 ;  /* 0x8000000804077223 */ /* 0x000fc80000000005 */
[----:B------:R-:W-:Y:S01]  /*0680*/  FFMA R7, R0, R7, R4 ;  /* 0x0000000700077223 */ /* 0x000fe20000000004 */
[----:B0-----:R-:W-:Y:S06]  /*0690*/  @!P0 BRA `(.L_x_180) ;  /* 0x0000000000688947 */ /* 0x001fec0003800000 */
[----:B------:R-:W0:Y:S01]  /*06a0*/  LDCU UR6, c[0x0][0x390] ;  /* 0x00007200ff0677ac */ /* 0x000e220008000800 */
[----:B------:R-:W-:Y:S01]  /*06b0*/  IMAD.MOV.U32 R0, RZ, RZ, R5 ;  /* 0x000000ffff007224 */ /* 0x000fe200078e0005 */
[----:B------:R-:W-:Y:S02]  /*06c0*/  MOV R10, 0x6f0 ;  /* 0x000006f0000a7802 */ /* 0x000fe40000000f00 */
[----:B0-----:R-:W-:-:S07]  /*06d0*/  MOV R3, UR6 ;  /* 0x0000000600037c02 */ /* 0x001fce0008000f00 */
[----:B------:R-:W-:Y:S05]  /*06e0*/  CALL.REL.NOINC `($__internal_4_$__cuda_sm3x_div_rn_noftz_f32_slowpath) ;  /* 0x00000000006c7944 */ /* 0x000fea0003c00000 */
[----:B------:R-:W-:Y:S01]  /*06f0*/  IMAD.MOV.U32 R7, RZ, RZ, R2 ;  /* 0x000000ffff077224 */ /* 0x000fe200078e0002 */
[----:B------:R-:W-:Y:S06]  /*0700*/  BRA `(.L_x_180) ;  /* 0x00000000004c7947 */ /* 0x000fec0003800000 */
.L_x_181:
[----:B------:R-:W2:Y:S01]  /*0710*/  LDG.E R5, desc[UR4][R4.64+-0x4] ;  /* 0xfffffc0404057981 */ /* 0x000ea2000c1e1900 */
[----:B------:R-:W0:Y:S01]  /*0720*/  LDC R11, c[0x0][0x390] ;  /* 0x0000e400ff0b7b82 */ /* 0x000e220000000800 */
[----:B------:R-:W-:Y:S01]  /*0730*/  BSSY.RECONVERGENT B1, `(.L_x_180) ;  /* 0x0000010000017945 */ /* 0x000fe20003800200 */
[----:B0-----:R-:W0:Y:S02]  /*0740*/  MUFU.RCP R0, R11 ;  /* 0x0000000b00007308 */ /* 0x001e240000001000 */
[----:B0-----:R-:W-:-:S04]  /*0750*/  FFMA R3, R0, -R11, 1 ;  /* 0x3f80000000037423 */ /* 0x001fc8000000080b */
[----:B------:R-:W-:Y:S01]  /*0760*/  FFMA R0, R0, R3, R0 ;  /* 0x0000000300007223 */ /* 0x000fe20000000000 */
[----:B--2---:R-:W-:-:S04]  /*0770*/  FADD R8, R8, -R5 ;  /* 0x8000000508087221 */ /* 0x004fc80000000000 */
[----:B------:R-:W0:Y:S01]  /*0780*/  FCHK P0, R8, R11 ;  /* 0x0000000b08007302 */ /* 0x000e220000000000 */
[----:B------:R-:W-:-:S04]  /*0790*/  FFMA R3, R0, R8, RZ ;  /* 0x0000000800037223 */ /* 0x000fc800000000ff */
[----:B------:R-:W-:-:S04]  /*07a0*/  FFMA R2, R3, -R11, R8 ;  /* 0x8000000b03027223 */ /* 0x000fc80000000008 */
[----:B------:R-:W-:Y:S01]  /*07b0*/  FFMA R7, R0, R2, R3 ;  /* 0x0000000200077223 */ /* 0x000fe20000000003 */
[----:B0-----:R-:W-:Y:S06]  /*07c0*/  @!P0 BRA `(.L_x_182) ;  /* 0x0000000000188947 */ /* 0x001fec0003800000 */
[----:B------:R-:W0:Y:S01]  /*07d0*/  LDCU UR6, c[0x0][0x390] ;  /* 0x00007200ff0677ac */ /* 0x000e220008000800 */
[----:B------:R-:W-:Y:S02]  /*07e0*/  MOV R0, R8 ;  /* 0x0000000800007202 */ /* 0x000fe40000000f00 */
[----:B------:R-:W-:Y:S01]  /*07f0*/  MOV R10, 0x820 ;  /* 0x00000820000a7802 */ /* 0x000fe20000000f00 */
[----:B0-----:R-:W-:-:S07]  /*0800*/  IMAD.U32 R3, RZ, RZ, UR6 ;  /* 0x00000006ff037e24 */ /* 0x001fce000f8e00ff */
[----:B------:R-:W-:Y:S05]  /*0810*/  CALL.REL.NOINC `($__internal_4_$__cuda_sm3x_div_rn_noftz_f32_slowpath) ;  /* 0x0000000000207944 */ /* 0x000fea0003c00000 */
[----:B------:R-:W-:-:S07]  /*0820*/  MOV R7, R2 ;  /* 0x0000000200077202 */ /* 0x000fce0000000f00 */
.L_x_182:
[----:B------:R-:W-:Y:S05]  /*0830*/  BSYNC.RECONVERGENT B1 ;  /* 0x0000000000017941 */ /* 0x000fea0003800200 */
.L_x_180:
[----:B------:R-:W-:Y:S05]  /*0840*/  BSYNC.RECONVERGENT B0 ;  /* 0x0000000000007941 */ /* 0x000fea0003800200 */
.L_x_176:
[----:B------:R-:W0:Y:S01]  /*0850*/  LDC.64 R2, c[0x0][0x398] ;  /* 0x0000e600ff027b82 */ /* 0x000e220000000a00 */
[----:B------:R-:W-:Y:S01]  /*0860*/  FADD R9, R9, R7 ;  /* 0x0000000709097221 */ /* 0x000fe20000000000 */
[----:B0-----:R-:W-:-:S05]  /*0870*/  IMAD.WIDE R6, R6, 0x4, R2 ;  /* 0x0000000406067825 */ /* 0x001fca00078e0202 */
[----:B------:R-:W-:Y:S01]  /*0880*/  STG.E desc[UR4][R6.64], R9 ;  /* 0x0000000906007986 */ /* 0x000fe2000c101904 */
[----:B------:R-:W-:Y:S05]  /*0890*/  EXIT ;  /* 0x000000000000794d */ /* 0x000fea0003800000 */
        .weak           $__internal_4_$__cuda_sm3x_div_rn_noftz_f32_slowpath
        .type           $__internal_4_$__cuda_sm3x_div_rn_noftz_f32_slowpath,@function
        .size           $__internal_4_$__cuda_sm3x_div_rn_noftz_f32_slowpath,(.L_x_264 - $__internal_4_$__cuda_sm3x_div_rn_noftz_f32_slowpath)
$__internal_4_$__cuda_sm3x_div_rn_noftz_f32_slowpath:
[----:B------:R-:W-:Y:S01]  /*08a0*/  SHF.R.U32.HI R12, RZ, 0x17, R3 ;  /* 0x00000017ff0c7819 */ /* 0x000fe20000011603 */
[----:B------:R-:W-:Y:S01]  /*08b0*/  BSSY.RECONVERGENT B2, `(.L_x_183) ;  /* 0x0000063000027945 */ /* 0x000fe20003800200 */
[--C-:B------:R-:W-:Y:S02]  /*08c0*/  SHF.R.U32.HI R2, RZ, 0x17, R0.reuse ;  /* 0x00000017ff027819 */ /* 0x100fe40000011600 */
[----:B------:R-:W-:Y:S02]  /*08d0*/  LOP3.LUT R12, R12, 0xff, RZ, 0xc0, !PT ;  /* 0x000000ff0c0c7812 */ /* 0x000fe400078ec0ff */
[----:B------:R-:W-:Y:S01]  /*08e0*/  LOP3.LUT R16, R2, 0xff, RZ, 0xc0, !PT ;  /* 0x000000ff02107812 */ /* 0x000fe200078ec0ff */
[----:B------:R-:W-:Y:S02]  /*08f0*/  IMAD.MOV.U32 R2, RZ, RZ, R0 ;  /* 0x000000ffff027224 */ /* 0x000fe400078e0000 */
[----:B------:R-:W-:Y:S01]  /*0900*/  VIADD R14, R12, 0xffffffff ;  /* 0xffffffff0c0e7836 */ /* 0x000fe20000000000 */
[----:B------:R-:W-:-:S04]  /*0910*/  IADD3 R13, PT, PT, R16, -0x1, RZ ;  /* 0xffffffff100d7810 */ /* 0x000fc80007ffe0ff */
        /* <DEDUP_REMOVED lines=23> */
[----:B------:R-:W-:Y:S02]  /*0a90*/  @!P0 IMAD.MOV.U32 R11, RZ, RZ, -0x40 ;  /* 0xffffffc0ff0b8424 */ /* 0x000fe400078e00ff */
[----:B------:R-:W-:Y:S01]  /*0aa0*/  @!P0 FFMA R2, R0, 1.84467440737095516160e+19, RZ ;  /* 0x5f80000000028823 */ /* 0x000fe200000000ff */
[----:B------:R-:W-:Y:S02]  /*0ab0*/  @!P1 FFMA R3, R3, 1.84467440737095516160e+19, RZ ;  /* 0x5f80000003039823 */ /* 0x000fe400000000ff */
[----:B------:R-:W-:-:S07]  /*0ac0*/  @!P1 IADD3 R11, PT, PT, R11, 0x40, RZ ;  /* 0x000000400b0b9810 */ /* 0x000fce0007ffe0ff */
.L_x_184:
[----:B------:R-:W-:Y:S01]  /*0ad0*/  LEA R14, R12, 0xc0800000, 0x17 ;  /* 0xc08000000c0e7811 */ /* 0x000fe200078eb8ff */
[----:B------:R-:W-:Y:S03]  /*0ae0*/  BSSY.RECONVERGENT B3, `(.L_x_189) ;  /* 0x0000036000037945 */ /* 0x000fe60003800200 */
[----:B------:R-:W-:Y:S01]  /*0af0*/  IADD3 R14, PT, PT, -R14, R3, RZ ;  /* 0x000000030e0e7210 */ /* 0x000fe20007ffe1ff */
[----:B------:R-:W-:-:S03]  /*0b00*/  VIADD R3, R16, 0xffffff81 ;  /* 0xffffff8110037836 */ /* 0x000fc60000000000 */
[----:B------:R-:W0:Y:S01]  /*0b10*/  MUFU.RCP R13, R14 ;  /* 0x0000000e000d7308 */ /* 0x000e220000001000 */
[----:B------:R-:W-:Y:S01]  /*0b20*/  FADD.FTZ R15, -R14, -RZ ;  /* 0x800000ff0e0f7221 */ /* 0x000fe20000010100 */
[C---:B------:R-:W-:Y:S01]  /*0b30*/  IMAD R2, R3.reuse, -0x800000, R2 ;  /* 0xff80000003027824 */ /* 0x040fe200078e0202 */
        /* <DEDUP_REMOVED lines=11> */
[----:B------:R-:W-:-:S05]  /*0bf0*/  IADD3 R15, PT, PT, R3, R12, RZ ;  /* 0x0000000c030f7210 */ /* 0x000fca0007ffe0ff */
[----:B------:R-:W-:-:S05]  /*0c00*/  VIADD R3, R15, 0xffffffff ;  /* 0xffffffff0f037836 */ /* 0x000fca0000000000 */
        /* <DEDUP_REMOVED lines=9> */
[CCC-:B------:R-:W-:Y:S01]  /*0ca0*/  FFMA.RZ R3, R18.reuse, R16.reuse, R13.reuse ;  /* 0x0000001012037223 */ /* 0x1c0fe2000000c00d */
[C---:B------:R-:W-:Y:S01]  /*0cb0*/  IADD3 R14, PT, PT, R15.reuse, 0x20, RZ ;  /* 0x000000200f0e7810 */ /* 0x040fe20007ffe0ff */
[CCC-:B------:R-:W-:Y:S01]  /*0cc0*/  FFMA.RM R12, R18.reuse, R16.reuse, R13.reuse ;  /* 0x00000010120c7223 */ /* 0x1c0fe2000000400d */
[----:B------:R-:W-:Y:S02]  /*0cd0*/  ISETP.NE.AND P2, PT, R15, RZ, PT ;  /* 0x000000ff0f00720c */ /* 0x000fe40003f45270 */
[----:B------:R-:W-:Y:S01]  /*0ce0*/  LOP3.LUT R11, R3, 0x7fffff, RZ, 0xc0, !PT ;  /* 0x007fffff030b7812 */ /* 0x000fe200078ec0ff */
[----:B------:R-:W-:Y:S01]  /*0cf0*/  FFMA.RP R3, R18, R16, R13 ;  /* 0x0000001012037223 */ /* 0x000fe2000000800d */
[----:B------:R-:W-:Y:S02]  /*0d00*/  ISETP.NE.AND P1, PT, R15, RZ, PT ;  /* 0x000000ff0f00720c */ /* 0x000fe40003f25270 */
[----:B------:R-:W-:Y:S02]  /*0d10*/  LOP3.LUT R11, R11, 0x800000, RZ, 0xfc, !PT ;  /* 0x008000000b0b7812 */ /* 0x000fe400078efcff */
[----:B------:R-:W-:-:S02]  /*0d20*/  IADD3 R13, PT, PT, -R15, RZ, RZ ;  /* 0x000000ff0f0d7210 */ /* 0x000fc40007ffe1ff */
[----:B------:R-:W-:Y:S02]  /*0d30*/  SHF.L.U32 R14, R11, R14, RZ ;  /* 0x0000000e0b0e7219 */ /* 0x000fe400000006ff */
[----:B------:R-:W-:Y:S02]  /*0d40*/  FSETP.NEU.FTZ.AND P0, PT, R3, R12, PT ;  /* 0x0000000c0300720b */ /* 0x000fe40003f1d000 */
[----:B------:R-:W-:Y:S02]  /*0d50*/  SEL R12, R13, RZ, P2 ;  /* 0x000000ff0d0c7207 */ /* 0x000fe40001000000 */
[----:B------:R-:W-:Y:S02]  /*0d60*/  ISETP.NE.AND P1, PT, R14, RZ, P1 ;  /* 0x000000ff0e00720c */ /* 0x000fe40000f25270 */
[----:B------:R-:W-:Y:S02]  /*0d70*/  SHF.R.U32.HI R12, RZ, R12, R11 ;  /* 0x0000000cff0c7219 */ /* 0x000fe4000001160b */
[----:B------:R-:W-:-:S02]  /*0d80*/  PLOP3.LUT P0, PT, P0, P1, PT, 0xf8, 0x8f ;  /* 0x00000000008f781c */ /* 0x000fc40000703f70 */
[----:B------:R-:W-:Y:S02]  /*0d90*/  SHF.R.U32.HI R14, RZ, 0x1, R12 ;  /* 0x00000001ff0e7819 */ /* 0x000fe4000001160c */
[----:B------:R-:W-:-:S04]  /*0da0*/  SEL R3, RZ, 0x1, !P0 ;  /* 0x00000001ff037807 */ /* 0x000fc80004000000 */
[----:B------:R-:W-:-:S04]  /*0db0*/  LOP3.LUT R3, R3, 0x1, R14, 0xf8, !PT ;  /* 0x0000000103037812 */ /* 0x000fc800078ef80e */
[----:B------:R-:W-:-:S05]  /*0dc0*/  LOP3.LUT R3, R3, R12, RZ, 0xc0, !PT ;  /* 0x0000000c03037212 */ /* 0x000fca00078ec0ff */
[----:B------:R-:W-:-:S05]  /*0dd0*/  IMAD.IADD R3, R14, 0x1, R3 ;  /* 0x000000010e037824 */ /* 0x000fca00078e0203 */
[----:B------:R-:W-:Y:S01]  /*0de0*/  LOP3.LUT R2, R3, R2, RZ, 0xfc, !PT ;  /* 0x0000000203027212 */ /* 0x000fe200078efcff */
[----:B------:R-:W-:Y:S06]  /*0df0*/  BRA `(.L_x_192) ;  /* 0x0000000000107947 */ /* 0x000fec0003800000 */
.L_x_191:
[----:B------:R-:W-:-:S04]  /*0e00*/  LOP3.LUT R2, R2, 0x80000000, RZ, 0xc0, !PT ;  /* 0x8000000002027812 */ /* 0x000fc800078ec0ff */
[----:B------:R-:W-:Y:S01]  /*0e10*/  LOP3.LUT R2, R2, 0x7f800000, RZ, 0xfc, !PT ;  /* 0x7f80000002027812 */ /* 0x000fe200078efcff */
[----:B------:R-:W-:Y:S06]  /*0e20*/  BRA `(.L_x_192) ;  /* 0x0000000000047947 */ /* 0x000fec0003800000 */
.L_x_190:
[----:B------:R-:W-:-:S07]  /*0e30*/  LEA R2, R12, R2, 0x17 ;  /* 0x000000020c027211 */ /* 0x000fce00078eb8ff */
.L_x_192:
[----:B------:R-:W-:Y:S05]  /*0e40*/  BSYNC.RECONVERGENT B3 ;  /* 0x0000000000037941 */ /* 0x000fea0003800200 */
.L_x_189:
[----:B------:R-:W-:Y:S05]  /*0e50*/  BRA `(.L_x_193) ;  /* 0x0000000000207947 */ /* 0x000fea0003800000 */
.L_x_188:
[----:B------:R-:W-:-:S04]  /*0e60*/  LOP3.LUT R2, R3, 0x80000000, R2, 0x48, !PT ;  /* 0x8000000003027812 */ /* 0x000fc800078e4802 */
[----:B------:R-:W-:Y:S01]  /*0e70*/  LOP3.LUT R2, R2, 0x7f800000, RZ, 0xfc, !PT ;  /* 0x7f80000002027812 */ /* 0x000fe200078efcff */
[----:B------:R-:W-:Y:S06]  /*0e80*/  BRA `(.L_x_193) ;  /* 0x0000000000147947 */ /* 0x000fec0003800000 */
.L_x_187:
[----:B------:R-:W-:Y:S01]  /*0e90*/  LOP3.LUT R2, R3, 0x80000000, R2, 0x48, !PT ;  /* 0x8000000003027812 */ /* 0x000fe200078e4802 */
[----:B------:R-:W-:Y:S06]  /*0ea0*/  BRA `(.L_x_193) ;  /* 0x00000000000c7947 */ /* 0x000fec0003800000 */
.L_x_186:
[----:B------:R-:W0:Y:S01]  /*0eb0*/  MUFU.RSQ R2, -QNAN ;  /* 0xffc0000000027908 */ /* 0x000e220000001400 */
[----:B------:R-:W-:Y:S05]  /*0ec0*/  BRA `(.L_x_193) ;  /* 0x0000000000047947 */ /* 0x000fea0003800000 */
.L_x_185:
[----:B------:R-:W-:-:S07]  /*0ed0*/  FADD.FTZ R2, R0, R3 ;  /* 0x0000000300027221 */ /* 0x000fce0000010000 */
.L_x_193:
[----:B------:R-:W-:Y:S05]  /*0ee0*/  BSYNC.RECONVERGENT B2 ;  /* 0x0000000000027941 */ /* 0x000fea0003800200 */
.L_x_183:
[----:B------:R-:W-:-:S04]  /*0ef0*/  HFMA2 R11, -RZ, RZ, 0, 0 ;  /* 0x00000000ff0b7431 */ /* 0x000fc800000001ff */
[----:B0-----:R-:W-:Y:S05]  /*0f00*/  RET.REL.NODEC R10 `(_Z7theta_kPffffiS_) ;  /* 0xfffffff00a3c7950 */ /* 0x001fea0003c3ffff */
.L_x_194:
        /* <DEDUP_REMOVED lines=15> */
.L_x_264:


//--------------------- .text._Z12Bond_Price_kffffffP17curandStateXORWOWPfS1_ --------------------------
	.section	.text._Z12Bond_Price_kffffffP17curandStateXORWOWPfS1_,"ax",@progbits
	.align	128
        .global         _Z12Bond_Price_kffffffP17curandStateXORWOWPfS1_
        .type           _Z12Bond_Price_kffffffP17curandStateXORWOWPfS1_,@function
        .size           _Z12Bond_Price_kffffffP17curandStateXORWOWPfS1_,(.L_x_267 - _Z12Bond_Price_kffffffP17curandStateXORWOWPfS1_)
        .other          _Z12Bond_Price_kffffffP17curandStateXORWOWPfS1_,@"STO_CUDA_ENTRY STV_DEFAULT"
_Z12Bond_Price_kffffffP17curandStateXORWOWPfS1_:
.text._Z12Bond_Price_kffffffP17curandStateXORWOWPfS1_:
[----:B------:R-:W-:Y:S01]  /*0000*/  LDC R1, c[0x0][0x37c] ;  /* 0x0000df00ff017b82 */ /* 0x000fe20000000800 */
[----:B------:R-:W0:Y:S01]  /*0010*/  S2R R4, SR_TID.X ;  /* 0x0000000000047919 */ /* 0x000e220000002100 */
[----:B------:R-:W1:Y:S06]  /*0020*/  LDCU UR7, c[0x0][0x360] ;  /* 0x00006c00ff0777ac */ /* 0x000e6c0008000800 */
[----:B------:R-:W0:Y:S01]  /*0030*/  S2UR UR4, SR_CTAID.X ;  /* 0x00000000000479c3 */ /* 0x000e220000002500 */
[----:B------:R-:W2:Y:S07]  /*0040*/  LDCU.64 UR8, c[0x0][0x358] ;  /* 0x00006b00ff0877ac */ /* 0x000eae0008000a00 */
[----:B------:R-:W0:Y:S08]  /*0050*/  LDC R3, c[0x0][0x360] ;  /* 0x0000d800ff037b82 */ /* 0x000e300000000800 */
[----:B------:R-:W3:Y:S01]  /*0060*/  LDC.64 R6, c[0x0][0x398] ;  /* 0x0000e600ff067b82 */ /* 0x000ee20000000a00 */
[----:B0-----:R-:W-:-:S04]  /*0070*/  IMAD R3, R3, UR4, R4 ;  /* 0x0000000403037c24 */ /* 0x001fc8000f8e0204 */
[----:B---3--:R-:W-:-:S05]  /*0080*/  IMAD.WIDE.U32 R6, R3, 0x30, R6 ;  /* 0x0000003003067825 */ /* 0x008fca00078e0006 */
[----:B--2---:R-:W2:Y:S04]  /*0090*/  LDG.E.64 R2, desc[UR8][R6.64] ;  /* 0x0000000806027981 */ /* 0x004ea8000c1e1b00 */
[----:B------:R-:W3:Y:S04]  /*00a0*/  LDG.E R5, desc[UR8][R6.64+0x14] ;  /* 0x0000140806057981 */ /* 0x000ee8000c1e1900 */
[----:B------:R0:W4:Y:S01]  /*00b0*/  LDG.E R0, desc[UR8][R6.64+0x8] ;  /* 0x0000080806007981 */ /* 0x000122000c1e1900 */
[----:B------:R-:W-:Y:S01]  /*00c0*/  MOV R10, 0x3e055027 ;  /* 0x3e055027000a7802 */ /* 0x000fe20000000f00 */
[----:B------:R-:W5:Y:S01]  /*00d0*/  LDCU UR4, c[0x0][0x38c] ;  /* 0x00007180ff0477ac */ /* 0x000f620008000800 */
[----:B------:R-:W-:Y:S01]  /*00e0*/  BSSY.RECONVERGENT B0, `(.L_x_195) ;  /* 0x000003c000007945 */ /* 0x000fe20003800200 */
[----:B--2---:R-:W-:-:S04]  /*00f0*/  SHF.R.U32.HI R8, RZ, 0x2, R3 ;  /* 0x00000002ff087819 */ /* 0x004fc80000011603 */
[----:B------:R-:W-:Y:S02]  /*0100*/  LOP3.LUT R3, R8, R3, RZ, 0x3c, !PT ;  /* 0x0000000308037212 */ /* 0x000fe400078e3cff */
[----:B---3--:R-:W-:Y:S02]  /*0110*/  SHF.L.U32 R8, R5, 0x4, RZ ;  /* 0x0000000405087819 */ /* 0x008fe400000006ff */
[----:B------:R-:W-:-:S04]  /*0120*/  SHF.L.U32 R9, R3, 0x1, RZ ;  /* 0x0000000103097819 */ /* 0x000fc800000006ff */
[----:B------:R-:W-:-:S04]  /*0130*/  LOP3.LUT R8, R5, R8, R9, 0x96, !PT ;  /* 0x0000000805087212 */ /* 0x000fc800078e9609 */
[----:B------:R-:W-:Y:S01]  /*0140*/  LOP3.LUT R3, R8, R3, RZ, 0x3c, !PT ;  /* 0x0000000308037212 */ /* 0x000fe200078e3cff */
[----:B------:R-:W-:-:S03]  /*0150*/  HFMA2 R8, -RZ, RZ, 0.1171875, 0 ;  /* 0x2f800000ff087431 */ /* 0x000fc600000001ff */
[----:B------:R-:W-:-:S04]  /*0160*/  IADD3 R5, PT, PT, R2, 0x587c5, R3 ;  /* 0x000587c502057810 */ /* 0x000fc80007ffe003 */
[----:B------:R-:W-:-:S05]  /*0170*/  I2FP.F32.U32 R5, R5 ;  /* 0x0000000500057245 */ /* 0x000fca0000201000 */
[----:B------:R-:W-:-:S05]  /*0180*/  FFMA R5, R5, R8, 1.1641532182693481445e-10 ;  /* 0x2f00000005057423 */ /* 0x000fca0000000008 */
[----:B------:R-:W-:-:S13]  /*0190*/  FSETP.GEU.AND P0, PT, R5, 1.175494350822287508e-38, PT ;  /* 0x008000000500780b */ /* 0x000fda0003f0e000 */
[----:B------:R-:W-:-:S04]  /*01a0*/  @!P0 FMUL R5, R5, 8388608 ;  /* 0x4b00000005058820 */ /* 0x000fc80000400000 */
[----:B0-----:R-:W-:-:S05]  /*01b0*/  VIADD R6, R5, 0xc0d55555 ;  /* 0xc0d5555505067836 */ /* 0x001fca0000000000 */
[----:B------:R-:W-:-:S04]  /*01c0*/  LOP3.LUT R8, R6, 0xff800000, RZ, 0xc0, !PT ;  /* 0xff80000006087812 */ /* 0x000fc800078ec0ff */
[-C--:B------:R-:W-:Y:S02]  /*01d0*/  IADD3 R6, PT, PT, R5, -R8.reuse, RZ ;  /* 0x8000000805067210 */ /* 0x080fe40007ffe0ff */
[----:B------:R-:W-:Y:S02]  /*01e0*/  I2FP.F32.S32 R7, R8 ;  /* 0x0000000800077245 */ /* 0x000fe40000201400 */
[----:B------:R-:W-:Y:S01]  /*01f0*/  MOV R8, 0x7f800000 ;  /* 0x7f80000000087802 */ /* 0x000fe20000000f00 */
        /* <DEDUP_REMOVED lines=8> */
[----:B------:R-:W-:Y:S01]  /*0280*/  FFMA R10, R9, R6, -0.5 ;  /* 0xbf000000090a7423 */ /* 0x000fe20000000006 */
        /* <DEDUP_REMOVED lines=8> */
[----:B------:R-:W-:-:S03]  /*0310*/  SHF.L.U32 R0, R3, 0x4, RZ ;  /* 0x0000000403007819 */ /* 0x000fc600000006ff */
[C---:B------:R-:W-:Y:S01]  /*0320*/  @P0 FFMA R9, R5.reuse, R8, +INF ;  /* 0x7f80000005090423 */ /* 0x040fe20000000008 */
[----:B------:R-:W-:Y:S01]  /*0330*/  FSETP.NEU.AND P0, PT, R5, RZ, PT ;  /* 0x000000ff0500720b */ /* 0x000fe20003f0d000 */
[----:B------:R-:W-:Y:S02]  /*0340*/  IMAD.SHL.U32 R6, R7, 0x2, RZ ;  /* 0x0000000207067824 */ /* 0x000fe400078e00ff */
[----:B------:R-:W-:-:S03]  /*0350*/  FMUL R9, R9, -2 ;  /* 0xc000000009097820 */ /* 0x000fc60000400000 */
[----:B------:R-:W-:Y:S01]  /*0360*/  LOP3.LUT R0, R7, R6, R0, 0x96, !PT ;  /* 0x0000000607007212 */ /* 0x000fe200078e9600 */
[----:B------:R-:W-:Y:S01]  /*0370*/  HFMA2 R6, -RZ, RZ, 0.1495361328125, 0.0004794597625732421875 ;  /* 0x30c90fdbff067431 */ /* 0x000fe200000001ff */
[----:B------:R-:W-:Y:S02]  /*0380*/  FSEL R9, R9, +INF , P0 ;  /* 0x7f80000009097808 */ /* 0x000fe40000000000 */
[----:B------:R-:W-:Y:S02]  /*0390*/  LOP3.LUT R3, R0, R3, RZ, 0x3c, !PT ;  /* 0x0000000300037212 */ /* 0x000fe400078e3cff */
[----:B------:R-:W-:Y:S01]  /*03a0*/  IADD3 R5, PT, PT, R9, -0xd000000, RZ ;  /* 0xf300000009057810 */ /* 0x000fe20007ffe0ff */
[----:B------:R0:W2:Y:S01]  /*03b0*/  MUFU.RSQ R0, R9 ;  /* 0x0000000900007308 */ /* 0x0000a20000001400 */
[----:B------:R-:W-:Y:S02]  /*03c0*/  IADD3 R3, PT, PT, R2, 0xb0f8a, R3 ;  /* 0x000b0f8a02037810 */ /* 0x000fe40007ffe003 */
[----:B------:R-:W-:Y:S01]  /*03d0*/  ISETP.GT.U32.AND P0, PT, R5, 0x727fffff, PT ;  /* 0x727fffff0500780c */ /* 0x000fe20003f04070 */
[----:B-----5:R-:W-:Y:S01]  /*03e0*/  IMAD.U32 R5, RZ, RZ, UR4 ;  /* 0x00000004ff057e24 */ /* 0x020fe2000f8e00ff */
[----:B------:R-:W-:-:S05]  /*03f0*/  I2FP.F32.U32 R3, R3 ;  /* 0x0000000300037245 */ /* 0x000fca0000201000 */
[----:B------:R-:W-:-:S06]  /*0400*/  FFMA R6, R3, R6, 7.314590599882819788e-10 ;  /* 0x30490fdb03067423 */ /* 0x000fcc0000000006 */
[----:B01----:R-:W-:Y:S05]  /*0410*/  @!P0 BRA `(.L_x_196) ;  /* 0x0000000000108947 */ /* 0x003fea0003800000 */
[----:B--2---:R-:W-:Y:S02]  /*0420*/  MOV R0, R9 ;  /* 0x0000000900007202 */ /* 0x004fe40000000f00 */
[----:B------:R-:W-:-:S07]  /*0430*/  MOV R2, 0x450 ;  /* 0x0000045000027802 */ /* 0x000fce0000000f00 */
[----:B------:R-:W-:Y:S05]  /*0440*/  CALL.REL.NOINC `($__internal_6_$__cuda_sm20_sqrt_rn_f32_slowpath) ;  /* 0x0000005400747944 */ /* 0x000fea0003c00000 */
[----:B------:R-:W-:Y:S05]  /*0450*/  BRA `(.L_x_197) ;  /* 0x0000000000107947 */ /* 0x000fea0003800000 */
.L_x_196:
[----:B--2---:R-:W-:Y:S01]  /*0460*/  FMUL.FTZ R2, R9, R0 ;  /* 0x0000000009027220 */ /* 0x004fe20000410000 */
[----:B------:R-:W-:-:S03]  /*0470*/  FMUL.FTZ R0, R0, 0.5 ;  /* 0x3f00000000007820 */ /* 0x000fc60000410000 */
[----:B------:R-:W-:-:S04]  /*0480*/  FFMA R9, -R2, R2, R9 ;  /* 0x0000000202097223 */ /* 0x000fc80000000109 */
[----:B------:R-:W-:-:S07]  /*0490*/  FFMA R19, R9, R0, R2 ;  /* 0x0000000009137223 */ /* 0x000fce0000000002 */
.L_x_197:
[----:B------:R-:W-:Y:S05]  /*04a0*/  BSYNC.RECONVERGENT B0 ;  /* 0x0000000000007941 */ /* 0x000fea0003800200 */
.L_x_195:
[----:B------:R-:W0:Y:S01]  /*04b0*/  LDC R13, c[0x0][0x384] ;  /* 0x0000e100ff0d7b82 */ /* 0x000e220000000800 */
[----:B------:R-:W-:-:S04]  /*04c0*/  FMUL.RZ R8, R6, 0.15915493667125701904 ;  /* 0x3e22f98306087820 */ /* 0x000fc8000040c000 */
[----:B------:R-:W1:Y:S03]  /*04d0*/  MUFU.SIN R6, R8 ;  /* 0x0000000800067308 */ /* 0x000e660000000400 */
[----:B------:R-:W2:Y:S01]  /*04e0*/  LDC.64 R10, c[0x0][0x390] ;  /* 0x0000e400ff0a7b82 */ /* 0x000ea20000000a00 */
[----:B-1----:R-:W-:-:S04]  /*04f0*/  FMUL R6, R6, R19 ;  /* 0x0000001306067220 */ /* 0x002fc80000400000 */
[----:B0-----:R-:W0:Y:S01]  /*0500*/  MUFU.RCP R2, R13 ;  /* 0x0000000d00027308 */ /* 0x001e220000001000 */
[----:B--2---:R-:W-:-:S07]  /*0510*/  FADD R0, R11, -R10 ;  /* 0x8000000a0b007221 */ /* 0x004fce0000000000 */
        /* <DEDUP_REMOVED lines=9> */
[----:B0-----:R-:W-:Y:S05]  /*05b0*/  CALL.REL.NOINC `($__internal_7_$__cuda_sm3x_div_rn_noftz_f32_slowpath) ;  /* 0x00000054006c7944 */ /* 0x001fea0003c00000 */
[----:B------:R-:W-:-:S07]  /*05c0*/  MOV R9, R0 ;  /* 0x0000000000097202 */ /* 0x000fce0000000f00 */
.L_x_198:
[----:B------:R-:W0:Y:S01]  /*05d0*/  F2I.TRUNC.NTZ R9, R9 ;  /* 0x0000000900097305 */ /* 0x000e22000020f100 */
[----:B------:R-:W-:Y:S01]  /*05e0*/  HFMA2 R7, -RZ, RZ, 0, 0 ;  /* 0x00000000ff077431 */ /* 0x000fe200000001ff */
[----:B0-----:R-:W-:-:S13]  /*05f0*/  ISETP.GE.AND P0, PT, R9, RZ, PT ;  /* 0x000000ff0900720c */ /* 0x001fda0003f06270 */
[----:B------:R-:W-:Y:S05]  /*0600*/  @!P0 BRA `(.L_x_199) ;  /* 0x0000001400e48947 */ /* 0x000fea0003800000 */
[----:B------:R-:W0:Y:S01]  /*0610*/  LDC.64 R12, c[0x0][0x380] ;  /* 0x0000e000ff0c7b82 */ /* 0x000e220000000a00 */
[----:B------:R-:W1:Y:S01]  /*0620*/  LDCU UR5, c[0x0][0x38c] ;  /* 0x00007180ff0577ac */ /* 0x000e620008000800 */
[----:B------:R-:W-:Y:S01]  /*0630*/  IMAD.MOV.U32 R7, RZ, RZ, RZ ;  /* 0x000000ffff077224 */ /* 0x000fe200078e00ff */
[----:B------:R-:W2:Y:S01]  /*0640*/  LDCU UR4, c[0x0][0x390] ;  /* 0x00007200ff0477ac */ /* 0x000ea20008000800 */
[----:B-1----:R-:W-:Y:S02]  /*0650*/  MOV R11, UR5 ;  /* 0x00000005000b7c02 */ /* 0x002fe40008000f00 */
[----:B--2---:R-:W-:Y:S01]  /*0660*/  MOV R10, UR4 ;  /* 0x00000004000a7c02 */ /* 0x004fe20008000f00 */
[----:B0-----:R-:W-:Y:S01]  /*0670*/  FMUL R14, R13, 0.5 ;  /* 0x3f0000000d0e7820 */ /* 0x001fe20000400000 */
[----:B------:R-:W-:Y:S01]  /*0680*/  FMUL R12, R12, R12 ;  /* 0x0000000c0c0c7220 */ /* 0x000fe20000400000 */
[----:B------:R-:W-:-:S06]  /*0690*/  UMOV UR4, URZ ;  /* 0x000000ff00047c82 */ /* 0x000fcc0008000000 */
.L_x_208:
[----:B------:R-:W0:Y:S01]  /*06a0*/  LDC R13, c[0x0][0x384] ;  /* 0x0000e100ff0d7b82 */ /* 0x000e220000000800 */
[----:B------:R-:W1:Y:S01]  /*06b0*/  LDCU.64 UR10, c[0x0][0x390] ;  /* 0x00007200ff0a77ac */ /* 0x000e620008000a00 */
[----:B------:R-:W-:Y:S02]  /*06c0*/  I2FP.F32.U32 R0, UR4 ;  /* 0x0000000400007c45 */ /* 0x000fe40008201000 */
[----:B------:R-:W-:Y:S01]  /*06d0*/  MOV R8, R10 ;  /* 0x0000000a00087202 */ /* 0x000fe20000000f00 */
[----:B0-----:R-:W0:Y:S02]  /*06e0*/  MUFU.RCP R2, R13 ;  /* 0x0000000d00027308 */ /* 0x001e240000001000 */
[----:B-1----:R-:W-:-:S04]  /*06f0*/  FFMA R10, R0, R13, UR10 ;  /* 0x0000000a000a7e23 */ /* 0x002fc8000800000d */
[----:B------:R-:W-:-:S04]  /*0700*/  FADD R16, -R10, UR11 ;  /* 0x0000000b0a107e21 */ /* 0x000fc80008000100 */
        /* <DEDUP_REMOVED lines=8> */
[----:B------:R-:W-:Y:S01]  /*0790*/  IMAD.MOV.U32 R0, RZ, RZ, R16 ;  /* 0x000000ffff007224 */ /* 0x000fe200078e0010 */
[----:B------:R-:W-:-:S07]  /*07a0*/  MOV R2, 0x7c0 ;  /* 0x000007c000027802 */ /* 0x000fce0000000f00 */
[----:B0-----:R-:W-:Y:S05]  /*07b0*/  CALL.REL.NOINC `($__internal_7_$__cuda_sm3x_div_rn_noftz_f32_slowpath) ;  /* 0x0000005000ec7944 */ /* 0x001fea0003c00000 */
.L_x_200:
[----:B------:R-:W0:Y:S01]  /*07c0*/  F2I.TRUNC.NTZ R0, R0 ;  /* 0x0000000000007305 */ /* 0x000e22000020f100 */
[----:B------:R-:W-:Y:S01]  /*07d0*/  HFMA2 R26, -RZ, RZ, 0, 0 ;  /* 0x00000000ff1a7431 */ /* 0x000fe200000001ff */
[----:B0-----:R-:W-:-:S13]  /*07e0*/  ISETP.GE.AND P0, PT, R0, RZ, PT ;  /* 0x000000ff0000720c */ /* 0x001fda0003f06270 */
[----:B------:R-:W-:Y:S05]  /*07f0*/  @!P0 BRA `(.L_x_201) ;  /* 0x0000001000708947 */ /* 0x000fea0003800000 */
[C---:B------:R-:W-:Y:S02]  /*0800*/  ISETP.GE.U32.AND P0, PT, R0.reuse, 0x3, PT ;  /* 0x000000030000780c */ /* 0x040fe40003f06070 */
[----:B------:R-:W-:Y:S02]  /*0810*/  CS2R R2, SRZ ;  /* 0x0000000000027805 */ /* 0x000fe4000001ff00 */
[----:B------:R-:W-:Y:S02]  /*0820*/  IADD3 R16, PT, PT, R0, 0x1, RZ ;  /* 0x0000000100107810 */ /* 0x000fe40007ffe0ff */
[----:B------:R-:W-:Y:S02]  /*0830*/  MOV R15, RZ ;  /* 0x000000ff000f7202 */ /* 0x000fe40000000f00 */
[----:B------:R-:W-:-:S05]  /*0840*/  LOP3.LUT R13, R16, 0x3, RZ, 0xc0, !PT ;  /* 0x00000003100d7812 */ /* 0x000fca00078ec0ff */
[----:B------:R-:W-:Y:S05]  /*0850*/  @!P0 BRA `(.L_x_202) ;  /* 0x0000000800788947 */ /* 0x000fea0003800000 */
[----:B------:R-:W-:Y:S01]  /*0860*/  LOP3.LUT R15, R16, 0xfffffffc, RZ, 0xc0, !PT ;  /* 0xfffffffc100f7812 */ /* 0x000fe200078ec0ff */
[----:B------:R-:W-:Y:S01]  /*0870*/  IMAD.MOV.U32 R26, RZ, RZ, RZ ;  /* 0x000000ffff1a7224 */ /* 0x000fe200078e00ff */
[----:B------:R-:W0:Y:S01]  /*0880*/  LDCU UR12, c[0x0][0x384] ;  /* 0x00007080ff0c77ac */ /* 0x000e220008000800 */
[----:B------:R-:W1:Y:S01]  /*0890*/  LDCU UR6, c[0x0][0x388] ;  /* 0x00007100ff0677ac */ /* 0x000e620008000800 */
[----:B------:R-:W2:Y:S01]  /*08a0*/  LDCU UR13, c[0x0][0x394] ;  /* 0x00007280ff0d77ac */ /* 0x000ea20008000800 */
[----:B------:R-:W-:-:S05]  /*08b0*/  UMOV UR5, URZ ;  /* 0x000000ff00057c82 */ /* 0x000fca0008000000 */
.L_x_203:
[----:B------:R-:W-:Y:S01]  /*08c0*/  I2FP.F32.U32 R3, UR5 ;  /* 0x0000000500037c45 */ /* 0x000fe20008201000 */
[----:B------:R-:W-:Y:S01]  /*08d0*/  HFMA2 R24, -RZ, RZ, 0.96630859375, -0.0022525787353515625 ;  /* 0x3bbb989dff187431 */ /* 0x000fe200000001ff */
[----:B------:R-:W-:Y:S01]  /*08e0*/  UIADD3 UR10, UPT, UPT, UR5, 0x1, URZ ;  /* 0x00000001050a7890 */ /* 0x000fe2000fffe0ff */
[----:B------:R-:W-:Y:S01]  /*08f0*/  IMAD.MOV.U32 R27, RZ, RZ, 0x3ff00000 ;  /* 0x3ff00000ff1b7424 */ /* 0x000fe200078e00ff */
[----:B------:R-:W-:Y:S01]  /*0900*/  ISETP.NE.AND P1, PT, R0, UR5, PT ;  /* 0x0000000500007c0c */ /* 0x000fe2000bf25270 */
[----:B0-----:R-:W-:Y:S01]  /*0910*/  FFMA R25, R3, UR12, R10 ;  /* 0x0000000c03197c23 */ /* 0x001fe2000800000a */
[----:B------:R-:W-:-:S03]  /*0920*/  UIADD3 UR11, UPT, UPT, UR5, 0x2, URZ ;  /* 0x00000002050b7890 */ /* 0x000fc6000fffe0ff */
[C---:B--2---:R-:W-:Y:S01]  /*0930*/  FADD R22, -R25.reuse, UR13 ;  /* 0x0000000d19167e21 */ /* 0x044fe20008000100 */
[----:B------:R-:W-:-:S03]  /*0940*/  FSETP.GEU.AND P0, PT, R25, 5, PT ;  /* 0x40a000001900780b */ /* 0x000fc60003f0e000 */
[----:B-1----:R-:W-:Y:S01]  /*0950*/  FMUL R23, R22, -UR6 ;  /* 0x8000000616177c20 */ /* 0x002fe20008400000 */
[----:B------:R-:W-:-:S09]  /*0960*/  FSEL R22, R27, 2, !P1 ;  /* 0x400000001b167808 */ /* 0x000fd20004800000 */
[----:B---3--:R0:W1:Y:S01]  /*0970*/  @!P0 F2F.F64.F32 R18, R25 ;  /* 0x0000001900128310 */ /* 0x0080620000201800 */
[----:B------:R-:W-:Y:S01]  /*0980*/  @P0 FADD R20, R25, -5 ;  /* 0xc0a0000019140421 */ /* 0x000fe20000000000 */
[----:B------:R-:W-:Y:S01]  /*0990*/  @!P0 MOV R2, 0x8db8bac7 ;  /* 0x8db8bac700028802 */ /* 0x000fe20000000f00 */
[----:B------:R-:W-:Y:S01]  /*09a0*/  @!P0 IMAD.MOV.U32 R17, RZ, RZ, 0x3f889374 ;  /* 0x3f889374ff118424 */ /* 0x000fe200078e00ff */
[----:B------:R-:W-:Y:S02]  /*09b0*/  @!P0 MOV R3, 0x3f56f006 ;  /* 0x3f56f00600038802 */ /* 0x000fe40000000f00 */
[----:B------:R-:W-:Y:S02]  /*09c0*/  @!P0 MOV R16, 0xbc6a7efa ;  /* 0xbc6a7efa00108802 */ /* 0x000fe40000000f00 */
[----:B------:R-:W2:Y:S01]  /*09d0*/  @P0 F2F.F64.F32 R20, R20 ;  /* 0x0000001400140310 */ /* 0x000ea20000201800 */
[----:B0-----:R-:W-:-:S03]  /*09e0*/  MOV R25, 0x437c0000 ;  /* 0x437c000000197802 */ /* 0x001fc60000000f00 */
[----:B-1----:R-:W-:Y:S01]  /*09f0*/  @!P0 DFMA R16, R18, R2, R16 ;  /* 0x000000021210822b */ /* 0x002fe20000000010 */
[----:B------:R-:W-:Y:S01]  /*0a00*/  @P0 MOV R18, 0xd2f1a9fc ;  /* 0xd2f1a9fc00120802 */ /* 0x000fe20000000f00 */
[----:B------:R-:W-:Y:S01]  /*0a10*/  @P0 IMAD.MOV.U32 R3, RZ, RZ, 0x3f9374bc ;  /* 0x3f9374bcff030424 */ /* 0x000fe200078e00ff */
[----:B------:R-:W-:Y:S02]  /*0a20*/  @P0 MOV R19, 0x3f50624d ;  /* 0x3f50624d00130802 */ /* 0x000fe40000000f00 */
[----:B------:R-:W-:-:S06]  /*0a30*/  @P0 MOV R2, 0x6a7ef9db ;  /* 0x6a7ef9db00020802 */ /* 0x000fcc0000000f00 */
[----:B--2---:R-:W-:Y:S01]  /*0a40*/  @P0 DFMA R16, R20, R18, R2 ;  /* 0x000000121410022b */ /* 0x004fe20000000002 */
[----:B------:R-:W-:Y:S01]  /*0a50*/  ISETP.NE.AND P0, PT, RZ, UR5, PT ;  /* 0x00000005ff007c0c */ /* 0x000fe2000bf05270 */
[----:B------:R-:W-:Y:S01]  /*0a60*/  FFMA.SAT R2, R23, R24, 0.5 ;  /* 0x3f00000017027423 */ /* 0x000fe20000002018 */
[----:B------:R-:W-:-:S03]  /*0a70*/  I2FP.F32.U32 R19, UR10 ;  /* 0x0000000a00137c45 */ /* 0x000fc60008201000 */
[----:B------:R-:W-:Y:S02]  /*0a80*/  FFMA.RM R2, R2, R25, 12582913 ;  /* 0x4b40000102027423 */ /* 0x000fe40000004019 */
[----:B------:R-:W-:Y:S02]  /*0a90*/  FFMA R28, R19, UR12, R10 ;  /* 0x0000000c131c7c23 */ /* 0x000fe4000800000a */
[C---:B------:R-:W-:Y:S01]  /*0aa0*/  FADD R18, R2.reuse, -12583039 ;  /* 0xcb40007f02127421 */ /* 0x040fe20000000000 */
[----:B------:R-:W-:Y:S02]  /*0ab0*/  SHF.L.U32 R2, R2, 0x17, RZ ;  /* 0x0000001702027819 */ /* 0x000fe400000006ff */
[----:B------:R-:W-:Y:S01]  /*0ac0*/  FSETP.GEU.AND P2, PT, R28, 5, PT ;  /* 0x40a000001c00780b */ /* 0x000fe20003f4e000 */
[----:B------:R-:W-:-:S04]  /*0ad0*/  FFMA R18, R23, 1.4426950216293334961, -R18 ;  /* 0x3fb8aa3b17127823 */ /* 0x000fc80000000812 */
[----:B------:R-:W-:-:S06]  /*0ae0*/  FFMA R23, R23, 1.925963033500011079e-08, R18 ;  /* 0x32a5706017177823 */ /* 0x000fcc0000000012 */
[----:B------:R-:W0:Y:S02]  /*0af0*/  MUFU.EX2 R23, R23 ;  /* 0x0000001700177308 */ /* 0x000e240000000800 */
[----:B------:R-:W-:Y:S01]  /*0b00*/  @P2 FADD R21, R28, -5 ;  /* 0xc0a000001c152421 */ /* 0x000fe20000000000 */
[----:B0-----:R-:W-:Y:S01]  /*0b10*/  FMUL R3, R23, R2 ;  /* 0x0000000217037220 */ /* 0x001fe20000400000 */
[----:B------:R-:W-:Y:S02]  /*0b20*/  FSEL R23, R22, 1.875, P0 ;  /* 0x3ff0000016177808 */ /* 0x000fe40000000000 */
[----:B------:R-:W-:Y:S01]  /*0b30*/  MOV R22, RZ ;  /* 0x000000ff00167202 */ /* 0x000fe20000000f00 */
[----:B------:R-:W-:Y:S01]  /*0b40*/  FMUL R20, R14, R3 ;  /* 0x000000030e147220 */ /* 0x000fe20000400000 */
[----:B------:R-:W-:Y:S01]  /*0b50*/  ISETP.NE.AND P0, PT, R0, UR10, PT ;  /* 0x0000000a00007c0c */ /* 0x000fe2000bf05270 */
[----:B----4-:R-:W-:Y:S01]  /*0b60*/  F2F.F64.F32 R2, R26 ;  /* 0x0000001a00027310 */ /* 0x010fe20000201800 */
[----:B------:R-:W-:-:S02]  /*0b70*/  UIADD3 UR10, UPT, UPT, UR5, 0x3, URZ ;  /* 0x00000003050a7890 */ /* 0x000fc4000fffe0ff */
[----:B------:R-:W-:-:S05]  /*0b80*/  UIADD3 UR5, UPT, UPT, UR5, 0x4, URZ ;  /* 0x0000000405057890 */ /* 0x000fca000fffe0ff */
[----:B------:R-:W0:Y:S02]  /*0b90*/  F2F.F64.F32 R18, R20 ;  /* 0x0000001400127310 */ /* 0x000e240000201800 */
[----:B0-----:R-:W-:-:S06]  /*0ba0*/  DMUL R18, R18, R16 ;  /* 0x0000001012127228 */ /* 0x001fcc0000000000 */
[----:B------:R-:W0:Y:S02]  /*0bb0*/  @P2 F2F.F64.F32 R16, R21 ;  /* 0x0000001500102310 */ /* 0x000e240000201800 */
[----:B------:R-:W-:-:S06]  /*0bc0*/  DFMA R22, R18, R22, R2 ;  /* 0x000000161216722b */ /* 0x000fcc0000000002 */
[----:B------:R-:W1:Y:S01]  /*0bd0*/  @!P2 F2F.F64.F32 R20, R28 ;  /* 0x0000001c0014a310 */ /* 0x000e620000201800 */
[----:B------:R-:W-:Y:S01]  /*0be0*/  @P2 MOV R2, 0x6a7ef9db ;  /* 0x6a7ef9db00022802 */ /* 0x000fe20000000f00 */
[----:B------:R-:W-:Y:S01]  /*0bf0*/  @P2 IMAD.MOV.U32 R18, RZ, RZ, -0x2d0e5604 ;  /* 0xd2f1a9fcff122424 */ /* 0x000fe200078e00ff */
[----:B------:R-:W-:Y:S02]  /*0c00*/  @P2 MOV R3, 0x3f9374bc ;  /* 0x3f9374bc00032802 */ /* 0x000fe40000000f00 */
[----:B------:R-:W-:-:S03]  /*0c10*/  @P2 MOV R19, 0x3f50624d ;  /* 0x3f50624d00132802 */ /* 0x000fc60000000f00 */
[----:B------:R2:W3:Y:S03]  /*0c20*/  F2F.F32.F64 R29, R22 ;  /* 0x00000016001d7310 */ /* 0x0004e60000301000 */
[----:B0-----:R-:W-:Y:S01]  /*0c30*/  @P2 DFMA R18, R16, R18, R2 ;  /* 0x000000121012222b */ /* 0x001fe20000000002 */
[----:B------:R-:W-:Y:S01]  /*0c40*/  @!P2 MOV R16, 0x8db8bac7 ;  /* 0x8db8bac70010a802 */ /* 0x000fe20000000f00 */
[----:B------:R-:W-:Y:S01]  /*0c50*/  @!P2 IMAD.MOV.U32 R2, RZ, RZ, -0x43958106 ;  /* 0xbc6a7efaff02a424 */ /* 0x000fe200078e00ff */
[----:B------:R-:W-:Y:S02]  /*0c60*/  @!P2 MOV R17, 0x3f56f006 ;  /* 0x3f56f0060011a802 */ /* 0x000fe40000000f00 */
[----:B------:R-:W-:Y:S02]  /*0c70*/  @!P2 MOV R3, 0x3f889374 ;  /* 0x3f8893740003a802 */ /* 0x000fe40000000f00 */
[----:B--2---:R-:W-:-:S02]  /*0c80*/  FSEL R23, R27, 2, !P0 ;  /* 0x400000001b177808 */ /* 0x004fc40004000000 */
[----:B------:R-:W-:Y:S02]  /*0c90*/  MOV R22, RZ ;  /* 0x000000ff00167202 */ /* 0x000fe40000000f00 */
[----:B-1----:R-:W-:Y:S01]  /*0ca0*/  @!P2 DFMA R18, R20, R16, R2 ;  /* 0x000000101412a22b */ /* 0x002fe20000000002 */
[----:B------:R-:W-:Y:S01]  /*0cb0*/  ISETP.NE.AND P0, PT, R0, UR11, PT ;  /* 0x0000000b00007c0c */ /* 0x000fe2000bf05270 */
[----:B------:R-:W-:Y:S01]  /*0cc0*/  FADD R2, -R28, UR13 ;  /* 0x0000000d1c027e21 */ /* 0x000fe20008000100 */
[----:B------:R-:W-:-:S03]  /*0cd0*/  I2FP.F32.U32 R17, UR11 ;  /* 0x0000000b00117c45 */ /* 0x000fc60008201000 */
[----:B------:R-:W-:Y:S02]  /*0ce0*/  FMUL R3, R2, -UR6 ;  /* 0x8000000602037c20 */ /* 0x000fe40008400000 */
[----:B------:R-:W-:Y:S02]  /*0cf0*/  FFMA R26, R17, UR12, R10 ;  /* 0x0000000c111a7c23 */ /* 0x000fe4000800000a */
[----:B------:R-:W-:-:S03]  /*0d00*/  FFMA.SAT R2, R3, R24, 0.5 ;  /* 0x3f00000003027423 */ /* 0x000fc60000002018 */
[----:B------:R-:W-:Y:S01]  /*0d10*/  FSETP.GEU.AND P1, PT, R26, 5, PT ;  /* 0x40a000001a00780b */ /* 0x000fe20003f2e000 */
[----:B------:R-:W-:-:S04]  /*0d20*/  FFMA.RM R2, R2, R25, 12582913 ;  /* 0x4b40000102027423 */ /* 0x000fc80000004019 */
[----:B------:R-:W-:-:S04]  /*0d30*/  FADD R16, R2, -12583039 ;  /* 0xcb40007f02107421 */ /* 0x000fc80000000000 */
[----:B------:R-:W-:-:S04]  /*0d40*/  FFMA R16, R3, 1.4426950216293334961, -R16 ;  /* 0x3fb8aa3b03107823 */ /* 0x000fc80000000810 */
[----:B------:R-:W-:Y:S01]  /*0d50*/  FFMA R20, R3, 1.925963033500011079e-08, R16 ;  /* 0x32a5706003147823 */ /* 0x000fe20000000010 */
[----:B------:R-:W-:Y:S02]  /*0d60*/  SHF.L.U32 R3, R2, 0x17, RZ ;  /* 0x0000001702037819 */ /* 0x000fe400000006ff */
[----:B------:R-:W-:-:S03]  /*0d70*/  @P1 MOV R21, 0x3f9374bc ;  /* 0x3f9374bc00151802 */ /* 0x000fc60000000f00 */
[----:B------:R-:W0:Y:S02]  /*0d80*/  MUFU.EX2 R20, R20 ;  /* 0x0000001400147308 */ /* 0x000e240000000800 */
[----:B0-----:R-:W-:Y:S01]  /*0d90*/  FMUL R3, R20, R3 ;  /* 0x0000000314037220 */ /* 0x001fe20000400000 */
[----:B------:R-:W-:-:S03]  /*0da0*/  @P1 MOV R20, 0x6a7ef9db ;  /* 0x6a7ef9db00141802 */ /* 0x000fc60000000f00 */
[----:B------:R-:W-:Y:S02]  /*0db0*/  FMUL R28, R14, R3 ;  /* 0x000000030e1c7220 */ /* 0x000fe40000400000 */
[----:B---3--:R-:W-:Y:S08]  /*0dc0*/  F2F.F64.F32 R2, R29 ;  /* 0x0000001d00027310 */ /* 0x008ff00000201800 */
[----:B------:R0:W1:Y:S02]  /*0dd0*/  F2F.F64.F32 R16, R28 ;  /* 0x0000001c00107310 */ /* 0x0000640000201800 */
[----:B0-----:R-:W-:Y:S01]  /*0de0*/  @P1 FADD R28, R26, -5 ;  /* 0xc0a000001a1c1421 */ /* 0x001fe20000000000 */
[----:B-1----:R-:W-:-:S05]  /*0df0*/  DMUL R18, R16, R18 ;  /* 0x0000001210127228 */ /* 0x002fca0000000000 */
[----:B------:R-:W0:Y:S03]  /*0e00*/  @P1 F2F.F64.F32 R16, R28 ;  /* 0x0000001c00101310 */ /* 0x000e260000201800 */
[----:B------:R-:W-:-:S05]  /*0e10*/  DFMA R22, R18, R22, R2 ;  /* 0x000000161216722b */ /* 0x000fca0000000002 */
[----:B------:R-:W1:Y:S01]  /*0e20*/  @!P1 F2F.F64.F32 R18, R26 ;  /* 0x0000001a00129310 */ /* 0x000e620000201800 */
[----:B------:R-:W-:Y:S01]  /*0e30*/  @P1 IMAD.MOV.U32 R2, RZ, RZ, -0x2d0e5604 ;  /* 0xd2f1a9fcff021424 */ /* 0x000fe200078e00ff */
[----:B------:R-:W-:-:S06]  /*0e40*/  @P1 MOV R3, 0x3f50624d ;  /* 0x3f50624d00031802 */ /* 0x000fcc0000000f00 */
[----:B0-----:R-:W-:Y:S01]  /*0e50*/  @P1 DFMA R20, R16, R2, R20 ;  /* 0x000000021014122b */ /* 0x001fe20000000014 */
[----:B------:R0:W2:Y:S01]  /*0e60*/  F2F.F32.F64 R23, R22 ;  /* 0x0000001600177310 */ /* 0x0000a20000301000 */
[----:B------:R-:W-:Y:S01]  /*0e70*/  @!P1 IMAD.MOV.U32 R16, RZ, RZ, -0x72474539 ;  /* 0x8db8bac7ff109424 */ /* 0x000fe200078e00ff */
[----:B------:R-:W-:Y:S02]  /*0e80*/  @!P1 MOV R17, 0x3f56f006 ;  /* 0x3f56f00600119802 */ /* 0x000fe40000000f00 */
[----:B------:R-:W-:Y:S02]  /*0e90*/  @!P1 MOV R2, 0xbc6a7efa ;  /* 0xbc6a7efa00029802 */ /* 0x000fe40000000f00 */
[----:B------:R-:W-:-:S06]  /*0ea0*/  @!P1 MOV R3, 0x3f889374 ;  /* 0x3f88937400039802 */ /* 0x000fcc0000000f00 */
[----:B-1----:R-:W-:Y:S01]  /*0eb0*/  @!P1 DFMA R20, R18, R16, R2 ;  /* 0x000000101214922b */ /* 0x002fe20000000002 */
[----:B------:R-:W-:-:S04]  /*0ec0*/  FADD R2, -R26, UR13 ;  /* 0x0000000d1a027e21 */ /* 0x000fc80008000100 */
[----:B------:R-:W-:-:S04]  /*0ed0*/  FMUL R3, R2, -UR6 ;  /* 0x8000000602037c20 */ /* 0x000fc80008400000 */
[----:B------:R-:W-:-:S04]  /*0ee0*/  FFMA.SAT R2, R3, R24, 0.5 ;  /* 0x3f00000003027423 */ /* 0x000fc80000002018 */
[----:B------:R-:W-:-:S04]  /*0ef0*/  FFMA.RM R2, R2, R25, 12582913 ;  /* 0x4b40000102027423 */ /* 0x000fc80000004019 */
[----:B------:R-:W-:-:S04]  /*0f00*/  FADD R16, R2, -12583039 ;  /* 0xcb40007f02107421 */ /* 0x000fc80000000000 */
[----:B------:R-:W-:-:S04]  /*0f10*/  FFMA R16, R3, 1.4426950216293334961, -R16 ;  /* 0x3fb8aa3b03107823 */ /* 0x000fc80000000810 */
[----:B------:R-:W-:Y:S01]  /*0f20*/  FFMA R16, R3, 1.925963033500011079e-08, R16 ;  /* 0x32a5706003107823 */ /* 0x000fe20000000010 */
[----:B------:R-:W-:-:S05]  /*0f30*/  I2FP.F32.U32 R3, UR10 ;  /* 0x0000000a00037c45 */ /* 0x000fca0008201000 */
[----:B------:R-:W1:Y:S01]  /*0f40*/  MUFU.EX2 R16, R16 ;  /* 0x0000001000107308 */ /* 0x000e620000000800 */
[----:B0-----:R-:W-:Y:S01]  /*0f50*/  FFMA R22, R3, UR12, R10 ;  /* 0x0000000c03167c23 */ /* 0x001fe2000800000a */
[----:B------:R-:W-:-:S03]  /*0f60*/  IMAD.SHL.U32 R3, R2, 0x800000, RZ ;  /* 0x0080000002037824 */ /* 0x000fc600078e00ff */
[C---:B------:R-:W-:Y:S01]  /*0f70*/  FADD R19, -R22.reuse, UR13 ;  /* 0x0000000d16137e21 */ /* 0x040fe20008000100 */
[----:B------:R-:W-:-:S03]  /*0f80*/  FSETP.GEU.AND P1, PT, R22, 5, PT ;  /* 0x40a000001600780b */ /* 0x000fc60003f2e000 */
[----:B------:R-:W-:-:S04]  /*0f90*/  FMUL R19, R19, -UR6 ;  /* 0x8000000613137c20 */ /* 0x000fc80008400000 */
[----:B------:R-:W-:Y:S01]  /*0fa0*/  FFMA.SAT R24, R19, R24, 0.5 ;  /* 0x3f00000013187423 */ /* 0x000fe20000002018 */
[----:B-1----:R-:W-:-:S03]  /*0fb0*/  FMUL R3, R16, R3 ;  /* 0x0000000310037220 */ /* 0x002fc60000400000 */
[----:B------:R-:W-:Y:S01]  /*0fc0*/  FFMA.RM R25, R24, R25, 12582913 ;  /* 0x4b40000118197423 */ /* 0x000fe20000004019 */
[----:B------:R-:W-:-:S03]  /*0fd0*/  FMUL R3, R14, R3 ;  /* 0x000000030e037220 */ /* 0x000fc60000400000 */
[C---:B------:R-:W-:Y:S01]  /*0fe0*/  FADD R16, R25.reuse, -12583039 ;  /* 0xcb40007f19107421 */ /* 0x040fe20000000000 */
[----:B------:R-:W-:-:S03]  /*0ff0*/  SHF.L.U32 R25, R25, 0x17, RZ ;  /* 0x0000001719197819 */ /* 0x000fc600000006ff */
[C---:B------:R-:W-:Y:S01]  /*1000*/  FFMA R18, R19.reuse, 1.4426950216293334961, -R16 ;  /* 0x3fb8aa3b13127823 */ /* 0x040fe20000000810 */
[----:B------:R-:W0:Y:S03]  /*1010*/  F2F.F64.F32 R2, R3 ;  /* 0x0000000300027310 */ /* 0x000e260000201800 */
[----:B------:R-:W-:Y:S01]  /*1020*/  FFMA R24, R19, 1.925963033500011079e-08, R18 ;  /* 0x32a5706013187823 */ /* 0x000fe20000000012 */
[----:B------:R-:W-:Y:S02]  /*1030*/  FSEL R19, R27, 2, !P0 ;  /* 0x400000001b137808 */ /* 0x000fe40004000000 */
[----:B------:R-:W-:Y:S02]  /*1040*/  MOV R18, RZ ;  /* 0x000000ff00127202 */ /* 0x000fe40000000f00 */
[----:B--2---:R-:W1:Y:S01]  /*1050*/  F2F.F64.F32 R16, R23 ;  /* 0x0000001700107310 */ /* 0x004e620000201800 */
[----:B------:R-:W-:Y:S01]  /*1060*/  ISETP.NE.AND P0, PT, R0, UR10, PT ;  /* 0x0000000a00007c0c */ /* 0x000fe2000bf05270 */
[----:B0-----:R-:W-:-:S06]  /*1070*/  DMUL R20, R2, R20 ;  /* 0x0000001402147228 */ /* 0x001fcc0000000000 */
[----:B------:R-:W0:Y:S01]  /*1080*/  MUFU.EX2 R24, R24 ;  /* 0x0000001800187308 */ /* 0x000e220000000800 */
[----:B------:R-:W-:Y:S01]  /*1090*/  @P1 FADD R2, R22, -5 ;  /* 0xc0a0000016021421 */ /* 0x000fe20000000000 */
[----:B-1----:R-:W-:-:S06]  /*10a0*/  DFMA R28, R20, R18, R16 ;  /* 0x00000012141c722b */ /* 0x002fcc0000000010 */
[----:B------:R-:W1:Y:S01]  /*10b0*/  @P1 F2F.F64.F32 R2, R2 ;  /* 0x0000000200021310 */ /* 0x000e620000201800 */
[----:B------:R-:W-:Y:S01]  /*10c0*/  @P1 MOV R16, 0xd2f1a9fc ;  /* 0xd2f1a9fc00101802 */ /* 0x000fe20000000f00 */
[----:B------:R-:W-:-:S06]  /*10d0*/  @P1 IMAD.MOV.U32 R17, RZ, RZ, 0x3f50624d ;  /* 0x3f50624dff111424 */ /* 0x000fcc00078e00ff */
[----:B------:R-:W2:Y:S01]  /*10e0*/  @!P1 F2F.F64.F32 R20, R22 ;  /* 0x0000001600149310 */ /* 0x000ea20000201800 */
[----:B0-----:R-:W-:Y:S01]  /*10f0*/  FMUL R19, R24, R25 ;  /* 0x0000001918137220 */ /* 0x001fe20000400000 */
[----:B------:R-:W-:Y:S02]  /*1100*/  @P1 MOV R24, 0x6a7ef9db ;  /* 0x6a7ef9db00181802 */ /* 0x000fe40000000f00 */
[----:B------:R-:W-:Y:S01]  /*1110*/  @P1 MOV R25, 0x3f9374bc ;  /* 0x3f9374bc00191802 */ /* 0x000fe20000000f00 */
[----:B------:R-:W-:-:S03]  /*1120*/  FMUL R23, R14, R19 ;  /* 0x000000130e177220 */ /* 0x000fc60000400000 */
[----:B------:R-:W0:Y:S02]  /*1130*/  F2F.F32.F64 R28, R28 ;  /* 0x0000001c001c7310 */ /* 0x000e240000301000 */
[----:B-1----:R-:W-:Y:S01]  /*1140*/  @P1 DFMA R24, R2, R16, R24 ;  /* 0x000000100218122b */ /* 0x002fe20000000018 */
[----:B------:R-:W-:Y:S01]  /*1150*/  @!P1 MOV R16, 0x8db8bac7 ;  /* 0x8db8bac700109802 */ /* 0x000fe20000000f00 */
[----:B------:R-:W-:Y:S01]  /*1160*/  @!P1 IMAD.MOV.U32 R17, RZ, RZ, 0x3f56f006 ;  /* 0x3f56f006ff119424 */ /* 0x000fe200078e00ff */
[----:B------:R-:W-:-:S03]  /*1170*/  @!P1 MOV R2, 0xbc6a7efa ;  /* 0xbc6a7efa00029802 */ /* 0x000fc60000000f00 */
[----:B------:R-:W1:Y:S01]  /*1180*/  F2F.F64.F32 R18, R23 ;  /* 0x0000001700127310 */ /* 0x000e620000201800 */
[----:B------:R-:W-:-:S06]  /*1190*/  @!P1 MOV R3, 0x3f889374 ;  /* 0x3f88937400039802 */ /* 0x000fcc0000000f00 */
[----:B--2---:R-:W-:Y:S01]  /*11a0*/  @!P1 DFMA R24, R20, R16, R2 ;  /* 0x000000101418922b */ /* 0x004fe20000000002 */
[----:B0-----:R-:W0:Y:S01]  /*11b0*/  F2F.F64.F32 R28, R28 ;  /* 0x0000001c001c7310 */ /* 0x001e220000201800 */
[----:B------:R-:W-:Y:S02]  /*11c0*/  FSEL R3, R27, 2, !P0 ;  /* 0x400000001b037808 */ /* 0x000fe40004000000 */
[----:B------:R-:W-:Y:S02]  /*11d0*/  MOV R2, RZ ;  /* 0x000000ff00027202 */ /* 0x000fe40000000f00 */
[----:B------:R-:W-:Y:S02]  /*11e0*/  ISETP.NE.AND P0, PT, R15, UR5, PT ;  /* 0x000000050f007c0c */ /* 0x000fe4000bf05270 */
[----:B-1----:R-:W-:-:S08]  /*11f0*/  DMUL R18, R18, R24 ;  /* 0x0000001812127228 */ /* 0x002fd00000000000 */
[----:B0-----:R-:W-:-:S06]  /*1200*/  DFMA R18, R18, R2, R28 ;  /* 0x000000021212722b */ /* 0x001fcc000000001c */
[----:B------:R3:W4:Y:S01]  /*1210*/  F2F.F32.F64 R26, R18 ;  /* 0x00000012001a7310 */ /* 0x0007220000301000 */
[----:B------:R-:W-:Y:S05]  /*1220*/  @P0 BRA `(.L_x_203) ;  /* 0xfffffff400a40947 */ /* 0x000fea000383ffff */
[----:B----4-:R0:W1:Y:S02]  /*1230*/  F2F.F64.F32 R2, R26 ;  /* 0x0000001a00027310 */ /* 0x0100640000201800 */
.L_x_202:
[----:B------:R-:W-:-:S13]  /*1240*/  ISETP.NE.AND P0, PT, R13, RZ, PT ;  /* 0x000000ff0d00720c */ /* 0x000fda0003f05270 */
[----:B------:R-:W-:Y:S05]  /*1250*/  @!P0 BRA `(.L_x_201) ;  /* 0x0000000400d88947 */ /* 0x000fea0003800000 */
[----:B------:R-:W0:Y:S01]  /*1260*/  LDCU UR5, c[0x0][0x384] ;  /* 0x00007080ff0577ac */ /* 0x000e220008000800 */
[----:B------:R-:W-:Y:S01]  /*1270*/  I2FP.F32.U32 R17, R15 ;  /* 0x0000000f00117245 */ /* 0x000fe20000201000 */
[----:B------:R-:W-:Y:S01]  /*1280*/  IMAD.MOV.U32 R22, RZ, RZ, 0x3bbb989d ;  /* 0x3bbb989dff167424 */ /* 0x000fe200078e00ff */
[----:B------:R-:W-:Y:S01]  /*1290*/  ISETP.NE.AND P1, PT, R15, R0, PT ;  /* 0x000000000f00720c */ /* 0x000fe20003f25270 */
[----:B------:R-:W2:Y:S01]  /*12a0*/  LDCU UR6, c[0x0][0x394] ;  /* 0x00007280ff0677ac */ /* 0x000ea20008000800 */
[----:B------:R-:W4:Y:S01]  /*12b0*/  LDCU UR10, c[0x0][0x388] ;  /* 0x00007100ff0a77ac */ /* 0x000f220008000800 */
[----:B0-----:R-:W-:-:S04]  /*12c0*/  FFMA R26, R17, UR5, R10 ;  /* 0x00000005111a7c23 */ /* 0x001fc8000800000a */
[C---:B--2---:R-:W-:Y:S01]  /*12d0*/  FADD R27, -R26.reuse, UR6 ;  /* 0x000000061a1b7e21 */ /* 0x044fe20008000100 */
[----:B------:R-:W-:-:S03]  /*12e0*/  FSETP.GEU.AND P0, PT, R26, 5, PT ;  /* 0x40a000001a00780b */ /* 0x000fc60003f0e000 */
[----:B----4-:R-:W-:-:S10]  /*12f0*/  FMUL R27, R27, -UR10 ;  /* 0x8000000a1b1b7c20 */ /* 0x010fd40008400000 */
[----:B------:R-:W-:Y:S01]  /*1300*/  @P0 FADD R23, R26, -5 ;  /* 0xc0a000001a170421 */ /* 0x000fe20000000000 */
[----:B------:R-:W-:Y:S01]  /*1310*/  @!P0 F2F.F64.F32 R24, R26 ;  /* 0x0000001a00188310 */ /* 0x000fe20000201800 */
[----:B---3--:R-:W-:Y:S01]  /*1320*/  @P0 IMAD.MOV.U32 R18, RZ, RZ, -0x2d0e5604 ;  /* 0xd2f1a9fcff120424 */ /* 0x008fe200078e00ff */
[----:B------:R-:W-:Y:S02]  /*1330*/  @P0 MOV R19, 0x3f50624d ;  /* 0x3f50624d00130802 */ /* 0x000fe40000000f00 */
[----:B------:R-:W-:Y:S02]  /*1340*/  @P0 MOV R16, 0x6a7ef9db ;  /* 0x6a7ef9db00100802 */ /* 0x000fe40000000f00 */
[----:B------:R-:W-:Y:S02]  /*1350*/  @P0 MOV R17, 0x3f9374bc ;  /* 0x3f9374bc00110802 */ /* 0x000fe40000000f00 */
[----:B------:R0:W2:Y:S02]  /*1360*/  @P0 F2F.F64.F32 R20, R23 ;  /* 0x0000001700140310 */ /* 0x0000a40000201800 */
[----:B0-----:R-:W-:-:S02]  /*1370*/  MOV R23, 0x437c0000 ;  /* 0x437c000000177802 */ /* 0x001fc40000000f00 */
[----:B--2---:R-:W-:Y:S01]  /*1380*/  @P0 DFMA R16, R20, R18, R16 ;  /* 0x000000121410022b */ /* 0x004fe20000000010 */
[----:B------:R-:W-:Y:S01]  /*1390*/  @!P0 IMAD.MOV.U32 R20, RZ, RZ, -0x72474539 ;  /* 0x8db8bac7ff148424 */ /* 0x000fe200078e00ff */
[----:B------:R-:W-:Y:S02]  /*13a0*/  @!P0 MOV R21, 0x3f56f006 ;  /* 0x3f56f00600158802 */ /* 0x000fe40000000f00 */
[----:B------:R-:W-:Y:S02]  /*13b0*/  @!P0 MOV R18, 0xbc6a7efa ;  /* 0xbc6a7efa00128802 */ /* 0x000fe40000000f00 */
[----:B------:R-:W-:-:S06]  /*13c0*/  @!P0 MOV R19, 0x3f889374 ;  /* 0x3f88937400138802 */ /* 0x000fcc0000000f00 */
[----:B------:R-:W-:Y:S01]  /*13d0*/  @!P0 DFMA R16, R24, R20, R18 ;  /* 0x000000141810822b */ /* 0x000fe20000000012 */
[----:B------:R-:W-:Y:S01]  /*13e0*/  ISETP.NE.AND P0, PT, R15, RZ, PT ;  /* 0x000000ff0f00720c */ /* 0x000fe20003f05270 */
[----:B------:R-:W-:Y:S01]  /*13f0*/  FFMA.SAT R18, R27, R22, 0.5 ;  /* 0x3f0000001b127423 */ /* 0x000fe20000002016 */
[----:B------:R-:W-:-:S03]  /*1400*/  HFMA2 R24, -RZ, RZ, 1.984375, 0 ;  /* 0x3ff00000ff187431 */ /* 0x000fc600000001ff */
[----:B------:R-:W-:-:S04]  /*1410*/  FFMA.RM R18, R18, R23, 12582913 ;  /* 0x4b40000112127423 */ /* 0x000fc80000004017 */
[C---:B------:R-:W-:Y:S01]  /*1420*/  FADD R20, R18.reuse, -12583039 ;  /* 0xcb40007f12147421 */ /* 0x040fe20000000000 */
[----:B------:R-:W-:Y:S02]  /*1430*/  SHF.L.U32 R19, R18, 0x17, RZ ;  /* 0x0000001712137819 */ /* 0x000fe400000006ff */
[----:B------:R-:W-:Y:S01]  /*1440*/  FSEL R25, R24, 2, !P1 ;  /* 0x4000000018197808 */ /* 0x000fe20004800000 */
[----:B------:R-:W-:-:S04]  /*1450*/  FFMA R20, R27, 1.4426950216293334961, -R20 ;  /* 0x3fb8aa3b1b147823 */ /* 0x000fc80000000814 */
[----:B------:R-:W-:-:S06]  /*1460*/  FFMA R20, R27, 1.925963033500011079e-08, R20 ;  /* 0x32a570601b147823 */ /* 0x000fcc0000000014 */
[----:B------:R-:W0:Y:S02]  /*1470*/  MUFU.EX2 R20, R20 ;  /* 0x0000001400147308 */ /* 0x000e240000000800 */
[----:B0-----:R-:W-:-:S04]  /*1480*/  FMUL R19, R20, R19 ;  /* 0x0000001314137220 */ /* 0x001fc80000400000 */
[----:B------:R-:W-:-:S04]  /*1490*/  FMUL R21, R14, R19 ;  /* 0x000000130e157220 */ /* 0x000fc80000400000 */
[----:B------:R-:W0:Y:S02]  /*14a0*/  F2F.F64.F32 R18, R21 ;  /* 0x0000001500127310 */ /* 0x000e240000201800 */
[----:B0-----:R-:W-:Y:S01]  /*14b0*/  DMUL R18, R18, R16 ;  /* 0x0000001012127228 */ /* 0x001fe20000000000 */
[----:B------:R-:W-:Y:S01]  /*14c0*/  FSEL R17, R25, 1.875, P0 ;  /* 0x3ff0000019117808 */ /* 0x000fe20000000000 */
[----:B------:R-:W-:Y:S01]  /*14d0*/  IMAD.MOV.U32 R16, RZ, RZ, RZ ;  /* 0x000000ffff107224 */ /* 0x000fe200078e00ff */
[----:B------:R-:W-:-:S05]  /*14e0*/  ISETP.NE.AND P0, PT, R13, 0x1, PT ;  /* 0x000000010d00780c */ /* 0x000fca0003f05270 */
[----:B-1----:R-:W-:-:S06]  /*14f0*/  DFMA R2, R18, R16, R2 ;  /* 0x000000101202722b */ /* 0x002fcc0000000002 */
[----:B------:R2:W4:Y:S02]  /*1500*/  F2F.F32.F64 R26, R2 ;  /* 0x00000002001a7310 */ /* 0x0005240000301000 */
[----:B------:R-:W-:Y:S05]  /*1510*/  @!P0 BRA `(.L_x_201) ;  /* 0x0000000400288947 */ /* 0x000fea0003800000 */
[----:B------:R-:W-:-:S04]  /*1520*/  IADD3 R21, PT, PT, R15, 0x1, RZ ;  /* 0x000000010f157810 */ /* 0x000fc80007ffe0ff */
[----:B------:R-:W-:Y:S02]  /*1530*/  I2FP.F32.U32 R25, R21 ;  /* 0x0000001500197245 */ /* 0x000fe40000201000 */
[----:B------:R-:W-:-:S03]  /*1540*/  ISETP.NE.AND P1, PT, R21, R0, PT ;  /* 0x000000001500720c */ /* 0x000fc60003f25270 */
[----:B------:R-:W-:-:S05]  /*1550*/  FFMA R25, R25, UR5, R10 ;  /* 0x0000000519197c23 */ /* 0x000fca000800000a */
[----:B------:R-:W-:-:S13]  /*1560*/  FSETP.GEU.AND P0, PT, R25, 5, PT ;  /* 0x40a000001900780b */ /* 0x000fda0003f0e000 */
[----:B------:R-:W-:Y:S01]  /*1570*/  @P0 FADD R27, R25, -5 ;  /* 0xc0a00000191b0421 */ /* 0x000fe20000000000 */
[----:B------:R-:W-:Y:S01]  /*1580*/  @P0 MOV R16, 0xd2f1a9fc ;  /* 0xd2f1a9fc00100802 */ /* 0x000fe20000000f00 */
[----:B--2---:R-:W-:Y:S01]  /*1590*/  @P0 IMAD.MOV.U32 R2, RZ, RZ, 0x6a7ef9db ;  /* 0x6a7ef9dbff020424 */ /* 0x004fe200078e00ff */
[----:B------:R-:W-:Y:S01]  /*15a0*/  @P0 MOV R17, 0x3f50624d ;  /* 0x3f50624d00110802 */ /* 0x000fe20000000f00 */
[----:B------:R-:W0:Y:S01]  /*15b0*/  @P0 F2F.F64.F32 R18, R27 ;  /* 0x0000001b00120310 */ /* 0x000e220000201800 */
[----:B------:R-:W-:Y:S01]  /*15c0*/  @P0 MOV R3, 0x3f9374bc ;  /* 0x3f9374bc00030802 */ /* 0x000fe20000000f00 */
[----:B------:R-:W-:Y:S01]  /*15d0*/  @!P0 IMAD.MOV.U32 R20, RZ, RZ, -0x43958106 ;  /* 0xbc6a7efaff148424 */ /* 0x000fe200078e00ff */
[----:B------:R-:W-:-:S05]  /*15e0*/  @!P0 MOV R21, 0x3f889374 ;  /* 0x3f88937400158802 */ /* 0x000fca0000000f00 */
[----:B----4-:R-:W-:Y:S01]  /*15f0*/  F2F.F64.F32 R26, R26 ;  /* 0x0000001a001a7310 */ /* 0x010fe20000201800 */
[----:B0-----:R-:W-:-:S07]  /*1600*/  @P0 DFMA R2, R18, R16, R2 ;  /* 0x000000101202022b */ /* 0x001fce0000000002 */
[----:B------:R-:W0:Y:S01]  /*1610*/  @!P0 F2F.F64.F32 R16, R25 ;  /* 0x0000001900108310 */ /* 0x000e220000201800 */
[----:B------:R-:W-:Y:S02]  /*1620*/  @!P0 MOV R18, 0x8db8bac7 ;  /* 0x8db8bac700128802 */ /* 0x000fe40000000f00 */
[----:B------:R-:W-:-:S06]  /*1630*/  @!P0 MOV R19, 0x3f56f006 ;  /* 0x3f56f00600138802 */ /* 0x000fcc0000000f00 */
[----:B0-----:R-:W-:Y:S01]  /*1640*/  @!P0 DFMA R2, R16, R18, R20 ;  /* 0x000000121002822b */ /* 0x001fe20000000014 */
[----:B------:R-:W-:Y:S01]  /*1650*/  ISETP.NE.AND P0, PT, R13, 0x2, PT ;  /* 0x000000020d00780c */ /* 0x000fe20003f05270 */
[----:B------:R-:W-:-:S04]  /*1660*/  FADD R16, -R25, UR6 ;  /* 0x0000000619107e21 */ /* 0x000fc80008000100 */
[----:B------:R-:W-:-:S04]  /*1670*/  FMUL R17, R16, -UR10 ;  /* 0x8000000a10117c20 */ /* 0x000fc80008400000 */
[----:B------:R-:W-:-:S04]  /*1680*/  FFMA.SAT R16, R17, R22, 0.5 ;  /* 0x3f00000011107423 */ /* 0x000fc80000002016 */
[----:B------:R-:W-:-:S04]  /*1690*/  FFMA.RM R16, R16, R23, 12582913 ;  /* 0x4b40000110107423 */ /* 0x000fc80000004017 */
[----:B------:R-:W-:-:S04]  /*16a0*/  FADD R18, R16, -12583039 ;  /* 0xcb40007f10127421 */ /* 0x000fc80000000000 */
[----:B------:R-:W-:-:S04]  /*16b0*/  FFMA R18, R17, 1.4426950216293334961, -R18 ;  /* 0x3fb8aa3b11127823 */ /* 0x000fc80000000812 */
[----:B------:R-:W-:Y:S01]  /*16c0*/  FFMA R18, R17, 1.925963033500011079e-08, R18 ;  /* 0x32a5706011127823 */ /* 0x000fe20000000012 */
[----:B------:R-:W-:-:S05]  /*16d0*/  SHF.L.U32 R17, R16, 0x17, RZ ;  /* 0x0000001710117819 */ /* 0x000fca00000006ff */
[----:B------:R-:W0:Y:S02]  /*16e0*/  MUFU.EX2 R18, R18 ;  /* 0x0000001200127308 */ /* 0x000e240000000800 */
[----:B0-----:R-:W-:-:S04]  /*16f0*/  FMUL R17, R18, R17 ;  /* 0x0000001112117220 */ /* 0x001fc80000400000 */
[----:B------:R-:W-:-:S04]  /*1700*/  FMUL R19, R14, R17 ;  /* 0x000000110e137220 */ /* 0x000fc80000400000 */
[----:B------:R-:W0:Y:S02]  /*1710*/  F2F.F64.F32 R16, R19 ;  /* 0x0000001300107310 */ /* 0x000e240000201800 */
[----:B0-----:R-:W-:Y:S01]  /*1720*/  DMUL R16, R16, R2 ;  /* 0x0000000210107228 */ /* 0x001fe20000000000 */
[----:B------:R-:W-:Y:S02]  /*1730*/  FSEL R3, R24, 2, !P1 ;  /* 0x4000000018037808 */ /* 0x000fe40004800000 */
[----:B------:R-:W-:-:S06]  /*1740*/  MOV R2, RZ ;  /* 0x000000ff00027202 */ /* 0x000fcc0000000f00 */
[----:B------:R-:W-:-:S06]  /*1750*/  DFMA R16, R16, R2, R26 ;  /* 0x000000021010722b */ /* 0x000fcc000000001a */
[----:B------:R0:W1:Y:S01]  /*1760*/  F2F.F32.F64 R26, R16 ;  /* 0x00000010001a7310 */ /* 0x0000620000301000 */
[----:B------:R-:W-:Y:S05]  /*1770*/  @!P0 BRA `(.L_x_201) ;  /* 0x0000000000908947 */ /* 0x000fea0003800000 */
[----:B------:R-:W-:Y:S01]  /*1780*/  VIADD R15, R15, 0x2 ;  /* 0x000000020f0f7836 */ /* 0x000fe20000000000 */
[----:B-1----:R-:W-:Y:S04]  /*1790*/  F2F.F64.F32 R26, R26 ;  /* 0x0000001a001a7310 */ /* 0x002fe80000201800 */
[----:B------:R-:W-:-:S05]  /*17a0*/  I2FP.F32.U32 R3, R15 ;  /* 0x0000000f00037245 */ /* 0x000fca0000201000 */
[----:B------:R-:W-:-:S04]  /*17b0*/  FFMA R20, R3, UR5, R10 ;  /* 0x0000000503147c23 */ /* 0x000fc8000800000a */
[C---:B------:R-:W-:Y:S01]  /*17c0*/  FADD R2, -R20.reuse, UR6 ;  /* 0x0000000614027e21 */ /* 0x040fe20008000100 */
[----:B------:R-:W-:-:S03]  /*17d0*/  FSETP.GEU.AND P0, PT, R20, 5, PT ;  /* 0x40a000001400780b */ /* 0x000fc60003f0e000 */
[----:B------:R-:W-:-:S04]  /*17e0*/  FMUL R3, R2, -UR10 ;  /* 0x8000000a02037c20 */ /* 0x000fc80008400000 */
[----:B------:R-:W-:-:S04]  /*17f0*/  FFMA.SAT R22, R3, R22, 0.5 ;  /* 0x3f00000003167423 */ /* 0x000fc80000002016 */
[----:B------:R-:W-:Y:S02]  /*1800*/  FFMA.RM R22, R22, R23, 12582913 ;  /* 0x4b40000116167423 */ /* 0x000fe40000004017 */
[----:B------:R-:W-:Y:S01]  /*1810*/  @P0 FADD R13, R20, -5 ;  /* 0xc0a00000140d0421 */ /* 0x000fe20000000000 */
[----:B------:R-:W-:Y:S01]  /*1820*/  @P0 MOV R23, 0x3f9374bc ;  /* 0x3f9374bc00170802 */ /* 0x000fe20000000f00 */
[----:B------:R-:W-:Y:S01]  /*1830*/  FADD R2, R22, -12583039 ;  /* 0xcb40007f16027421 */ /* 0x000fe20000000000 */
[----:B------:R-:W-:Y:S03]  /*1840*/  @!P0 F2F.F64.F32 R20, R20 ;  /* 0x0000001400148310 */ /* 0x000fe60000201800 */
[----:B------:R-:W-:-:S04]  /*1850*/  FFMA R2, R3, 1.4426950216293334961, -R2 ;  /* 0x3fb8aa3b03027823 */ /* 0x000fc80000000802 */
[----:B------:R-:W-:Y:S01]  /*1860*/  FFMA R18, R3, 1.925963033500011079e-08, R2 ;  /* 0x32a5706003127823 */ /* 0x000fe20000000002 */
[----:B0-----:R-:W0:Y:S01]  /*1870*/  @P0 F2F.F64.F32 R16, R13 ;  /* 0x0000000d00100310 */ /* 0x001e220000201800 */
[----:B------:R-:W-:Y:S01]  /*1880*/  SHF.L.U32 R3, R22, 0x17, RZ ;  /* 0x0000001716037819 */ /* 0x000fe200000006ff */
[----:B------:R-:W-:Y:S01]  /*1890*/  @P0 IMAD.MOV.U32 R22, RZ, RZ, 0x6a7ef9db ;  /* 0x6a7ef9dbff160424 */ /* 0x000fe200078e00ff */
[----:B------:R-:W-:-:S05]  /*18a0*/  @P0 MOV R2, 0xd2f1a9fc ;  /* 0xd2f1a9fc00020802 */ /* 0x000fca0000000f00 */
[----:B------:R-:W1:Y:S02]  /*18b0*/  MUFU.EX2 R18, R18 ;  /* 0x0000001200127308 */ /* 0x000e640000000800 */
[----:B-1----:R-:W-:Y:S01]  /*18c0*/  FMUL R19, R18, R3 ;  /* 0x0000000312137220 */ /* 0x002fe20000400000 */
[----:B------:R-:W-:-:S03]  /*18d0*/  @P0 MOV R3, 0x3f50624d ;  /* 0x3f50624d00030802 */ /* 0x000fc60000000f00 */
[----:B------:R-:W-:-:S03]  /*18e0*/  FMUL R28, R14, R19 ;  /* 0x000000130e1c7220 */ /* 0x000fc60000400000 */
[----:B0-----:R-:W-:Y:S01]  /*18f0*/  @P0 DFMA R22, R16, R2, R22 ;  /* 0x000000021016022b */ /* 0x001fe20000000016 */
[----:B------:R-:W0:Y:S01]  /*1900*/  F2F.F64.F32 R18, R28 ;  /* 0x0000001c00127310 */ /* 0x000e220000201800 */
[----:B------:R-:W-:Y:S01]  /*1910*/  @!P0 MOV R16, 0x8db8bac7 ;  /* 0x8db8bac700108802 */ /* 0x000fe20000000f00 */
[----:B------:R-:W-:Y:S01]  /*1920*/  @!P0 IMAD.MOV.U32 R2, RZ, RZ, -0x43958106 ;  /* 0xbc6a7efaff028424 */ /* 0x000fe200078e00ff */
[----:B------:R-:W-:Y:S02]  /*1930*/  @!P0 MOV R17, 0x3f56f006 ;  /* 0x3f56f00600118802 */ /* 0x000fe40000000f00 */
[----:B------:R-:W-:-:S06]  /*1940*/  @!P0 MOV R3, 0x3f889374 ;  /* 0x3f88937400038802 */ /* 0x000fcc0000000f00 */
[----:B------:R-:W-:Y:S01]  /*1950*/  @!P0 DFMA R22, R20, R16, R2 ;  /* 0x000000101416822b */ /* 0x000fe20000000002 */
[----:B------:R-:W-:-:S04]  /*1960*/  ISETP.NE.AND P0, PT, R15, R0, PT ;  /* 0x000000000f00720c */ /* 0x000fc80003f05270 */
[----:B------:R-:W-:Y:S02]  /*1970*/  FSEL R25, R24, 2, !P0 ;  /* 0x4000000018197808 */ /* 0x000fe40004000000 */
[----:B------:R-:W-:Y:S01]  /*1980*/  MOV R24, RZ ;  /* 0x000000ff00187202 */ /* 0x000fe20000000f00 */
[----:B0-----:R-:W-:-:S08]  /*1990*/  DMUL R18, R18, R22 ;  /* 0x0000001612127228 */ /* 0x001fd00000000000 */
[----:B------:R-:W-:-:S06]  /*19a0*/  DFMA R18, R18, R24, R26 ;  /* 0x000000181212722b */ /* 0x000fcc000000001a */
[----:B------:R0:W1:Y:S05]  /*19b0*/  F2F.F32.F64 R26, R18 ;  /* 0x00000012001a7310 */ /* 0x00006a0000301000 */
.L_x_201:
[----:B------:R-:W1:Y:S01]  /*19c0*/  LDC R13, c[0x0][0x388] ;  /* 0x0000e200ff0d7b82 */ /* 0x000e620000000800 */
[----:B------:R-:W5:Y:S01]  /*19d0*/  LDCU UR5, c[0x0][0x394] ;  /* 0x00007280ff0577ac */ /* 0x000f620008000800 */
[----:B0-----:R-:W-:Y:S01]  /*19e0*/  MOV R16, 0x3bbb989d ;  /* 0x3bbb989d00107802 */ /* 0x001fe20000000f00 */
[----:B------:R-:W-:Y:S02]  /*19f0*/  IMAD.MOV.U32 R17, RZ, RZ, 0x437c0000 ;  /* 0x437c0000ff117424 */ /* 0x000fe400078e00ff */
[----:B-----5:R-:W-:Y:S01]  /*1a00*/  FADD R0, -R8, UR5 ;  /* 0x0000000508007e21 */ /* 0x020fe20008000100 */
[----:B-12---:R-:W-:-:S04]  /*1a10*/  FMUL R3, R13, -2 ;  /* 0xc00000000d037820 */ /* 0x006fc80000400000 */
[C---:B------:R-:W-:Y:S01]  /*1a20*/  FMUL R3, R0.reuse, R3 ;  /* 0x0000000300037220 */ /* 0x040fe20000400000 */
[----:B------:R-:W-:-:S03]  /*1a30*/  FMUL R0, R0, -R13 ;  /* 0x8000000d00007220 */ /* 0x000fc60000400000 */
[----:B------:R-:W-:-:S04]  /*1a40*/  FFMA.SAT R2, R3, R16, 0.5 ;  /* 0x3f00000003027423 */ /* 0x000fc80000002010 */
[----:B------:R-:W-:-:S04]  /*1a50*/  FFMA.RM R8, R2, R17, 12582913 ;  /* 0x4b40000102087423 */ /* 0x000fc80000004011 */
[C---:B------:R-:W-:Y:S01]  /*1a60*/  FADD R2, R8.reuse, -12583039 ;  /* 0xcb40007f08027421 */ /* 0x040fe20000000000 */
[----:B------:R-:W-:-:S03]  /*1a70*/  SHF.L.U32 R8, R8, 0x17, RZ ;  /* 0x0000001708087819 */ /* 0x000fc600000006ff */
[----:B------:R-:W-:-:S04]  /*1a80*/  FFMA R2, R3, 1.4426950216293334961, -R2 ;  /* 0x3fb8aa3b03027823 */ /* 0x000fc80000000802 */
[----:B------:R-:W-:Y:S01]  /*1a90*/  FFMA R15, R3, 1.925963033500011079e-08, R2 ;  /* 0x32a57060030f7823 */ /* 0x000fe20000000002 */
[----:B------:R-:W-:Y:S01]  /*1aa0*/  FFMA.SAT R2, R0, R16, 0.5 ;  /* 0x3f00000000027423 */ /* 0x000fe20000002010 */
[----:B------:R-:W-:-:S03]  /*1ab0*/  FADD R3, R13, R13 ;  /* 0x0000000d0d037221 */ /* 0x000fc60000000000 */
[----:B------:R-:W-:Y:S01]  /*1ac0*/  FFMA.RM R2, R2, R17, 12582913 ;  /* 0x4b40000102027423 */ /* 0x000fe20000004011 */
[----:B------:R-:W0:Y:S03]  /*1ad0*/  MUFU.EX2 R15, R15 ;  /* 0x0000000f000f7308 */ /* 0x000e260000000800 */
[C---:B------:R-:W-:Y:S01]  /*1ae0*/  FADD R13, R2.reuse, -12583039 ;  /* 0xcb40007f020d7421 */ /* 0x040fe20000000000 */
[----:B------:R-:W-:-:S03]  /*1af0*/  SHF.L.U32 R2, R2, 0x17, RZ ;  /* 0x0000001702027819 */ /* 0x000fc600000006ff */
[C---:B------:R-:W-:Y:S01]  /*1b00*/  FFMA R13, R0.reuse, 1.4426950216293334961, -R13 ;  /* 0x3fb8aa3b000d7823 */ /* 0x040fe2000000080d */
[----:B------:R-:W3:Y:S03]  /*1b10*/  MUFU.RCP R16, R3 ;  /* 0x0000000300107308 */ /* 0x000ee60000001000 */
[----:B------:R-:W-:Y:S01]  /*1b20*/  FFMA R13, R0, 1.925963033500011079e-08, R13 ;  /* 0x32a57060000d7823 */ /* 0x000fe2000000000d */
[----:B0-----:R-:W-:-:S05]  /*1b30*/  FFMA R17, R8, -R15, 1 ;  /* 0x3f80000008117423 */ /* 0x001fca000000080f */
[----:B------:R-:W0:Y:S01]  /*1b40*/  MUFU.EX2 R13, R13 ;  /* 0x0000000d000d7308 */ /* 0x000e220000000800 */
[----:B------:R-:W-:Y:S01]  /*1b50*/  FMUL R0, R12, R17 ;  /* 0x000000110c007220 */ /* 0x000fe20000400000 */
[----:B---3--:R-:W-:-:S06]  /*1b60*/  FFMA R19, -R3, R16, 1 ;  /* 0x3f80000003137423 */ /* 0x008fcc0000000110 */
[----:B------:R-:W1:Y:S01]  /*1b70*/  FCHK P0, R0, R3 ;  /* 0x0000000300007302 */ /* 0x000e620000000000 */
[----:B------:R-:W-:-:S04]  /*1b80*/  FFMA R19, R16, R19, R16 ;  /* 0x0000001310137223 */ /* 0x000fc80000000010 */
[----:B------:R-:W-:Y:S01]  /*1b90*/  FFMA R8, R0, R19, RZ ;  /* 0x0000001300087223 */ /* 0x000fe200000000ff */
[----:B0-----:R-:W-:-:S03]  /*1ba0*/  FMUL R15, R2, R13 ;  /* 0x0000000d020f7220 */ /* 0x001fc60000400000 */
[----:B------:R-:W-:Y:S01]  /*1bb0*/  FFMA R2, -R3, R8, R0 ;  /* 0x0000000803027223 */ /* 0x000fe20000000100 */
[----:B----4-:R-:W-:-:S03]  /*1bc0*/  FFMA R11, R15, R11, R26 ;  /* 0x0000000b0f0b7223 */ /* 0x010fc6000000001a */
[----:B------:R-:W-:Y:S01]  /*1bd0*/  FFMA R2, R19, R2, R8 ;  /* 0x0000000213027223 */ /* 0x000fe20000000008 */
[----:B-1----:R-:W-:Y:S06]  /*1be0*/  @!P0 BRA `(.L_x_204) ;  /* 0x00000000000c8947 */ /* 0x002fec0003800000 */
[----:B------:R-:W-:-:S07]  /*1bf0*/  MOV R2, 0x1c10 ;  /* 0x00001c1000027802 */ /* 0x000fce0000000f00 */
[----:B------:R-:W-:Y:S05]  /*1c00*/  CALL.REL.NOINC `($__internal_7_$__cuda_sm3x_div_rn_noftz_f32_slowpath) ;  /* 0x0000003c00d87944 */ /* 0x000fea0003c00000 */
[----:B------:R-:W-:-:S07]  /*1c10*/  MOV R2, R0 ;  /* 0x0000000000027202 */ /* 0x000fce0000000f00 */
.L_x_204:
[----:B------:R-:W-:Y:S01]  /*1c20*/  VIADD R0, R2, 0xf3000000 ;  /* 0xf300000002007836 */ /* 0x000fe20000000000 */
[----:B------:R0:W1:Y:S04]  /*1c30*/  MUFU.RSQ R3, R2 ;  /* 0x0000000200037308 */ /* 0x0000680000001400 */
[----:B------:R-:W-:-:S13]  /*1c40*/  ISETP.GT.U32.AND P0, PT, R0, 0x727fffff, PT ;  /* 0x727fffff0000780c */ /* 0x000fda0003f04070 */
[----:B01----:R-:W-:Y:S05]  /*1c50*/  @!P0 BRA `(.L_x_205) ;  /* 0x0000000000188947 */ /* 0x003fea0003800000 */
[----:B------:R-:W-:Y:S01]  /*1c60*/  BSSY.RECONVERGENT B0, `(.L_x_206) ;  /* 0x0000004000007945 */ /* 0x000fe20003800200 */
[----:B------:R-:W-:Y:S02]  /*1c70*/  MOV R0, R2 ;  /* 0x0000000200007202 */ /* 0x000fe40000000f00 */
[----:B------:R-:W-:-:S07]  /*1c80*/  MOV R2, 0x1ca0 ;  /* 0x00001ca000027802 */ /* 0x000fce0000000f00 */
[----:B------:R-:W-:Y:S05]  /*1c90*/  CALL.REL.NOINC `($__internal_6_$__cuda_sm20_sqrt_rn_f32_slowpath) ;  /* 0x0000003c00607944 */ /* 0x000fea0003c00000 */
[----:B------:R-:W-:Y:S05]  /*1ca0*/  BSYNC.RECONVERGENT B0 ;  /* 0x0000000000007941 */ /* 0x000fea0003800200 */
.L_x_206:
[----:B------:R-:W-:Y:S05]  /*1cb0*/  BRA `(.L_x_207) ;  /* 0x0000000000107947 */ /* 0x000fea0003800000 */
.L_x_205:
[C---:B------:R-:W-:Y:S01]  /*1cc0*/  FMUL.FTZ R19, R3.reuse, R2 ;  /* 0x0000000203137220 */ /* 0x040fe20000410000 */
[----:B------:R-:W-:-:S03]  /*1cd0*/  FMUL.FTZ R0, R3, 0.5 ;  /* 0x3f00000003007820 */ /* 0x000fc60000410000 */
[----:B------:R-:W-:-:S04]  /*1ce0*/  FFMA R2, -R19, R19, R2 ;  /* 0x0000001313027223 */ /* 0x000fc80000000102 */
[----:B------:R-:W-:-:S07]  /*1cf0*/  FFMA R19, R2, R0, R19 ;  /* 0x0000000002137223 */ /* 0x000fce0000000013 */
.L_x_207:
[----:B------:R-:W-:Y:S01]  /*1d00*/  HFMA2 R0, -RZ, RZ, 1.875, 0 ;  /* 0x3f800000ff007431 */ /* 0x000fe200000001ff */
[----:B------:R-:W-:Y:S01]  /*1d10*/  ISETP.NE.AND P1, PT, R9, UR4, PT ;  /* 0x0000000409007c0c */ /* 0x000fe2000bf25270 */
[----:B------:R-:W-:Y:S01]  /*1d20*/  FFMA R11, R6, R19, R11 ;  /* 0x00000013060b7223 */ /* 0x000fe2000000000b */
[----:B------:R-:W-:Y:S01]  /*1d30*/  ISETP.NE.AND P0, PT, RZ, UR4, PT ;  /* 0x00000004ff007c0c */ /* 0x000fe2000bf05270 */
[----:B------:R-:W-:Y:S01]  /*1d40*/  UIADD3 UR4, UPT, UPT, UR4, 0x1, URZ ;  /* 0x0000000104047890 */ /* 0x000fe2000fffe0ff */
[----:B------:R-:W-:-:S04]  /*1d50*/  FSEL R0, R0, 2, !P1 ;  /* 0x4000000000007808 */ /* 0x000fc80004800000 */
[----:B------:R-:W-:Y:S01]  /*1d60*/  FSEL R2, R0, 1, P0 ;  /* 0x3f80000000027808 */ /* 0x000fe20000000000 */
[----:B------:R-:W-:-:S04]  /*1d70*/  FMUL R0, R14, R11 ;  /* 0x0000000b0e007220 */ /* 0x000fc80000400000 */
[----:B------:R-:W-:Y:S01]  /*1d80*/  FFMA R7, R0, R2, R7 ;  /* 0x0000000200077223 */ /* 0x000fe20000000007 */
[----:B------:R-:W-:Y:S06]  /*1d90*/  @P1 BRA `(.L_x_208) ;  /* 0xffffffe800401947 */ /* 0x000fec000383ffff */
.L_x_199:
[----:B------:R-:W0:Y:S01]  /*1da0*/  LDCU.64 UR12, c[0x0][0x390] ;  /* 0x00007200ff0c77ac */ /* 0x000e220008000a00 */
[----:B------:R-:W-:Y:S01]  /*1db0*/  MOV R0, 0x3bbb989d ;  /* 0x3bbb989d00007802 */ /* 0x000fe20000000f00 */
[----:B------:R-:W-:Y:S01]  /*1dc0*/  IMAD.MOV.U32 R3, RZ, RZ, 0x437c0000 ;  /* 0x437c0000ff037424 */ /* 0x000fe200078e00ff */
[----:B------:R-:W1:Y:S01]  /*1dd0*/  LDC R12, c[0x0][0x384] ;  /* 0x0000e100ff0c7b82 */ /* 0x000e620000000800 */
[----:B------:R-:W-:Y:S01]  /*1de0*/  UMOV UR10, 0x9999999a ;  /* 0x9999999a000a7882 */ /* 0x000fe20000000000 */
[----:B------:R-:W-:Y:S01]  /*1df0*/  UMOV UR11, 0x3fb99999 ;  /* 0x3fb99999000b7882 */ /* 0x000fe20000000000 */
[----:B------:R-:W-:Y:S01]  /*1e00*/  FFMA.SAT R0, -R0, R7, 0.5 ;  /* 0x3f00000000007423 */ /* 0x000fe20000002107 */
[----:B------:R-:W-:-:S03]  /*1e10*/  UMOV UR4, 0x400 ;  /* 0x0000040000047882 */ /* 0x000fc60000000000 */
[----:B------:R-:W-:Y:S01]  /*1e20*/  FFMA.RM R0, R0, R3, 12582913 ;  /* 0x4b40000100007423 */ /* 0x000fe20000004003 */
[----:B------:R-:W2:Y:S03]  /*1e30*/  S2UR UR5, SR_CgaCtaId ;  /* 0x00000000000579c3 */ /* 0x000ea60000008800 */
[C---:B------:R-:W-:Y:S01]  /*1e40*/  FADD R2, R0.reuse, -12583039 ;  /* 0xcb40007f00027421 */ /* 0x040fe20000000000 */
[----:B------:R-:W-:Y:S01]  /*1e50*/  SHF.L.U32 R0, R0, 0x17, RZ ;  /* 0x0000001700007819 */ /* 0x000fe200000006ff */
[----:B0-----:R-:W0:Y:S02]  /*1e60*/  F2F.F64.F32 R14, UR13 ;  /* 0x0000000d000e7d10 */ /* 0x001e240008201800 */
[----:B------:R-:W-:-:S04]  /*1e70*/  FFMA R2, R7, -1.4426950216293334961, -R2 ;  /* 0xbfb8aa3b07027823 */ /* 0x000fc80000000802 */
[----:B------:R-:W-:Y:S02]  /*1e80*/  FFMA R9, R7, -1.925963033500011079e-08, R2 ;  /* 0xb2a5706007097823 */ /* 0x000fe40000000002 */
[----:B-1----:R-:W-:Y:S01]  /*1e90*/  MUFU.RCP R13, R12 ;  /* 0x0000000c000d7308 */ /* 0x002fe20000001000 */
[----:B0-----:R-:W-:-:S07]  /*1ea0*/  DADD R2, R14, UR10 ;  /* 0x0000000a0e027e29 */ /* 0x001fce0008000000 */
[----:B------:R-:W0:Y:S01]  /*1eb0*/  MUFU.EX2 R9, R9 ;  /* 0x0000000900097308 */ /* 0x000e220000000800 */
[----:B--2---:R-:W-:-:S06]  /*1ec0*/  ULEA UR4, UR5, UR4, 0x18 ;  /* 0x0000000405047291 */ /* 0x004fcc000f8ec0ff */
[----:B------:R-:W-:Y:S01]  /*1ed0*/  LEA R8, R4, UR4, 0x2 ;  /* 0x0000000404087c11 */ /* 0x000fe2000f8e10ff */
[----:B------:R-:W1:Y:S01]  /*1ee0*/  F2F.F32.F64 R7, R2 ;  /* 0x0000000200077310 */ /* 0x000e620000301000 */
[----:B0-----:R-:W-:Y:S01]  /*1ef0*/  FMUL R11, R0, R9 ;  /* 0x00000009000b7220 */ /* 0x001fe20000400000 */
[----:B------:R-:W-:-:S04]  /*1f00*/  FFMA R0, R13, -R12, 1 ;  /* 0x3f8000000d007423 */ /* 0x000fc8000000080c */
[----:B------:R0:W-:Y:S01]  /*1f10*/  STS [R8], R11 ;  /* 0x0000000b08007388 */ /* 0x0001e20000000800 */
[----:B-1----:R-:W-:Y:S01]  /*1f20*/  FADD R9, R7, -UR12 ;  /* 0x8000000c07097e21 */ /* 0x002fe20008000000 */
[----:B------:R-:W-:-:S03]  /*1f30*/  FFMA R0, R13, R0, R13 ;  /* 0x000000000d007223 */ /* 0x000fc6000000000d */
[----:B------:R-:W1:Y:S01]  /*1f40*/  FCHK P0, R9, R12 ;  /* 0x0000000c09007302 */ /* 0x000e620000000000 */
[----:B------:R-:W-:-:S04]  /*1f50*/  FFMA R10, R0, R9, RZ ;  /* 0x00000009000a7223 */ /* 0x000fc800000000ff */
[----:B------:R-:W-:-:S04]  /*1f60*/  FFMA R3, R10, -R12, R9 ;  /* 0x8000000c0a037223 */ /* 0x000fc80000000009 */
[----:B------:R-:W-:Y:S01]  /*1f70*/  FFMA R0, R0, R3, R10 ;  /* 0x0000000300007223 */ /* 0x000fe2000000000a */
[----:B01----:R-:W-:Y:S06]  /*1f80*/  @!P0 BRA `(.L_x_209) ;  /* 0x0000000000108947 */ /* 0x003fec0003800000 */
[----:B------:R-:W0:Y:S01]  /*1f90*/  LDC R3, c[0x0][0x384] ;  /* 0x0000e100ff037b82 */ /* 0x000e220000000800 */
[----:B------:R-:W-:Y:S02]  /*1fa0*/  MOV R0, R9 ;  /* 0x0000000900007202 */ /* 0x000fe40000000f00 */
[----:B------:R-:W-:-:S07]  /*1fb0*/  MOV R2, 0x1fd0 ;  /* 0x00001fd000027802 */ /* 0x000fce0000000f00 */
[----:B0-----:R-:W-:Y:S05]  /*1fc0*/  CALL.REL.NOINC `($__internal_7_$__cuda_sm3x_div_rn_noftz_f32_slowpath) ;  /* 0x0000003800e87944 */ /* 0x001fea0003c00000 */
.L_x_209:
[----:B------:R-:W0:Y:S01]  /*1fd0*/  F2I.TRUNC.NTZ R9, R0 ;  /* 0x0000000000097305 */ /* 0x000e22000020f100 */
[----:B------:R-:W-:Y:S02]  /*1fe0*/  MOV R10, RZ ;  /* 0x000000ff000a7202 */ /* 0x000fe40000000f00 */
[----:B0-----:R-:W-:-:S13]  /*1ff0*/  ISETP.GE.AND P0, PT, R9, RZ, PT ;  /* 0x000000ff0900720c */ /* 0x001fda0003f06270 */
[----:B------:R-:W-:Y:S05]  /*2000*/  @!P0 BRA `(.L_x_210) ;  /* 0x0000001400f48947 */ /* 0x000fea0003800000 */
[----:B------:R-:W0:Y:S01]  /*2010*/  LDC.64 R10, c[0x0][0x380] ;  /* 0x0000e000ff0a7b82 */ /* 0x000e220000000a00 */
[----:B------:R-:W1:Y:S01]  /*2020*/  LDCU UR5, c[0x0][0x390] ;  /* 0x00007200ff0577ac */ /* 0x000e620008000800 */
[----:B------:R-:W2:Y:S01]  /*2030*/  LDCU UR4, c[0x0][0x38c] ;  /* 0x00007180ff0477ac */ /* 0x000ea20008000800 */
[----:B-1----:R-:W-:Y:S02]  /*2040*/  MOV R16, UR5 ;  /* 0x0000000500107c02 */ /* 0x002fe40008000f00 */
[----:B--2---:R-:W-:Y:S01]  /*2050*/  MOV R20, UR4 ;  /* 0x0000000400147c02 */ /* 0x004fe20008000f00 */
[----:B0-----:R-:W-:Y:S01]  /*2060*/  FMUL R12, R10, R10 ;  /* 0x0000000a0a0c7220 */ /* 0x001fe20000400000 */
[----:B------:R-:W-:Y:S01]  /*2070*/  FMUL R11, R11, 0.5 ;  /* 0x3f0000000b0b7820 */ /* 0x000fe20000400000 */
[----:B------:R-:W-:Y:S01]  /*2080*/  IMAD.MOV.U32 R10, RZ, RZ, RZ ;  /* 0x000000ffff0a7224 */ /* 0x000fe200078e00ff */
[----:B------:R-:W-:-:S06]  /*2090*/  UMOV UR4, URZ ;  /* 0x000000ff00047c82 */ /* 0x000fcc0008000000 */
.L_x_219:
[----:B------:R-:W0:Y:S01]  /*20a0*/  LDC R13, c[0x0][0x384] ;  /* 0x0000e100ff0d7b82 */ /* 0x000e220000000800 */
[----:B------:R-:W1:Y:S01]  /*20b0*/  LDCU UR5, c[0x0][0x390] ;  /* 0x00007200ff0577ac */ /* 0x000e620008000800 */
[----:B------:R-:W-:Y:S02]  /*20c0*/  I2FP.F32.U32 R0, UR4 ;  /* 0x0000000400007c45 */ /* 0x000fe40008201000 */
[----:B------:R-:W-:Y:S01]  /*20d0*/  MOV R18, R16 ;  /* 0x0000001000127202 */ /* 0x000fe20000000f00 */
[----:B0-----:R-:W0:Y:S02]  /*20e0*/  MUFU.RCP R2, R13 ;  /* 0x0000000d00027308 */ /* 0x001e240000001000 */
[----:B-1----:R-:W-:-:S04]  /*20f0*/  FFMA R16, R0, R13, UR5 ;  /* 0x0000000500107e23 */ /* 0x002fc8000800000d */
[----:B------:R-:W-:-:S04]  /*2100*/  FADD R22, R7, -R16 ;  /* 0x8000001007167221 */ /* 0x000fc80000000000 */
        /* <DEDUP_REMOVED lines=11> */
.L_x_211:
[----:B------:R-:W0:Y:S01]  /*21c0*/  F2I.TRUNC.NTZ R0, R0 ;  /* 0x0000000000007305 */ /* 0x000e22000020f100 */
[----:B------:R-:W-:Y:S01]  /*21d0*/  HFMA2 R19, -RZ, RZ, 0, 0 ;  /* 0x00000000ff137431 */ /* 0x000fe200000001ff */
[----:B0-----:R-:W-:-:S13]  /*21e0*/  R2UR UR10, R0 ;  /* 0x00000000000a72ca */ /* 0x001fda00000e0000 */
[----:B------:R-:W-:-:S09]  /*21f0*/  UISETP.GE.AND UP0, UPT, UR10, URZ, UPT ;  /* 0x000000ff0a00728c */ /* 0x000fd2000bf06270 */
[----:B------:R-:W-:Y:S05]  /*2200*/  BRA.U !UP0, `(.L_x_212) ;  /* 0x0000001108847547 */ /* 0x000fea000b800000 */
[----:B------:R-:W-:Y:S01]  /*2210*/  UISETP.GE.U32.AND UP0, UPT, UR10, 0x3, UPT ;  /* 0x000000030a00788c */ /* 0x000fe2000bf06070 */
[----:B------:R-:W-:Y:S01]  /*2220*/  CS2R R2, SRZ ;  /* 0x0000000000027805 */ /* 0x000fe2000001ff00 */
[----:B------:R-:W-:Y:S01]  /*2230*/  UIADD3 UR6, UPT, UPT, UR10, 0x1, URZ ;  /* 0x000000010a067890 */ /* 0x000fe2000fffe0ff */
[----:B------:R-:W-:-:S03]  /*2240*/  UMOV UR5, URZ ;  /* 0x000000ff00057c82 */ /* 0x000fc60008000000 */
[----:B------:R-:W-:-:S03]  /*2250*/  ULOP3.LUT UR11, UR6, 0x3, URZ, 0xc0, !UPT ;  /* 0x00000003060b7892 */ /* 0x000fc6000f8ec0ff */
[----:B------:R-:W-:Y:S09]  /*2260*/  BRA.U !UP0, `(.L_x_213) ;  /* 0x0000000908847547 */ /* 0x000ff2000b800000 */
[----:B------:R-:W-:Y:S01]  /*2270*/  MOV R19, RZ ;  /* 0x000000ff00137202 */ /* 0x000fe20000000f00 */
[----:B------:R-:W-:Y:S01]  /*2280*/  ULOP3.LUT UR5, UR6, 0xfffffffc, URZ, 0xc0, !UPT ;  /* 0xfffffffc06057892 */ /* 0x000fe2000f8ec0ff */
[----:B------:R-:W0:Y:S01]  /*2290*/  LDCU UR14, c[0x0][0x384] ;  /* 0x00007080ff0e77ac */ /* 0x000e220008000800 */
[----:B------:R-:W1:Y:S01]  /*22a0*/  LDCU UR15, c[0x0][0x388] ;  /* 0x00007100ff0f77ac */ /* 0x000e620008000800 */
[----:B------:R-:W-:-:S09]  /*22b0*/  UMOV UR6, URZ ;  /* 0x000000ff00067c82 */ /* 0x000fd20008000000 */
.L_x_214:
[----:B--2---:R-:W-:Y:S01]  /*22c0*/  I2FP.F32.U32 R3, UR6 ;  /* 0x0000000600037c45 */ /* 0x004fe20008201000 */
[----:B------:R-:W-:Y:S02]  /*22d0*/  HFMA2 R17, -RZ, RZ, 0.96630859375, -0.0022525787353515625 ;  /* 0x3bbb989dff117431 */ /* 0x000fe400000001ff */
[----:B------:R-:W-:Y:S01]  /*22e0*/  IMAD.MOV.U32 R13, RZ, RZ, 0x437c0000 ;  /* 0x437c0000ff0d7424 */ /* 0x000fe200078e00ff */
[----:B------:R-:W-:Y:S01]  /*22f0*/  UIADD3 UR12, UPT, UPT, UR6, 0x1, URZ ;  /* 0x00000001060c7890 */ /* 0x000fe2000fffe0ff */
[----:B0-----:R-:W-:Y:S01]  /*2300*/  FFMA R28, R3, UR14, R16 ;  /* 0x0000000e031c7c23 */ /* 0x001fe20008000010 */
[----:B------:R-:W-:Y:S02]  /*2310*/  UISETP.NE.AND UP0, UPT, UR6, UR10, UPT ;  /* 0x0000000a0600728c */ /* 0x000fe4000bf05270 */
[----:B------:R-:W-:Y:S01]  /*2320*/  UIADD3 UR13, UPT, UPT, UR6, 0x2, URZ ;  /* 0x00000002060d7890 */ /* 0x000fe2000fffe0ff */
[----:B------:R-:W-:Y:S01]  /*2330*/  FADD R0, R7, -R28 ;  /* 0x8000001c07007221 */ /* 0x000fe20000000000 */
[----:B------:R-:W-:-:S02]  /*2340*/  FSETP.GEU.AND P0, PT, R28, 5, PT ;  /* 0x40a000001c00780b */ /* 0x000fc40003f0e000 */
[----:B------:R-:W-:Y:S01]  /*2350*/  PLOP3.LUT P2, PT, PT, PT, UP0, 0x80, 0x8 ;  /* 0x000000000008781c */ /* 0x000fe20003f4f008 */
[----:B-1----:R-:W-:Y:S01]  /*2360*/  FMUL R0, R0, -UR15 ;  /* 0x8000000f00007c20 */ /* 0x002fe20008400000 */
[----:B------:R-:W-:-:S09]  /*2370*/  UISETP.NE.AND UP0, UPT, UR12, UR10, UPT ;  /* 0x0000000a0c00728c */ /* 0x000fd2000bf05270 */
[----:B------:R-:W0:Y:S01]  /*2380*/  @!P0 F2F.F64.F32 R24, R28 ;  /* 0x0000001c00188310 */ /* 0x000e220000201800 */
[----:B------:R-:W-:Y:S01]  /*2390*/  @P0 FADD R26, R28, -5 ;  /* 0xc0a000001c1a0421 */ /* 0x000fe20000000000 */
[----:B------:R-:W-:Y:S01]  /*23a0*/  @!P0 MOV R22, 0x8db8bac7 ;  /* 0x8db8bac700168802 */ /* 0x000fe20000000f00 */
[----:B------:R-:W-:Y:S01]  /*23b0*/  @!P0 IMAD.MOV.U32 R23, RZ, RZ, 0x3f56f006 ;  /* 0x3f56f006ff178424 */ /* 0x000fe200078e00ff */
[----:B------:R-:W-:Y:S02]  /*23c0*/  @!P0 MOV R2, 0xbc6a7efa ;  /* 0xbc6a7efa00028802 */ /* 0x000fe40000000f00 */
[----:B------:R-:W-:Y:S02]  /*23d0*/  @!P0 MOV R3, 0x3f889374 ;  /* 0x3f88937400038802 */ /* 0x000fe40000000f00 */
[----:B------:R-:W1:Y:S04]  /*23e0*/  @P0 F2F.F64.F32 R26, R26 ;  /* 0x0000001a001a0310 */ /* 0x000e680000201800 */
[----:B0-----:R-:W-:Y:S01]  /*23f0*/  @!P0 DFMA R2, R24, R22, R2 ;  /* 0x000000161802822b */ /* 0x001fe20000000002 */
[----:B------:R-:W-:Y:S01]  /*2400*/  @P0 MOV R24, 0xd2f1a9fc ;  /* 0xd2f1a9fc00180802 */ /* 0x000fe20000000f00 */
[----:B------:R-:W-:Y:S01]  /*2410*/  @P0 IMAD.MOV.U32 R25, RZ, RZ, 0x3f50624d ;  /* 0x3f50624dff190424 */ /* 0x000fe200078e00ff */
[----:B------:R-:W-:-:S02]  /*2420*/  @P0 MOV R22, 0x6a7ef9db ;  /* 0x6a7ef9db00160802 */ /* 0x000fc40000000f00 */
[----:B------:R-:W-:-:S06]  /*2430*/  @P0 MOV R23, 0x3f9374bc ;  /* 0x3f9374bc00170802 */ /* 0x000fcc0000000f00 */
[----:B-1----:R-:W-:Y:S01]  /*2440*/  @P0 DFMA R2, R26, R24, R22 ;  /* 0x000000181a02022b */ /* 0x002fe20000000016 */
[----:B------:R-:W-:Y:S01]  /*2450*/  ISETP.NE.AND P0, PT, RZ, UR6, PT ;  /* 0x00000006ff007c0c */ /* 0x000fe2000bf05270 */
[----:B------:R-:W-:Y:S01]  /*2460*/  FFMA.SAT R22, R0, R17, 0.5 ;  /* 0x3f00000000167423 */ /* 0x000fe20000002011 */
[----:B------:R-:W-:Y:S01]  /*2470*/  I2FP.F32.U32 R23, UR12 ;  /* 0x0000000c00177c45 */ /* 0x000fe20008201000 */
[----:B------:R-:W-:Y:S02]  /*2480*/  UIADD3 UR12, UPT, UPT, UR6, 0x3, URZ ;  /* 0x00000003060c7890 */ /* 0x000fe4000fffe0ff */
[----:B------:R-:W-:Y:S01]  /*2490*/  FFMA.RM R22, R22, R13, 12582913 ;  /* 0x4b40000116167423 */ /* 0x000fe2000000400d */
[----:B------:R-:W-:Y:S01]  /*24a0*/  UIADD3 UR6, UPT, UPT, UR6, 0x4, URZ ;  /* 0x0000000406067890 */ /* 0x000fe2000fffe0ff */
[----:B------:R-:W-:Y:S02]  /*24b0*/  FFMA R28, R23, UR14, R16 ;  /* 0x0000000e171c7c23 */ /* 0x000fe40008000010 */
[C---:B------:R-:W-:Y:S01]  /*24c0*/  FADD R21, R22.reuse, -12583039 ;  /* 0xcb40007f16157421 */ /* 0x040fe20000000000 */
[----:B------:R-:W-:-:S02]  /*24d0*/  SHF.L.U32 R22, R22, 0x17, RZ ;  /* 0x0000001716167819 */ /* 0x000fc400000006ff */
[----:B------:R-:W-:Y:S01]  /*24e0*/  FSETP.GEU.AND P1, PT, R28, 5, PT ;  /* 0x40a000001c00780b */ /* 0x000fe20003f2e000 */
[----:B------:R-:W-:-:S04]  /*24f0*/  FFMA R21, R0, 1.4426950216293334961, -R21 ;  /* 0x3fb8aa3b00157823 */ /* 0x000fc80000000815 */
[----:B------:R-:W-:Y:S01]  /*2500*/  FFMA R21, R0, 1.925963033500011079e-08, R21 ;  /* 0x32a5706000157823 */ /* 0x000fe20000000015 */
[----:B------:R-:W-:-:S05]  /*2510*/  MOV R0, 0x3ff00000 ;  /* 0x3ff0000000007802 */ /* 0x000fca0000000f00 */
[----:B------:R-:W0:Y:S02]  /*2520*/  MUFU.EX2 R21, R21 ;  /* 0x0000001500157308 */ /* 0x000e240000000800 */
[----:B------:R-:W-:-:S06]  /*2530*/  @P1 FADD R26, R28, -5 ;  /* 0xc0a000001c1a1421 */ /* 0x000fcc0000000000 */
[----:B------:R-:W-:Y:S01]  /*2540*/  @P1 F2F.F64.F32 R26, R26 ;  /* 0x0000001a001a1310 */ /* 0x000fe20000201800 */
[----:B0-----:R-:W-:-:S04]  /*2550*/  FMUL R22, R21, R22 ;  /* 0x0000001615167220 */ /* 0x001fc80000400000 */
[----:B------:R-:W-:-:S03]  /*2560*/  FMUL R29, R11, R22 ;  /* 0x000000160b1d7220 */ /* 0x000fc60000400000 */
[----:B---3--:R0:W-:Y:S08]  /*2570*/  F2F.F64.F32 R22, R19 ;  /* 0x0000001300167310 */ /* 0x0081f00000201800 */
[----:B------:R-:W1:Y:S01]  /*2580*/  F2F.F64.F32 R24, R29 ;  /* 0x0000001d00187310 */ /* 0x000e620000201800 */
[----:B0-----:R-:W-:Y:S01]  /*2590*/  FADD R19, R7, -R28 ;  /* 0x8000001c07137221 */ /* 0x001fe20000000000 */
[----:B-1----:R-:W-:Y:S01]  /*25a0*/  DMUL R24, R24, R2 ;  /* 0x0000000218187228 */ /* 0x002fe20000000000 */
[----:B------:R-:W-:-:S04]  /*25b0*/  FSEL R2, R0, 2, !P2 ;  /* 0x4000000000027808 */ /* 0x000fc80005000000 */
[----:B------:R-:W-:Y:S02]  /*25c0*/  FSEL R3, R2, 1.875, P0 ;  /* 0x3ff0000002037808 */ /* 0x000fe40000000000 */
[----:B------:R-:W-:-:S06]  /*25d0*/  MOV R2, RZ ;  /* 0x000000ff00027202 */ /* 0x000fcc0000000f00 */
[----:B------:R-:W-:Y:S01]  /*25e0*/  DFMA R2, R24, R2, R22 ;  /* 0x000000021802722b */ /* 0x000fe20000000016 */
[----:B------:R-:W-:Y:S01]  /*25f0*/  @P1 IMAD.MOV.U32 R24, RZ, RZ, 0x6a7ef9db ;  /* 0x6a7ef9dbff181424 */ /* 0x000fe200078e00ff */
[----:B------:R-:W-:Y:S02]  /*2600*/  @P1 MOV R25, 0x3f9374bc ;  /* 0x3f9374bc00191802 */ /* 0x000fe40000000f00 */
[----:B------:R-:W-:Y:S02]  /*2610*/  @P1 MOV R22, 0xd2f1a9fc ;  /* 0xd2f1a9fc00161802 */ /* 0x000fe40000000f00 */
[----:B------:R0:W-:Y:S01]  /*2620*/  F2F.F32.F64 R21, R2 ;  /* 0x0000000200157310 */ /* 0x0001e20000301000 */
[----:B------:R-:W-:-:S06]  /*2630*/  @P1 MOV R23, 0x3f50624d ;  /* 0x3f50624d00171802 */ /* 0x000fcc0000000f00 */
[----:B------:R-:W-:Y:S01]  /*2640*/  @P1 DFMA R22, R26, R22, R24 ;  /* 0x000000161a16122b */ /* 0x000fe20000000018 */
[----:B------:R1:W2:Y:S01]  /*2650*/  @!P1 F2F.F64.F32 R26, R28 ;  /* 0x0000001c001a9310 */ /* 0x0002a20000201800 */
[----:B------:R-:W-:Y:S01]  /*2660*/  @!P1 IMAD.MOV.U32 R24, RZ, RZ, -0x72474539 ;  /* 0x8db8bac7ff189424 */ /* 0x000fe200078e00ff */
[----:B------:R-:W-:Y:S02]  /*2670*/  @!P1 MOV R25, 0x3f56f006 ;  /* 0x3f56f00600199802 */ /* 0x000fe40000000f00 */
[----:B0-----:R-:W-:Y:S02]  /*2680*/  @!P1 MOV R2, 0xbc6a7efa ;  /* 0xbc6a7efa00029802 */ /* 0x001fe40000000f00 */
[----:B------:R-:W-:Y:S02]  /*2690*/  @!P1 MOV R3, 0x3f889374 ;  /* 0x3f88937400039802 */ /* 0x000fe40000000f00 */
[----:B-1----:R-:W-:-:S04]  /*26a0*/  MOV R28, RZ ;  /* 0x000000ff001c7202 */ /* 0x002fc80000000f00 */
[----:B--2---:R-:W-:Y:S01]  /*26b0*/  @!P1 DFMA R22, R26, R24, R2 ;  /* 0x000000181a16922b */ /* 0x004fe20000000002 */
[----:B------:R-:W-:Y:S01]  /*26c0*/  PLOP3.LUT P1, PT, PT, PT, UP0, 0x80, 0x8 ;  /* 0x000000000008781c */ /* 0x000fe20003f2f008 */
[----:B------:R-:W-:Y:S01]  /*26d0*/  FMUL R24, R19, -UR15 ;  /* 0x8000000f13187c20 */ /* 0x000fe20008400000 */
[----:B------:R0:W-:Y:S01]  /*26e0*/  F2F.F64.F32 R2, R21 ;  /* 0x0000001500027310 */ /* 0x0001e20000201800 */
[----:B------:R-:W-:Y:S01]  /*26f0*/  UISETP.NE.AND UP0, UPT, UR13, UR10, UPT ;  /* 0x0000000a0d00728c */ /* 0x000fe2000bf05270 */
[----:B------:R-:W-:Y:S01]  /*2700*/  FSEL R29, R0, 2, !P1 ;  /* 0x40000000001d7808 */ /* 0x000fe20004800000 */
[----:B------:R-:W-:-:S04]  /*2710*/  FFMA.SAT R26, R24, R17, 0.5 ;  /* 0x3f000000181a7423 */ /* 0x000fc80000002011 */
[----:B------:R-:W-:Y:S01]  /*2720*/  FFMA.RM R26, R26, R13, 12582913 ;  /* 0x4b4000011a1a7423 */ /* 0x000fe2000000400d */
[----:B------:R-:W-:Y:S01]  /*2730*/  PLOP3.LUT P1, PT, PT, PT, UP0, 0x80, 0x8 ;  /* 0x000000000008781c */ /* 0x000fe20003f2f008 */
[----:B------:R-:W-:Y:S02]  /*2740*/  UISETP.NE.AND UP0, UPT, UR12, UR10, UPT ;  /* 0x0000000a0c00728c */ /* 0x000fe4000bf05270 */
[C---:B------:R-:W-:Y:S01]  /*2750*/  FADD R19, R26.reuse, -12583039 ;  /* 0xcb40007f1a137421 */ /* 0x040fe20000000000 */
[----:B------:R-:W-:-:S03]  /*2760*/  IMAD.SHL.U32 R26, R26, 0x800000, RZ ;  /* 0x008000001a1a7824 */ /* 0x000fc600078e00ff */
[----:B------:R-:W-:-:S04]  /*2770*/  FFMA R19, R24, 1.4426950216293334961, -R19 ;  /* 0x3fb8aa3b18137823 */ /* 0x000fc80000000813 */
[----:B------:R-:W-:Y:S01]  /*2780*/  FFMA R27, R24, 1.925963033500011079e-08, R19 ;  /* 0x32a57060181b7823 */ /* 0x000fe20000000013 */
[----:B------:R-:W-:-:S05]  /*2790*/  I2FP.F32.U32 R19, UR13 ;  /* 0x0000000d00137c45 */ /* 0x000fca0008201000 */
[----:B------:R-:W1:Y:S01]  /*27a0*/  MUFU.EX2 R27, R27 ;  /* 0x0000001b001b7308 */ /* 0x000e620000000800 */
[----:B------:R-:W-:-:S05]  /*27b0*/  FFMA R19, R19, UR14, R16 ;  /* 0x0000000e13137c23 */ /* 0x000fca0008000010 */
[----:B------:R-:W-:Y:S01]  /*27c0*/  FSETP.GEU.AND P0, PT, R19, 5, PT ;  /* 0x40a000001300780b */ /* 0x000fe20003f0e000 */
[----:B-1----:R-:W-:-:S12]  /*27d0*/  FMUL R26, R27, R26 ;  /* 0x0000001a1b1a7220 */ /* 0x002fd80000400000 */
[----:B0-----:R-:W-:Y:S01]  /*27e0*/  @P0 FADD R21, R19, -5 ;  /* 0xc0a0000013150421 */ /* 0x001fe20000000000 */
[----:B------:R-:W-:Y:S01]  /*27f0*/  @P0 MOV R27, 0x3f9374bc ;  /* 0x3f9374bc001b0802 */ /* 0x000fe20000000f00 */
[----:B------:R-:W-:-:S04]  /*2800*/  FMUL R26, R11, R26 ;  /* 0x0000001a0b1a7220 */ /* 0x000fc80000400000 */
[----:B------:R0:W1:Y:S02]  /*2810*/  F2F.F64.F32 R24, R26 ;  /* 0x0000001a00187310 */ /* 0x0000640000201800 */
[----:B0-----:R-:W-:Y:S01]  /*2820*/  @P0 IMAD.MOV.U32 R26, RZ, RZ, 0x6a7ef9db ;  /* 0x6a7ef9dbff1a0424 */ /* 0x001fe200078e00ff */
[----:B-1----:R-:W-:-:S05]  /*2830*/  DMUL R24, R24, R22 ;  /* 0x0000001618187228 */ /* 0x002fca0000000000 */
[----:B------:R-:W0:Y:S03]  /*2840*/  @P0 F2F.F64.F32 R22, R21 ;  /* 0x0000001500160310 */ /* 0x000e260000201800 */
[----:B------:R-:W-:-:S05]  /*2850*/  DFMA R28, R24, R28, R2 ;  /* 0x0000001c181c722b */ /* 0x000fca0000000002 */
[----:B------:R-:W1:Y:S01]  /*2860*/  @!P0 F2F.F64.F32 R24, R19 ;  /* 0x0000001300188310 */ /* 0x000e620000201800 */
[----:B------:R-:W-:Y:S02]  /*2870*/  @P0 MOV R2, 0xd2f1a9fc ;  /* 0xd2f1a9fc00020802 */ /* 0x000fe40000000f00 */
[----:B------:R-:W-:-:S05]  /*2880*/  @P0 MOV R3, 0x3f50624d ;  /* 0x3f50624d00030802 */ /* 0x000fca0000000f00 */
[----:B------:R2:W3:Y:S01]  /*2890*/  F2F.F32.F64 R29, R28 ;  /* 0x0000001c001d7310 */ /* 0x0004e20000301000 */
[----:B0-----:R-:W-:Y:S01]  /*28a0*/  @P0 DFMA R26, R22, R2, R26 ;  /* 0x00000002161a022b */ /* 0x001fe2000000001a */
[----:B------:R-:W-:Y:S01]  /*28b0*/  @!P0 MOV R22, 0x8db8bac7 ;  /* 0x8db8bac700168802 */ /* 0x000fe20000000f00 */
[----:B------:R-:W-:Y:S01]  /*28c0*/  @!P0 IMAD.MOV.U32 R2, RZ, RZ, -0x43958106 ;  /* 0xbc6a7efaff028424 */ /* 0x000fe200078e00ff */
[----:B------:R-:W-:Y:S02]  /*28d0*/  @!P0 MOV R23, 0x3f56f006 ;  /* 0x3f56f00600178802 */ /* 0x000fe40000000f00 */
[----:B------:R-:W-:-:S06]  /*28e0*/  @!P0 MOV R3, 0x3f889374 ;  /* 0x3f88937400038802 */ /* 0x000fcc0000000f00 */
[----:B-1----:R-:W-:Y:S01]  /*28f0*/  @!P0 DFMA R26, R24, R22, R2 ;  /* 0x00000016181a822b */ /* 0x002fe20000000002 */
[----:B------:R-:W-:Y:S01]  /*2900*/  FADD R2, R7, -R19 ;  /* 0x8000001307027221 */ /* 0x000fe20000000000 */
[----:B------:R-:W-:-:S03]  /*2910*/  I2FP.F32.U32 R23, UR12 ;  /* 0x0000000c00177c45 */ /* 0x000fc60008201000 */
[----:B------:R-:W-:Y:S02]  /*2920*/  FMUL R2, R2, -UR15 ;  /* 0x8000000f02027c20 */ /* 0x000fe40008400000 */
[----:B--2---:R-:W-:Y:S02]  /*2930*/  FFMA R28, R23, UR14, R16 ;  /* 0x0000000e171c7c23 */ /* 0x004fe40008000010 */
[----:B------:R-:W-:-:S03]  /*2940*/  FFMA.SAT R22, R2, R17, 0.5 ;  /* 0x3f00000002167423 */ /* 0x000fc60000002011 */
[----:B------:R-:W-:Y:S01]  /*2950*/  FSETP.GEU.AND P0, PT, R28, 5, PT ;  /* 0x40a000001c00780b */ /* 0x000fe20003f0e000 */
[----:B------:R-:W-:-:S04]  /*2960*/  FFMA.RM R22, R22, R13, 12582913 ;  /* 0x4b40000116167423 */ /* 0x000fc8000000400d */
[C---:B------:R-:W-:Y:S01]  /*2970*/  FADD R3, R22.reuse, -12583039 ;  /* 0xcb40007f16037421 */ /* 0x040fe20000000000 */
[----:B------:R-:W-:-:S03]  /*2980*/  SHF.L.U32 R22, R22, 0x17, RZ ;  /* 0x0000001716167819 */ /* 0x000fc600000006ff */
[----:B------:R-:W-:-:S04]  /*2990*/  FFMA R3, R2, 1.4426950216293334961, -R3 ;  /* 0x3fb8aa3b02037823 */ /* 0x000fc80000000803 */
[----:B------:R-:W-:Y:S01]  /*29a0*/  FFMA R19, R2, 1.925963033500011079e-08, R3 ;  /* 0x32a5706002137823 */ /* 0x000fe20000000003 */
[----:B------:R-:W-:-:S05]  /*29b0*/  @P0 MOV R25, 0x3f9374bc ;  /* 0x3f9374bc00190802 */ /* 0x000fca0000000f00 */
[----:B------:R-:W0:Y:S02]  /*29c0*/  MUFU.EX2 R19, R19 ;  /* 0x0000001300137308 */ /* 0x000e240000000800 */
[----:B0-----:R-:W-:Y:S01]  /*29d0*/  FMUL R22, R19, R22 ;  /* 0x0000001613167220 */ /* 0x001fe20000400000 */
[----:B------:R-:W-:-:S03]  /*29e0*/  FADD R19, R7, -R28 ;  /* 0x8000001c07137221 */ /* 0x000fc60000000000 */
[----:B------:R-:W-:Y:S01]  /*29f0*/  FMUL R21, R11, R22 ;  /* 0x000000160b157220 */ /* 0x000fe20000400000 */
[----:B------:R-:W-:Y:S01]  /*2a00*/  FMUL R19, R19, -UR15 ;  /* 0x8000000f13137c20 */ /* 0x000fe20008400000 */
[----:B---3--:R-:W-:Y:S03]  /*2a10*/  F2F.F64.F32 R22, R29 ;  /* 0x0000001d00167310 */ /* 0x008fe60000201800 */
[----:B------:R-:W-:-:S04]  /*2a20*/  FFMA.SAT R24, R19, R17, 0.5 ;  /* 0x3f00000013187423 */ /* 0x000fc80000002011 */
[----:B------:R-:W-:Y:S01]  /*2a30*/  FFMA.RM R13, R24, R13, 12582913 ;  /* 0x4b400001180d7423 */ /* 0x000fe2000000400d */
[----:B------:R0:W1:Y:S01]  /*2a40*/  F2F.F64.F32 R2, R21 ;  /* 0x0000001500027310 */ /* 0x0000620000201800 */
[----:B------:R-:W-:Y:S01]  /*2a50*/  @P0 MOV R24, 0x6a7ef9db ;  /* 0x6a7ef9db00180802 */ /* 0x000fe20000000f00 */
[----:B0-----:R-:W-:-:S06]  /*2a60*/  @P0 FADD R21, R28, -5 ;  /* 0xc0a000001c150421 */ /* 0x001fcc0000000000 */
[----:B------:R-:W-:Y:S01]  /*2a70*/  @!P0 F2F.F64.F32 R28, R28 ;  /* 0x0000001c001c8310 */ /* 0x000fe20000201800 */
[----:B-1----:R-:W-:Y:S01]  /*2a80*/  DMUL R26, R2, R26 ;  /* 0x0000001a021a7228 */ /* 0x002fe20000000000 */
[----:B------:R-:W-:Y:S02]  /*2a90*/  FSEL R3, R0, 2, !P1 ;  /* 0x4000000000037808 */ /* 0x000fe40004800000 */
[----:B------:R-:W-:-:S06]  /*2aa0*/  MOV R2, RZ ;  /* 0x000000ff00027202 */ /* 0x000fcc0000000f00 */
[----:B------:R-:W-:Y:S01]  /*2ab0*/  DFMA R22, R26, R2, R22 ;  /* 0x000000021a16722b */ /* 0x000fe20000000016 */
[----:B------:R-:W0:Y:S01]  /*2ac0*/  @P0 F2F.F64.F32 R2, R21 ;  /* 0x0000001500020310 */ /* 0x000e220000201800 */
[----:B------:R-:W-:Y:S01]  /*2ad0*/  @P0 IMAD.MOV.U32 R26, RZ, RZ, -0x2d0e5604 ;  /* 0xd2f1a9fcff1a0424 */ /* 0x000fe200078e00ff */
[----:B------:R-:W-:-:S07]  /*2ae0*/  @P0 MOV R27, 0x3f50624d ;  /* 0x3f50624d001b0802 */ /* 0x000fce0000000f00 */
[----:B------:R-:W1:Y:S01]  /*2af0*/  F2F.F32.F64 R22, R22 ;  /* 0x0000001600167310 */ /* 0x000e620000301000 */
[----:B0-----:R-:W-:Y:S01]  /*2b00*/  @P0 DFMA R2, R2, R26, R24 ;  /* 0x0000001a0202022b */ /* 0x001fe20000000018 */
[----:B------:R-:W-:Y:S01]  /*2b10*/  @!P0 IMAD.MOV.U32 R26, RZ, RZ, -0x72474539 ;  /* 0x8db8bac7ff1a8424 */ /* 0x000fe200078e00ff */
[----:B------:R-:W-:Y:S02]  /*2b20*/  @!P0 MOV R27, 0x3f56f006 ;  /* 0x3f56f006001b8802 */ /* 0x000fe40000000f00 */
[----:B------:R-:W-:Y:S02]  /*2b30*/  @!P0 MOV R24, 0xbc6a7efa ;  /* 0xbc6a7efa00188802 */ /* 0x000fe40000000f00 */
[----:B------:R-:W-:Y:S01]  /*2b40*/  @!P0 MOV R25, 0x3f889374 ;  /* 0x3f88937400198802 */ /* 0x000fe20000000f00 */
[----:B-1----:R-:W-:Y:S05]  /*2b50*/  F2F.F64.F32 R22, R22 ;  /* 0x0000001600167310 */ /* 0x002fea0000201800 */
[----:B------:R-:W-:Y:S01]  /*2b60*/  @!P0 DFMA R2, R28, R26, R24 ;  /* 0x0000001a1c02822b */ /* 0x000fe20000000018 */
[----:B------:R-:W-:Y:S01]  /*2b70*/  PLOP3.LUT P0, PT, PT, PT, UP0, 0x80, 0x8 ;  /* 0x000000000008781c */ /* 0x000fe20003f0f008 */
[----:B------:R-:W-:Y:S01]  /*2b80*/  FADD R24, R13, -12583039 ;  /* 0xcb40007f0d187421 */ /* 0x000fe20000000000 */
[----:B------:R-:W-:-:S03]  /*2b90*/  UISETP.NE.AND UP0, UPT, UR6, UR5, UPT ;  /* 0x000000050600728c */ /* 0x000fc6000bf05270 */
[----:B------:R-:W-:-:S04]  /*2ba0*/  FFMA R24, R19, 1.4426950216293334961, -R24 ;  /* 0x3fb8aa3b13187823 */ /* 0x000fc80000000818 */
[----:B------:R-:W-:Y:S01]  /*2bb0*/  FFMA R19, R19, 1.925963033500011079e-08, R24 ;  /* 0x32a5706013137823 */ /* 0x000fe20000000018 */
[----:B------:R-:W-:-:S05]  /*2bc0*/  IMAD.SHL.U32 R24, R13, 0x800000, RZ ;  /* 0x008000000d187824 */ /* 0x000fca00078e00ff */
        /* <DEDUP_REMOVED lines=8> */
[----:B------:R2:W3:Y:S01]  /*2c50*/  F2F.F32.F64 R19, R2 ;  /* 0x0000000200137310 */ /* 0x0004e20000301000 */
[----:B------:R-:W-:Y:S05]  /*2c60*/  BRA.U UP0, `(.L_x_214) ;  /* 0xfffffff500947547 */ /* 0x000fea000b83ffff */
[----:B--23--:R0:W1:Y:S02]  /*2c70*/  F2F.F64.F32 R2, R19 ;  /* 0x0000001300027310 */ /* 0x00c0640000201800 */
.L_x_213:
[----:B------:R-:W-:-:S09]  /*2c80*/  UISETP.NE.AND UP0, UPT, UR11, URZ, UPT ;  /* 0x000000ff0b00728c */ /* 0x000fd2000bf05270 */
[----:B------:R-:W-:Y:S05]  /*2c90*/  BRA.U !UP0, `(.L_x_212) ;  /* 0x0000000508e07547 */ /* 0x000fea000b800000 */
[----:B------:R-:W2:Y:S01]  /*2ca0*/  LDCU UR12, c[0x0][0x384] ;  /* 0x00007080ff0c77ac */ /* 0x000ea20008000800 */
[----:B------:R-:W-:Y:S01]  /*2cb0*/  I2FP.F32.U32 R13, UR5 ;  /* 0x00000005000d7c45 */ /* 0x000fe20008201000 */
[----:B------:R-:W3:Y:S01]  /*2cc0*/  LDCU UR13, c[0x0][0x388] ;  /* 0x00007100ff0d77ac */ /* 0x000ee20008000800 */
[----:B------:R-:W-:-:S06]  /*2cd0*/  UISETP.NE.AND UP0, UPT, UR5, UR10, UPT ;  /* 0x0000000a0500728c */ /* 0x000fcc000bf05270 */
[----:B------:R-:W-:Y:S01]  /*2ce0*/  PLOP3.LUT P1, PT, PT, PT, UP0, 0x80, 0x8 ;  /* 0x000000000008781c */ /* 0x000fe20003f2f008 */
[----:B------:R-:W-:Y:S01]  /*2cf0*/  UISETP.NE.AND UP0, UPT, UR11, 0x1, UPT ;  /* 0x000000010b00788c */ /* 0x000fe2000bf05270 */
[----:B--2---:R-:W-:Y:S01]  /*2d00*/  FFMA R0, R13, UR12, R16 ;  /* 0x0000000c0d007c23 */ /* 0x004fe20008000010 */
[----:B------:R-:W-:-:S03]  /*2d10*/  MOV R13, 0x3bbb989d ;  /* 0x3bbb989d000d7802 */ /* 0x000fc60000000f00 */
[----:B0-----:R-:W-:Y:S01]  /*2d20*/  FADD R19, R7, -R0 ;  /* 0x8000000007137221 */ /* 0x001fe20000000000 */
[----:B------:R-:W-:-:S13]  /*2d30*/  FSETP.GEU.AND P0, PT, R0, 5, PT ;  /* 0x40a000000000780b */ /* 0x000fda0003f0e000 */
[----:B------:R-:W-:Y:S01]  /*2d40*/  @P0 FADD R17, R0, -5 ;  /* 0xc0a0000000110421 */ /* 0x000fe20000000000 */
[----:B------:R0:W-:Y:S01]  /*2d50*/  @!P0 F2F.F64.F32 R28, R0 ;  /* 0x00000000001c8310 */ /* 0x0001e20000201800 */
[----:B------:R-:W-:Y:S01]  /*2d60*/  @P0 MOV R24, 0xd2f1a9fc ;  /* 0xd2f1a9fc00180802 */ /* 0x000fe20000000f00 */
[----:B------:R-:W-:Y:S01]  /*2d70*/  @P0 IMAD.MOV.U32 R22, RZ, RZ, 0x6a7ef9db ;  /* 0x6a7ef9dbff160424 */ /* 0x000fe200078e00ff */
[----:B------:R-:W-:Y:S02]  /*2d80*/  @P0 MOV R25, 0x3f50624d ;  /* 0x3f50624d00190802 */ /* 0x000fe40000000f00 */
[----:B------:R-:W-:-:S03]  /*2d90*/  @P0 MOV R23, 0x3f9374bc ;  /* 0x3f9374bc00170802 */ /* 0x000fc60000000f00 */
[----:B------:R2:W4:Y:S01]  /*2da0*/  @P0 F2F.F64.F32 R26, R17 ;  /* 0x00000011001a0310 */ /* 0x0005220000201800 */
[----:B0-----:R-:W-:-:S04]  /*2db0*/  MOV R0, 0x3ff00000 ;  /* 0x3ff0000000007802 */ /* 0x001fc80000000f00 */
[----:B------:R-:W-:Y:S01]  /*2dc0*/  FSEL R21, R0, 2, !P1 ;  /* 0x4000000000157808 */ /* 0x000fe20004800000 */
[----:B--2---:R-:W-:Y:S01]  /*2dd0*/  HFMA2 R17, -RZ, RZ, 3.7421875, 0 ;  /* 0x437c0000ff117431 */ /* 0x004fe200000001ff */
[----:B----4-:R-:W-:Y:S01]  /*2de0*/  @P0 DFMA R22, R26, R24, R22 ;  /* 0x000000181a16022b */ /* 0x010fe20000000016 */
[----:B------:R-:W-:Y:S01]  /*2df0*/  @!P0 MOV R26, 0x8db8bac7 ;  /* 0x8db8bac7001a8802 */ /* 0x000fe20000000f00 */
[----:B------:R-:W-:Y:S01]  /*2e00*/  @!P0 IMAD.MOV.U32 R24, RZ, RZ, -0x43958106 ;  /* 0xbc6a7efaff188424 */ /* 0x000fe200078e00ff */
[----:B------:R-:W-:Y:S02]  /*2e10*/  @!P0 MOV R27, 0x3f56f006 ;  /* 0x3f56f006001b8802 */ /* 0x000fe40000000f00 */
[----:B------:R-:W-:-:S06]  /*2e20*/  @!P0 MOV R25, 0x3f889374 ;  /* 0x3f88937400198802 */ /* 0x000fcc0000000f00 */
[----:B------:R-:W-:Y:S01]  /*2e30*/  @!P0 DFMA R22, R28, R26, R24 ;  /* 0x0000001a1c16822b */ /* 0x000fe20000000018 */
[----:B------:R-:W-:Y:S01]  /*2e40*/  ISETP.NE.AND P0, PT, RZ, UR5, PT ;  /* 0x00000005ff007c0c */ /* 0x000fe2000bf05270 */
[----:B---3--:R-:W-:-:S04]  /*2e50*/  FMUL R24, R19, -UR13 ;  /* 0x8000000d13187c20 */ /* 0x008fc80008400000 */
[----:B------:R-:W-:-:S04]  /*2e60*/  FFMA.SAT R26, R24, R13, 0.5 ;  /* 0x3f000000181a7423 */ /* 0x000fc8000000200d */
[----:B------:R-:W-:-:S04]  /*2e70*/  FFMA.RM R26, R26, R17, 12582913 ;  /* 0x4b4000011a1a7423 */ /* 0x000fc80000004011 */
[C---:B------:R-:W-:Y:S01]  /*2e80*/  FADD R19, R26.reuse, -12583039 ;  /* 0xcb40007f1a137421 */ /* 0x040fe20000000000 */
[----:B------:R-:W-:-:S03]  /*2e90*/  IMAD.SHL.U32 R26, R26, 0x800000, RZ ;  /* 0x008000001a1a7824 */ /* 0x000fc600078e00ff */
[----:B------:R-:W-:-:S04]  /*2ea0*/  FFMA R19, R24, 1.4426950216293334961, -R19 ;  /* 0x3fb8aa3b18137823 */ /* 0x000fc80000000813 */
[----:B------:R-:W-:-:S06]  /*2eb0*/  FFMA R19, R24, 1.925963033500011079e-08, R19 ;  /* 0x32a5706018137823 */ /* 0x000fcc0000000013 */
[----:B------:R-:W0:Y:S02]  /*2ec0*/  MUFU.EX2 R19, R19 ;  /* 0x0000001300137308 */ /* 0x000e240000000800 */
[----:B0-----:R-:W-:-:S04]  /*2ed0*/  FMUL R26, R19, R26 ;  /* 0x0000001a131a7220 */ /* 0x001fc80000400000 */
[----:B------:R-:W-:-:S04]  /*2ee0*/  FMUL R26, R11, R26 ;  /* 0x0000001a0b1a7220 */ /* 0x000fc80000400000 */
[----:B------:R-:W0:Y:S02]  /*2ef0*/  F2F.F64.F32 R24, R26 ;  /* 0x0000001a00187310 */ /* 0x000e240000201800 */
[----:B0-----:R-:W-:Y:S01]  /*2f00*/  DMUL R24, R24, R22 ;  /* 0x0000001618187228 */ /* 0x001fe20000000000 */
[----:B------:R-:W-:Y:S02]  /*2f10*/  FSEL R23, R21, 1.875, P0 ;  /* 0x3ff0000015177808 */ /* 0x000fe40000000000 */
[----:B------:R-:W-:-:S06]  /*2f20*/  MOV R22, RZ ;  /* 0x000000ff00167202 */ /* 0x000fcc0000000f00 */
[----:B-1----:R-:W-:-:S06]  /*2f30*/  DFMA R2, R24, R22, R2 ;  /* 0x000000161802722b */ /* 0x002fcc0000000002 */
[----:B------:R2:W3:Y:S01]  /*2f40*/  F2F.F32.F64 R19, R2 ;  /* 0x0000000200137310 */ /* 0x0004e20000301000 */
[----:B------:R-:W-:Y:S05]  /*2f50*/  BRA.U !UP0, `(.L_x_212) ;  /* 0x0000000508307547 */ /* 0x000fea000b800000 */
[----:B------:R-:W-:-:S04]  /*2f60*/  UIADD3 UR6, UPT, UPT, UR5, 0x1, URZ ;  /* 0x0000000105067890 */ /* 0x000fc8000fffe0ff */
[----:B------:R-:W-:Y:S02]  /*2f70*/  UISETP.NE.AND UP0, UPT, UR6, UR10, UPT ;  /* 0x0000000a0600728c */ /* 0x000fe4000bf05270 */
[----:B--2---:R-:W-:-:S05]  /*2f80*/  I2FP.F32.U32 R3, UR6 ;  /* 0x0000000600037c45 */ /* 0x004fca0008201000 */
[----:B------:R-:W-:-:S05]  /*2f90*/  FFMA R28, R3, UR12, R16 ;  /* 0x0000000c031c7c23 */ /* 0x000fca0008000010 */
[----:B------:R-:W-:-:S13]  /*2fa0*/  FSETP.GEU.AND P0, PT, R28, 5, PT ;  /* 0x40a000001c00780b */ /* 0x000fda0003f0e000 */
[----:B------:R-:W-:Y:S01]  /*2fb0*/  @P0 FADD R21, R28, -5 ;  /* 0xc0a000001c150421 */ /* 0x000fe20000000000 */
[----:B------:R-:W-:Y:S01]  /*2fc0*/  @!P0 F2F.F64.F32 R24, R28 ;  /* 0x0000001c00188310 */ /* 0x000fe20000201800 */
[----:B------:R-:W-:Y:S01]  /*2fd0*/  @P0 MOV R2, 0xd2f1a9fc ;  /* 0xd2f1a9fc00020802 */ /* 0x000fe20000000f00 */
[----:B------:R-:W-:Y:S01]  /*2fe0*/  @P0 IMAD.MOV.U32 R3, RZ, RZ, 0x3f50624d ;  /* 0x3f50624dff030424 */ /* 0x000fe200078e00ff */
[----:B------:R-:W-:Y:S02]  /*2ff0*/  @P0 MOV R26, 0x6a7ef9db ;  /* 0x6a7ef9db001a0802 */ /* 0x000fe40000000f00 */
[----:B------:R-:W-:-:S03]  /*3000*/  @P0 MOV R27, 0x3f9374bc ;  /* 0x3f9374bc001b0802 */ /* 0x000fc60000000f00 */
[----:B------:R-:W0:Y:S03]  /*3010*/  @P0 F2F.F64.F32 R22, R21 ;  /* 0x0000001500160310 */ /* 0x000e260000201800 */
[----:B0-----:R-:W-:Y:S01]  /*3020*/  @P0 DFMA R26, R22, R2, R26 ;  /* 0x00000002161a022b */ /* 0x001fe2000000001a */
[----:B------:R-:W-:Y:S01]  /*3030*/  @!P0 MOV R22, 0x8db8bac7 ;  /* 0x8db8bac700168802 */ /* 0x000fe20000000f00 */
[----:B------:R-:W-:Y:S01]  /*3040*/  @!P0 IMAD.MOV.U32 R23, RZ, RZ, 0x3f56f006 ;  /* 0x3f56f006ff178424 */ /* 0x000fe200078e00ff */
[----:B------:R-:W-:Y:S02]  /*3050*/  @!P0 MOV R2, 0xbc6a7efa ;  /* 0xbc6a7efa00028802 */ /* 0x000fe40000000f00 */
[----:B------:R-:W-:-:S06]  /*3060*/  @!P0 MOV R3, 0x3f889374 ;  /* 0x3f88937400038802 */ /* 0x000fcc0000000f00 */
[----:B------:R-:W-:Y:S01]  /*3070*/  @!P0 DFMA R26, R24, R22, R2 ;  /* 0x00000016181a822b */ /* 0x000fe20000000002 */
[----:B------:R-:W-:Y:S01]  /*3080*/  PLOP3.LUT P0, PT, PT, PT, UP0, 0x80, 0x8 ;  /* 0x000000000008781c */ /* 0x000fe20003f0f008 */
[----:B------:R-:W-:Y:S01]  /*3090*/  FADD R2, R7, -R28 ;  /* 0x8000001c07027221 */ /* 0x000fe20000000000 */
[----:B------:R-:W-:-:S03]  /*30a0*/  UISETP.NE.AND UP0, UPT, UR11, 0x2, UPT ;  /* 0x000000020b00788c */ /* 0x000fc6000bf05270 */
[----:B------:R-:W-:-:S04]  /*30b0*/  FMUL R2, R2, -UR13 ;  /* 0x8000000d02027c20 */ /* 0x000fc80008400000 */
[----:B------:R-:W-:-:S04]  /*30c0*/  FFMA.SAT R22, R2, R13, 0.5 ;  /* 0x3f00000002167423 */ /* 0x000fc8000000200d */
[----:B------:R-:W-:-:S04]  /*30d0*/  FFMA.RM R22, R22, R17, 12582913 ;  /* 0x4b40000116167423 */ /* 0x000fc80000004011 */
[C---:B------:R-:W-:Y:S01]  /*30e0*/  FADD R3, R22.reuse, -12583039 ;  /* 0xcb40007f16037421 */ /* 0x040fe20000000000 */
[----:B------:R-:W-:-:S03]  /*30f0*/  SHF.L.U32 R22, R22, 0x17, RZ ;  /* 0x0000001716167819 */ /* 0x000fc600000006ff */
[----:B------:R-:W-:-:S04]  /*3100*/  FFMA R3, R2, 1.4426950216293334961, -R3 ;  /* 0x3fb8aa3b02037823 */ /* 0x000fc80000000803 */
[----:B------:R-:W-:-:S06]  /*3110*/  FFMA R21, R2, 1.925963033500011079e-08, R3 ;  /* 0x32a5706002157823 */ /* 0x000fcc0000000003 */
[----:B------:R-:W0:Y:S02]  /*3120*/  MUFU.EX2 R21, R21 ;  /* 0x0000001500157308 */ /* 0x000e240000000800 */
[----:B0-----:R-:W-:-:S04]  /*3130*/  FMUL R22, R21, R22 ;  /* 0x0000001615167220 */ /* 0x001fc80000400000 */
[----:B------:R-:W-:Y:S02]  /*3140*/  FMUL R24, R11, R22 ;  /* 0x000000160b187220 */ /* 0x000fe40000400000 */
[----:B---3--:R-:W-:Y:S08]  /*3150*/  F2F.F64.F32 R22, R19 ;  /* 0x0000001300167310 */ /* 0x008ff00000201800 */
[----:B------:R-:W0:Y:S02]  /*3160*/  F2F.F64.F32 R2, R24 ;  /* 0x0000001800027310 */ /* 0x000e240000201800 */
[----:B0-----:R-:W-:Y:S01]  /*3170*/  DMUL R26, R2, R26 ;  /* 0x0000001a021a7228 */ /* 0x001fe20000000000 */
[----:B------:R-:W-:Y:S01]  /*3180*/  FSEL R3, R0, 2, !P0 ;  /* 0x4000000000037808 */ /* 0x000fe20004000000 */
[----:B------:R-:W-:-:S06]  /*3190*/  IMAD.MOV.U32 R2, RZ, RZ, RZ ;  /* 0x000000ffff027224 */ /* 0x000fcc00078e00ff */
[----:B------:R-:W-:-:S06]  /*31a0*/  DFMA R22, R26, R2, R22 ;  /* 0x000000021a16722b */ /* 0x000fcc0000000016 */
[----:B------:R4:W0:Y:S01]  /*31b0*/  F2F.F32.F64 R19, R22 ;  /* 0x0000001600137310 */ /* 0x0008220000301000 */
[----:B------:R-:W-:Y:S05]  /*31c0*/  BRA.U !UP0, `(.L_x_212) ;  /* 0x0000000108947547 */ /* 0x000fea000b800000 */
[----:B------:R-:W-:-:S04]  /*31d0*/  UIADD3 UR5, UPT, UPT, UR5, 0x2, URZ ;  /* 0x0000000205057890 */ /* 0x000fc8000fffe0ff */
[----:B------:R-:W-:Y:S02]  /*31e0*/  UISETP.NE.AND UP0, UPT, UR5, UR10, UPT ;  /* 0x0000000a0500728c */ /* 0x000fe4000bf05270 */
[----:B------:R-:W-:-:S05]  /*31f0*/  I2FP.F32.U32 R3, UR5 ;  /* 0x0000000500037c45 */ /* 0x000fca0008201000 */
[----:B------:R-:W-:-:S04]  /*3200*/  FFMA R28, R3, UR12, R16 ;  /* 0x0000000c031c7c23 */ /* 0x000fc80008000010 */
[----:B------:R-:W-:Y:S01]  /*3210*/  FADD R21, R7, -R28 ;  /* 0x8000001c07157221 */ /* 0x000fe20000000000 */
[----:B------:R-:W-:-:S03]  /*3220*/  FSETP.GEU.AND P0, PT, R28, 5, PT ;  /* 0x40a000001c00780b */ /* 0x000fc60003f0e000 */
[----:B------:R-:W-:-:S10]  /*3230*/  FMUL R21, R21, -UR13 ;  /* 0x8000000d15157c20 */ /* 0x000fd40008400000 */
[----:B------:R-:W-:Y:S01]  /*3240*/  @P0 FADD R29, R28, -5 ;  /* 0xc0a000001c1d0421 */ /* 0x000fe20000000000 */
[----:B----4-:R-:W-:Y:S01]  /*3250*/  @P0 MOV R22, 0xd2f1a9fc ;  /* 0xd2f1a9fc00160802 */ /* 0x010fe20000000f00 */
[----:B------:R-:W-:Y:S01]  /*3260*/  @P0 IMAD.MOV.U32 R3, RZ, RZ, 0x3f9374bc ;  /* 0x3f9374bcff030424 */ /* 0x000fe200078e00ff */
[----:B------:R-:W-:Y:S01]  /*3270*/  @P0 MOV R23, 0x3f50624d ;  /* 0x3f50624d00170802 */ /* 0x000fe20000000f00 */
[----:B------:R-:W1:Y:S01]  /*3280*/  @P0 F2F.F64.F32 R24, R29 ;  /* 0x0000001d00180310 */ /* 0x000e620000201800 */
[----:B------:R-:W-:Y:S02]  /*3290*/  @P0 MOV R2, 0x6a7ef9db ;  /* 0x6a7ef9db00020802 */ /* 0x000fe40000000f00 */
[----:B------:R-:W-:Y:S02]  /*32a0*/  @!P0 MOV R26, 0x8db8bac7 ;  /* 0x8db8bac7001a8802 */ /* 0x000fe40000000f00 */
[----:B------:R-:W-:Y:S02]  /*32b0*/  @!P0 MOV R27, 0x3f56f006 ;  /* 0x3f56f006001b8802 */ /* 0x000fe40000000f00 */
[----:B-1----:R-:W-:Y:S01]  /*32c0*/  @P0 DFMA R22, R24, R22, R2 ;  /* 0x000000161816022b */ /* 0x002fe20000000002 */
[----:B------:R-:W1:Y:S01]  /*32d0*/  @!P0 F2F.F64.F32 R2, R28 ;  /* 0x0000001c00028310 */ /* 0x000e620000201800 */
[----:B------:R-:W-:Y:S01]  /*32e0*/  FFMA.SAT R24, R21, R13, 0.5 ;  /* 0x3f00000015187423 */ /* 0x000fe2000000200d */
[----:B------:R-:W-:-:S03]  /*32f0*/  @!P0 IMAD.MOV.U32 R25, RZ, RZ, 0x3f889374 ;  /* 0x3f889374ff198424 */ /* 0x000fc600078e00ff */
[----:B------:R-:W-:Y:S01]  /*3300*/  FFMA.RM R17, R24, R17, 12582913 ;  /* 0x4b40000118117423 */ /* 0x000fe20000004011 */
[----:B------:R-:W-:-:S06]  /*3310*/  @!P0 MOV R24, 0xbc6a7efa ;  /* 0xbc6a7efa00188802 */ /* 0x000fcc0000000f00 */
[----:B-1----:R-:W-:Y:S01]  /*3320*/  @!P0 DFMA R22, R2, R26, R24 ;  /* 0x0000001a0216822b */ /* 0x002fe20000000018 */
[----:B------:R-:W-:Y:S01]  /*3330*/  PLOP3.LUT P0, PT, PT, PT, UP0, 0x80, 0x8 ;  /* 0x000000000008781c */ /* 0x000fe20003f0f008 */
[----:B------:R-:W-:Y:S01]  /*3340*/  FADD R2, R17, -12583039 ;  /* 0xcb40007f11027421 */ /* 0x000fe20000000000 */
[----:B0-----:R-:W-:Y:S03]  /*3350*/  F2F.F64.F32 R24, R19 ;  /* 0x0000001300187310 */ /* 0x001fe60000201800 */
        /* <DEDUP_REMOVED lines=11> */
[----:B------:R0:W1:Y:S05]  /*3410*/  F2F.F32.F64 R19, R2 ;  /* 0x0000000200137310 */ /* 0x00006a0000301000 */
.L_x_212:
[----:B012---:R-:W0:Y:S01]  /*3420*/  LDC R3, c[0x0][0x388] ;  /* 0x0000e200ff037b82 */ /* 0x007e220000000800 */
[----:B------:R-:W-:Y:S01]  /*3430*/  FADD R2, R7, -R18 ;  /* 0x8000001207027221 */ /* 0x000fe20000000000 */
[----:B----4-:R-:W-:Y:S01]  /*3440*/  MOV R22, 0x3bbb989d ;  /* 0x3bbb989d00167802 */ /* 0x010fe20000000f00 */
[----:B------:R-:W-:Y:S02]  /*3450*/  IMAD.MOV.U32 R21, RZ, RZ, 0x437c0000 ;  /* 0x437c0000ff157424 */ /* 0x000fe400078e00ff */
[C---:B0-----:R-:W-:Y:S01]  /*3460*/  FMUL R17, R3.reuse, -2 ;  /* 0xc000000003117820 */ /* 0x041fe20000400000 */
[----:B------:R-:W-:Y:S01]  /*3470*/  FMUL R13, R2, -R3 ;  /* 0x80000003020d7220 */ /* 0x000fe20000400000 */
[----:B------:R-:W-:Y:S02]  /*3480*/  FADD R3, R3, R3 ;  /* 0x0000000303037221 */ /* 0x000fe40000000000 */
[----:B------:R-:W-:Y:S01]  /*3490*/  FMUL R17, R17, R2 ;  /* 0x0000000211117220 */ /* 0x000fe20000400000 */
[-C--:B------:R-:W-:Y:S01]  /*34a0*/  FFMA.SAT R2, R13, R22.reuse, 0.5 ;  /* 0x3f0000000d027423 */ /* 0x080fe20000002016 */
[----:B------:R-:W0:Y:S02]  /*34b0*/  MUFU.RCP R24, R3 ;  /* 0x0000000300187308 */ /* 0x000e240000001000 */
[----:B------:R-:W-:Y:S01]  /*34c0*/  FFMA.SAT R0, R17, R22, 0.5 ;  /* 0x3f00000011007423 */ /* 0x000fe20000002016 */
[----:B------:R-:W-:-:S03]  /*34d0*/  FFMA.RM R2, R2, R21, 12582913 ;  /* 0x4b40000102027423 */ /* 0x000fc60000004015 */
[----:B------:R-:W-:-:S04]  /*34e0*/  FFMA.RM R0, R0, R21, 12582913 ;  /* 0x4b40000100007423 */ /* 0x000fc80000004015 */
[C---:B------:R-:W-:Y:S01]  /*34f0*/  FADD R18, R0.reuse, -12583039 ;  /* 0xcb40007f00127421 */ /* 0x040fe20000000000 */
[----:B------:R-:W-:-:S03]  /*3500*/  SHF.L.U32 R0, R0, 0x17, RZ ;  /* 0x0000001700007819 */ /* 0x000fc600000006ff */
[----:B------:R-:W-:Y:S01]  /*3510*/  FFMA R18, R17, 1.4426950216293334961, -R18 ;  /* 0x3fb8aa3b11127823 */ /* 0x000fe20000000812 */
[----:B0-----:R-:W-:-:S03]  /*3520*/  FFMA R23, -R3, R24, 1 ;  /* 0x3f80000003177423 */ /* 0x001fc60000000118 */
[----:B------:R-:W-:Y:S01]  /*3530*/  FFMA R17, R17, 1.925963033500011079e-08, R18 ;  /* 0x32a5706011117823 */ /* 0x000fe20000000012 */
[C---:B------:R-:W-:Y:S01]  /*3540*/  FADD R18, R2.reuse, -12583039 ;  /* 0xcb40007f02127421 */ /* 0x040fe20000000000 */
[----:B------:R-:W-:-:S03]  /*3550*/  SHF.L.U32 R2, R2, 0x17, RZ ;  /* 0x0000001702027819 */ /* 0x000fc600000006ff */
[C---:B------:R-:W-:Y:S01]  /*3560*/  FFMA R18, R13.reuse, 1.4426950216293334961, -R18 ;  /* 0x3fb8aa3b0d127823 */ /* 0x040fe20000000812 */
[----:B------:R-:W0:Y:S03]  /*3570*/  MUFU.EX2 R17, R17 ;  /* 0x0000001100117308 */ /* 0x000e260000000800 */
[----:B------:R-:W-:-:S05]  /*3580*/  FFMA R18, R13, 1.925963033500011079e-08, R18 ;  /* 0x32a570600d127823 */ /* 0x000fca0000000012 */
[----:B------:R-:W1:Y:S01]  /*3590*/  MUFU.EX2 R13, R18 ;  /* 0x00000012000d7308 */ /* 0x000e620000000800 */
[----:B0-----:R-:W-:Y:S01]  /*35a0*/  FFMA R21, R0, -R17, 1 ;  /* 0x3f80000000157423 */ /* 0x001fe20000000811 */
[----:B------:R-:W-:-:S03]  /*35b0*/  FFMA R0, R24, R23, R24 ;  /* 0x0000001718007223 */ /* 0x000fc60000000018 */
[----:B------:R-:W-:-:S04]  /*35c0*/  FMUL R22, R12, R21 ;  /* 0x000000150c167220 */ /* 0x000fc80000400000 */
[----:B------:R-:W0:Y:S01]  /*35d0*/  FCHK P0, R22, R3 ;  /* 0x0000000316007302 */ /* 0x000e220000000000 */
[----:B------:R-:W-:Y:S01]  /*35e0*/  FFMA R17, R0, R22, RZ ;  /* 0x0000001600117223 */ /* 0x000fe200000000ff */
[----:B-1----:R-:W-:-:S03]  /*35f0*/  FMUL R2, R2, R13 ;  /* 0x0000000d02027220 */ /* 0x002fc60000400000 */
[----:B------:R-:W-:Y:S01]  /*3600*/  FFMA R13, -R3, R17, R22 ;  /* 0x00000011030d7223 */ /* 0x000fe20000000116 */
[----:B---3--:R-:W-:-:S03]  /*3610*/  FFMA R23, R2, R20, R19 ;  /* 0x0000001402177223 */ /* 0x008fc60000000013 */
[----:B------:R-:W-:Y:S01]  /*3620*/  FFMA R0, R0, R13, R17 ;  /* 0x0000000d00007223 */ /* 0x000fe20000000011 */
[----:B0-----:R-:W-:Y:S06]  /*3630*/  @!P0 BRA `(.L_x_215) ;  /* 0x00000000000c8947 */ /* 0x001fec0003800000 */
[----:B------:R-:W-:Y:S02]  /*3640*/  MOV R0, R22 ;  /* 0x0000001600007202 */ /* 0x000fe40000000f00 */
[----:B------:R-:W-:-:S07]  /*3650*/  MOV R2, 0x3670 ;  /* 0x0000367000027802 */ /* 0x000fce0000000f00 */
[----:B------:R-:W-:Y:S05]  /*3660*/  CALL.REL.NOINC `($__internal_7_$__cuda_sm3x_div_rn_noftz_f32_slowpath) ;  /* 0x0000002400407944 */ /* 0x000fea0003c00000 */
.L_x_215:
[----:B------:R-:W-:Y:S01]  /*3670*/  VIADD R2, R0, 0xf3000000 ;  /* 0xf300000000027836 */ /* 0x000fe20000000000 */
[----:B------:R0:W1:Y:S04]  /*3680*/  MUFU.RSQ R3, R0 ;  /* 0x0000000000037308 */ /* 0x0000680000001400 */
[----:B------:R-:W-:-:S13]  /*3690*/  ISETP.GT.U32.AND P0, PT, R2, 0x727fffff, PT ;  /* 0x727fffff0200780c */ /* 0x000fda0003f04070 */
[----:B01----:R-:W-:Y:S05]  /*36a0*/  @!P0 BRA `(.L_x_216) ;  /* 0x0000000000148947 */ /* 0x003fea0003800000 */
[----:B------:R-:W-:Y:S01]  /*36b0*/  BSSY.RECONVERGENT B0, `(.L_x_217) ;  /* 0x0000003000007945 */ /* 0x000fe20003800200 */
[----:B------:R-:W-:-:S07]  /*36c0*/  MOV R2, 0x36e0 ;  /* 0x000036e000027802 */ /* 0x000fce0000000f00 */
[----:B------:R-:W-:Y:S05]  /*36d0*/  CALL.REL.NOINC `($__internal_6_$__cuda_sm20_sqrt_rn_f32_slowpath) ;  /* 0x0000002000d07944 */ /* 0x000fea0003c00000 */
[----:B------:R-:W-:Y:S05]  /*36e0*/  BSYNC.RECONVERGENT B0 ;  /* 0x0000000000007941 */ /* 0x000fea0003800200 */
.L_x_217:
[----:B------:R-:W-:Y:S05]  /*36f0*/  BRA `(.L_x_218) ;  /* 0x0000000000107947 */ /* 0x000fea0003800000 */
.L_x_216:
[C---:B------:R-:W-:Y:S01]  /*3700*/  FMUL.FTZ R19, R3.reuse, R0 ;  /* 0x0000000003137220 */ /* 0x040fe20000410000 */
[----:B------:R-:W-:-:S03]  /*3710*/  FMUL.FTZ R2, R3, 0.5 ;  /* 0x3f00000003027820 */ /* 0x000fc60000410000 */
[----:B------:R-:W-:-:S04]  /*3720*/  FFMA R0, -R19, R19, R0 ;  /* 0x0000001313007223 */ /* 0x000fc80000000100 */
[----:B------:R-:W-:-:S07]  /*3730*/  FFMA R19, R0, R2, R19 ;  /* 0x0000000200137223 */ /* 0x000fce0000000013 */
.L_x_218:
        /* <DEDUP_REMOVED lines=10> */
.L_x_210:
[----:B------:R-:W0:Y:S01]  /*37e0*/  LDC R12, c[0x0][0x384] ;  /* 0x0000e100ff0c7b82 */ /* 0x000e220000000800 */
[----:B------:R-:W-:Y:S01]  /*37f0*/  UMOV UR4, 0x9999999a ;  /* 0x9999999a00047882 */ /* 0x000fe20000000000 */
[----:B------:R-:W-:Y:S02]  /*3800*/  UMOV UR5, 0x3fb99999 ;  /* 0x3fb9999900057882 */ /* 0x000fe40000000000 */
[----:B------:R-:W-:Y:S01]  /*3810*/  DADD R16, R14, -UR4 ;  /* 0x800000040e107e29 */ /* 0x000fe20008000000 */
[----:B------:R-:W1:Y:S09]  /*3820*/  LDCU UR4, c[0x0][0x390] ;  /* 0x00007200ff0477ac */ /* 0x000e720008000800 */
[----:B------:R-:W1:Y:S08]  /*3830*/  F2F.F32.F64 R16, R16 ;  /* 0x0000001000107310 */ /* 0x000e700000301000 */
[----:B0-----:R-:W0:Y:S01]  /*3840*/  MUFU.RCP R3, R12 ;  /* 0x0000000c00037308 */ /* 0x001e220000001000 */
[----:B-1----:R-:W-:-:S07]  /*3850*/  FADD R7, R16, -UR4 ;  /* 0x8000000410077e21 */ /* 0x002fce0008000000 */
        /* <DEDUP_REMOVED lines=10> */
[----:B0-----:R-:W-:Y:S05]  /*3900*/  CALL.REL.NOINC `($__internal_7_$__cuda_sm3x_div_rn_noftz_f32_slowpath) ;  /* 0x0000002000987944 */ /* 0x001fea0003c00000 */
.L_x_220:
[----:B------:R-:W0:Y:S01]  /*3910*/  F2I.TRUNC.NTZ R7, R0 ;  /* 0x0000000000077305 */ /* 0x000e22000020f100 */
[----:B------:R-:W-:Y:S02]  /*3920*/  MOV R23, RZ ;  /* 0x000000ff00177202 */ /* 0x000fe40000000f00 */
[----:B0-----:R-:W-:-:S13]  /*3930*/  ISETP.GE.AND P0, PT, R7, RZ, PT ;  /* 0x000000ff0700720c */ /* 0x001fda0003f06270 */
[----:B------:R-:W-:Y:S05]  /*3940*/  @!P0 BRA `(.L_x_221) ;  /* 0x0000001400f08947 */ /* 0x000fea0003800000 */
[----:B------:R-:W0:Y:S01]  /*3950*/  LDC.64 R2, c[0x0][0x380] ;  /* 0x0000e000ff027b82 */ /* 0x000e220000000a00 */
[----:B------:R-:W1:Y:S01]  /*3960*/  LDCU UR4, c[0x0][0x390] ;  /* 0x00007200ff0477ac */ /* 0x000e620008000800 */
[----:B------:R-:W-:-:S06]  /*3970*/  IMAD.MOV.U32 R23, RZ, RZ, RZ ;  /* 0x000000ffff177224 */ /* 0x000fcc00078e00ff */
[----:B------:R-:W2:Y:S01]  /*3980*/  LDC R14, c[0x0][0x388] ;  /* 0x0000e200ff0e7b82 */ /* 0x000ea20000000800 */
[----:B-1----:R-:W-:Y:S01]  /*3990*/  MOV R11, UR4 ;  /* 0x00000004000b7c02 */ /* 0x002fe20008000f00 */
[----:B------:R-:W-:Y:S01]  /*39a0*/  UMOV UR4, URZ ;  /* 0x000000ff00047c82 */ /* 0x000fe20008000000 */
[----:B0-----:R-:W-:Y:S01]  /*39b0*/  FMUL R12, R3, 0.5 ;  /* 0x3f000000030c7820 */ /* 0x001fe20000400000 */
[----:B------:R-:W-:Y:S01]  /*39c0*/  FMUL R9, R2, R2 ;  /* 0x0000000202097220 */ /* 0x000fe20000400000 */
[----:B--2---:R-:W-:-:S07]  /*39d0*/  FMUL R14, R14, -2 ;  /* 0xc00000000e0e7820 */ /* 0x004fce0000400000 */
.L_x_230:
        /* <DEDUP_REMOVED lines=13> */
[----:B-12---:R-:W-:Y:S06]  /*3ab0*/  @!P0 BRA `(.L_x_222) ;  /* 0x0000000000108947 */ /* 0x006fec0003800000 */
[----:B------:R-:W0:Y:S01]  /*3ac0*/  LDC R3, c[0x0][0x384] ;  /* 0x0000e100ff037b82 */ /* 0x000e220000000800 */
[----:B------:R-:W-:Y:S02]  /*3ad0*/  MOV R0, R18 ;  /* 0x0000001200007202 */ /* 0x000fe40000000f00 */
[----:B------:R-:W-:-:S07]  /*3ae0*/  MOV R2, 0x3b00 ;  /* 0x00003b0000027802 */ /* 0x000fce0000000f00 */
[----:B0-----:R-:W-:Y:S05]  /*3af0*/  CALL.REL.NOINC `($__internal_7_$__cuda_sm3x_div_rn_noftz_f32_slowpath) ;  /* 0x00000020001c7944 */ /* 0x001fea0003c00000 */
.L_x_222:
[----:B------:R-:W0:Y:S01]  /*3b00*/  F2I.TRUNC.NTZ R0, R0 ;  /* 0x0000000000007305 */ /* 0x000e22000020f100 */
[----:B------:R-:W-:Y:S01]  /*3b10*/  IMAD.MOV.U32 R22, RZ, RZ, RZ ;  /* 0x000000ffff167224 */ /* 0x000fe200078e00ff */
        /* <DEDUP_REMOVED lines=9> */
[----:B------:R-:W-:Y:S01]  /*3bb0*/  HFMA2 R22, -RZ, RZ, 0, 0 ;  /* 0x00000000ff167431 */ /* 0x000fe200000001ff */
[----:B------:R-:W-:Y:S01]  /*3bc0*/  ULOP3.LUT UR5, UR6, 0xfffffffc, URZ, 0xc0, !UPT ;  /* 0xfffffffc06057892 */ /* 0x000fe2000f8ec0ff */
[----:B------:R-:W0:Y:S01]  /*3bd0*/  LDCU UR14, c[0x0][0x384] ;  /* 0x00007080ff0e77ac */ /* 0x000e220008000800 */
[----:B------:R-:W1:Y:S01]  /*3be0*/  LDCU UR15, c[0x0][0x388] ;  /* 0x00007100ff0f77ac */ /* 0x000e620008000800 */
[----:B------:R-:W-:-:S09]  /*3bf0*/  UMOV UR6, URZ ;  /* 0x000000ff00067c82 */ /* 0x000fd20008000000 */
.L_x_225:
[----:B------:R-:W-:Y:S01]  /*3c00*/  I2FP.F32.U32 R0, UR6 ;  /* 0x0000000600007c45 */ /* 0x000fe20008201000 */
[----:B------:R-:W-:Y:S01]  /*3c10*/  UIADD3 UR12, UPT, UPT, UR6, 0x1, URZ ;  /* 0x00000001060c7890 */ /* 0x000fe2000fffe0ff */
[----:B------:R-:W-:Y:S01]  /*3c20*/  MOV R13, 0x3bbb989d ;  /* 0x3bbb989d000d7802 */ /* 0x000fe20000000f00 */
[----:B------:R-:W-:Y:S02]  /*3c30*/  UISETP.NE.AND UP0, UPT, UR6, UR10, UPT ;  /* 0x0000000a0600728c */ /* 0x000fe4000bf05270 */
[----:B0-----:R-:W-:Y:S01]  /*3c40*/  FFMA R17, R0, UR14, R11 ;  /* 0x0000000e00117c23 */ /* 0x001fe2000800000b */
[----:B------:R-:W-:-:S03]  /*3c50*/  UIADD3 UR13, UPT, UPT, UR6, 0x2, URZ ;  /* 0x00000002060d7890 */ /* 0x000fc6000fffe0ff */
[----:B------:R-:W-:Y:S01]  /*3c60*/  FADD R0, R16, -R17 ;  /* 0x8000001110007221 */ /* 0x000fe20000000000 */
[----:B------:R-:W-:Y:S02]  /*3c70*/  FSETP.GEU.AND P0, PT, R17, 5, PT ;  /* 0x40a000001100780b */ /* 0x000fe40003f0e000 */
[----:B------:R-:W-:Y:S01]  /*3c80*/  PLOP3.LUT P2, PT, PT, PT, UP0, 0x80, 0x8 ;  /* 0x000000000008781c */ /* 0x000fe20003f4f008 */
[----:B-1----:R-:W-:Y:S01]  /*3c90*/  FMUL R0, R0, -UR15 ;  /* 0x8000000f00007c20 */ /* 0x002fe20008400000 */
[----:B------:R-:W-:-:S09]  /*3ca0*/  UISETP.NE.AND UP0, UPT, UR12, UR10, UPT ;  /* 0x0000000a0c00728c */ /* 0x000fd2000bf05270 */
[----:B------:R0:W1:Y:S01]  /*3cb0*/  @!P0 F2F.F64.F32 R20, R17 ;  /* 0x0000001100148310 */ /* 0x0000620000201800 */
[----:B--2---:R-:W-:Y:S01]  /*3cc0*/  @P0 FADD R24, R17, -5 ;  /* 0xc0a0000011180421 */ /* 0x004fe20000000000 */
[----:B------:R-:W-:Y:S01]  /*3cd0*/  @!P0 MOV R2, 0x8db8bac7 ;  /* 0x8db8bac700028802 */ /* 0x000fe20000000f00 */
[----:B------:R-:W-:Y:S01]  /*3ce0*/  @!P0 IMAD.MOV.U32 R18, RZ, RZ, -0x43958106 ;  /* 0xbc6a7efaff128424 */ /* 0x000fe200078e00ff */
        /* <DEDUP_REMOVED lines=11> */
[----:B------:R-:W-:-:S04]  /*3da0*/  FFMA.SAT R2, R0, R13, 0.5 ;  /* 0x3f00000000027423 */ /* 0x000fc8000000200d */
[----:B------:R-:W-:-:S04]  /*3db0*/  FFMA.RM R2, R2, R17, 12582913 ;  /* 0x4b40000102027423 */ /* 0x000fc80000004011 */
[C---:B------:R-:W-:Y:S01]  /*3dc0*/  FADD R3, R2.reuse, -12583039 ;  /* 0xcb40007f02037421 */ /* 0x040fe20000000000 */
[----:B------:R-:W-:-:S03]  /*3dd0*/  IMAD.SHL.U32 R2, R2, 0x800000, RZ ;  /* 0x0080000002027824 */ /* 0x000fc600078e00ff */
[----:B------:R-:W-:-:S04]  /*3de0*/  FFMA R3, R0, 1.4426950216293334961, -R3 ;  /* 0x3fb8aa3b00037823 */ /* 0x000fc80000000803 */
[----:B------:R-:W-:Y:S01]  /*3df0*/  FFMA R3, R0, 1.925963033500011079e-08, R3 ;  /* 0x32a5706000037823 */ /* 0x000fe20000000003 */
[----:B------:R-:W-:Y:S01]  /*3e00*/  I2FP.F32.U32 R0, UR12 ;  /* 0x0000000c00007c45 */ /* 0x000fe20008201000 */
[----:B------:R-:W-:Y:S02]  /*3e10*/  UIADD3 UR12, UPT, UPT, UR6, 0x3, URZ ;  /* 0x00000003060c7890 */ /* 0x000fe4000fffe0ff */
[----:B------:R-:W-:Y:S02]  /*3e20*/  UIADD3 UR6, UPT, UPT, UR6, 0x4, URZ ;  /* 0x0000000406067890 */ /* 0x000fe4000fffe0ff */
[----:B------:R-:W0:Y:S01]  /*3e30*/  MUFU.EX2 R3, R3 ;  /* 0x0000000300037308 */ /* 0x000e220000000800 */
[----:B------:R-:W-:Y:S01]  /*3e40*/  FFMA R29, R0, UR14, R11 ;  /* 0x0000000e001d7c23 */ /* 0x000fe2000800000b */
[----:B------:R-:W-:-:S04]  /*3e50*/  MOV R0, 0x3ff00000 ;  /* 0x3ff0000000007802 */ /* 0x000fc80000000f00 */
[----:B------:R-:W-:Y:S02]  /*3e60*/  FSETP.GEU.AND P1, PT, R29, 5, PT ;  /* 0x40a000001d00780b */ /* 0x000fe40003f2e000 */
[----:B------:R-:W-:-:S04]  /*3e70*/  FSEL R26, R0, 2, !P2 ;  /* 0x40000000001a7808 */ /* 0x000fc80005000000 */
[----:B------:R-:W-:Y:S02]  /*3e80*/  FSEL R27, R26, 1.875, P0 ;  /* 0x3ff000001a1b7808 */ /* 0x000fe40000000000 */
[----:B------:R-:W-:Y:S01]  /*3e90*/  MOV R26, RZ ;  /* 0x000000ff001a7202 */ /* 0x000fe20000000f00 */
[----:B0-----:R-:W-:Y:S02]  /*3ea0*/  FMUL R21, R3, R2 ;  /* 0x0000000203157220 */ /* 0x001fe40000400000 */
[----:B---3--:R-:W-:Y:S02]  /*3eb0*/  F2F.F64.F32 R2, R22 ;  /* 0x0000001600027310 */ /* 0x008fe40000201800 */
[----:B------:R-:W-:Y:S01]  /*3ec0*/  @P1 FADD R28, R29, -5 ;  /* 0xc0a000001d1c1421 */ /* 0x000fe20000000000 */
[----:B------:R-:W-:-:S05]  /*3ed0*/  FMUL R24, R12, R21 ;  /* 0x000000150c187220 */ /* 0x000fca0000400000 */
[----:B------:R-:W0:Y:S08]  /*3ee0*/  F2F.F64.F32 R20, R24 ;  /* 0x0000001800147310 */ /* 0x000e300000201800 */
[----:B------:R-:W-:Y:S01]  /*3ef0*/  @!P1 F2F.F64.F32 R24, R29 ;  /* 0x0000001d00189310 */ /* 0x000fe20000201800 */
[----:B0-----:R-:W-:-:S07]  /*3f00*/  DMUL R20, R20, R18 ;  /* 0x0000001214147228 */ /* 0x001fce0000000000 */
[----:B------:R-:W0:Y:S01]  /*3f10*/  @P1 F2F.F64.F32 R18, R28 ;  /* 0x0000001c00121310 */ /* 0x000e220000201800 */
[----:B------:R-:W-:Y:S01]  /*3f20*/  DFMA R26, R20, R26, R2 ;  /* 0x0000001a141a722b */ /* 0x000fe20000000002 */
[----:B------:R-:W-:Y:S01]  /*3f30*/  @P1 MOV R2, 0x6a7ef9db ;  /* 0x6a7ef9db00021802 */ /* 0x000fe20000000f00 */
[----:B------:R-:W-:Y:S01]  /*3f40*/  @P1 IMAD.MOV.U32 R3, RZ, RZ, 0x3f9374bc ;  /* 0x3f9374bcff031424 */ /* 0x000fe200078e00ff */
[----:B------:R-:W-:Y:S02]  /*3f50*/  @P1 MOV R20, 0xd2f1a9fc ;  /* 0xd2f1a9fc00141802 */ /* 0x000fe40000000f00 */
[----:B------:R-:W-:Y:S02]  /*3f60*/  @P1 MOV R21, 0x3f50624d ;  /* 0x3f50624d00151802 */ /* 0x000fe40000000f00 */
[----:B------:R1:W2:Y:S04]  /*3f70*/  F2F.F32.F64 R22, R26 ;  /* 0x0000001a00167310 */ /* 0x0002a80000301000 */
[----:B0-----:R-:W-:Y:S01]  /*3f80*/  @P1 DFMA R20, R18, R20, R2 ;  /* 0x000000141214122b */ /* 0x001fe20000000002 */
[----:B------:R-:W-:Y:S01]  /*3f90*/  @!P1 MOV R18, 0x8db8bac7 ;  /* 0x8db8bac700129802 */ /* 0x000fe20000000f00 */
[----:B------:R-:W-:Y:S01]  /*3fa0*/  @!P1 IMAD.MOV.U32 R19, RZ, RZ, 0x3f56f006 ;  /* 0x3f56f006ff139424 */ /* 0x000fe200078e00ff */
[----:B------:R-:W-:Y:S01]  /*3fb0*/  @!P1 MOV R2, 0xbc6a7efa ;  /* 0xbc6a7efa00029802 */ /* 0x000fe20000000f00 */
[----:B-1----:R-:W-:Y:S01]  /*3fc0*/  IMAD.MOV.U32 R26, RZ, RZ, RZ ;  /* 0x000000ffff1a7224 */ /* 0x002fe200078e00ff */
[----:B------:R-:W-:-:S06]  /*3fd0*/  @!P1 MOV R3, 0x3f889374 ;  /* 0x3f88937400039802 */ /* 0x000fcc0000000f00 */
[----:B------:R-:W-:Y:S01]  /*3fe0*/  @!P1 DFMA R20, R24, R18, R2 ;  /* 0x000000121814922b */ /* 0x000fe20000000002 */
[----:B------:R-:W-:Y:S01]  /*3ff0*/  PLOP3.LUT P1, PT, PT, PT, UP0, 0x80, 0x8 ;  /* 0x000000000008781c */ /* 0x000fe20003f2f008 */
[----:B------:R-:W-:Y:S01]  /*4000*/  FADD R2, R16, -R29 ;  /* 0x8000001d10027221 */ /* 0x000fe20000000000 */
[----:B------:R-:W-:Y:S02]  /*4010*/  UISETP.NE.AND UP0, UPT, UR13, UR10, UPT ;  /* 0x0000000a0d00728c */ /* 0x000fe4000bf05270 */
[----:B------:R-:W-:Y:S01]  /*4020*/  FSEL R27, R0, 2, !P1 ;  /* 0x40000000001b7808 */ /* 0x000fe20004800000 */
[----:B------:R-:W-:-:S03]  /*4030*/  FMUL R2, R2, -UR15 ;  /* 0x8000000f02027c20 */ /* 0x000fc60008400000 */
[----:B------:R-:W-:Y:S01]  /*4040*/  PLOP3.LUT P1, PT, PT, PT, UP0, 0x80, 0x8 ;  /* 0x000000000008781c */ /* 0x000fe20003f2f008 */
[----:B------:R-:W-:Y:S01]  /*4050*/  FFMA.SAT R18, R2, R13, 0.5 ;  /* 0x3f00000002127423 */ /* 0x000fe2000000200d */
[----:B------:R-:W-:-:S03]  /*4060*/  UISETP.NE.AND UP0, UPT, UR12, UR10, UPT ;  /* 0x0000000a0c00728c */ /* 0x000fc6000bf05270 */
[----:B------:R-:W-:-:S04]  /*4070*/  FFMA.RM R18, R18, R17, 12582913 ;  /* 0x4b40000112127423 */ /* 0x000fc80000004011 */
[----:B------:R-:W-:-:S04]  /*4080*/  FADD R3, R18, -12583039 ;  /* 0xcb40007f12037421 */ /* 0x000fc80000000000 */
[----:B------:R-:W-:-:S04]  /*4090*/  FFMA R3, R2, 1.4426950216293334961, -R3 ;  /* 0x3fb8aa3b02037823 */ /* 0x000fc80000000803 */
[----:B------:R-:W-:Y:S01]  /*40a0*/  FFMA R24, R2, 1.925963033500011079e-08, R3 ;  /* 0x32a5706002187823 */ /* 0x000fe20000000003 */
[----:B------:R-:W-:Y:S02]  /*40b0*/  SHF.L.U32 R3, R18, 0x17, RZ ;  /* 0x0000001712037819 */ /* 0x000fe400000006ff */
[----:B------:R-:W-:-:S03]  /*40c0*/  I2FP.F32.U32 R2, UR13 ;  /* 0x0000000d00027c45 */ /* 0x000fc60008201000 */
[----:B------:R-:W0:Y:S02]  /*40d0*/  MUFU.EX2 R24, R24 ;  /* 0x0000001800187308 */ /* 0x000e240000000800 */
[----:B------:R-:W-:-:S05]  /*40e0*/  FFMA R29, R2, UR14, R11 ;  /* 0x0000000e021d7c23 */ /* 0x000fca000800000b */
[----:B------:R-:W-:Y:S01]  /*40f0*/  FSETP.GEU.AND P0, PT, R29, 5, PT ;  /* 0x40a000001d00780b */ /* 0x000fe20003f0e000 */
[----:B0-----:R-:W-:-:S12]  /*4100*/  FMUL R3, R24, R3 ;  /* 0x0000000318037220 */ /* 0x001fd80000400000 */
[----:B------:R-:W-:Y:S01]  /*4110*/  @P0 FADD R28, R29, -5 ;  /* 0xc0a000001d1c0421 */ /* 0x000fe20000000000 */
[----:B------:R-:W-:Y:S01]  /*4120*/  FMUL R25, R12, R3 ;  /* 0x000000030c197220 */ /* 0x000fe20000400000 */
[----:B------:R-:W-:Y:S01]  /*4130*/  @P0 MOV R24, 0x6a7ef9db ;  /* 0x6a7ef9db00180802 */ /* 0x000fe20000000f00 */
[----:B--2---:R-:W-:Y:S08]  /*4140*/  F2F.F64.F32 R2, R22 ;  /* 0x0000001600027310 */ /* 0x004ff00000201800 */
        /* <DEDUP_REMOVED lines=11> */
[----:B------:R-:W-:Y:S01]  /*4200*/  @!P0 IMAD.MOV.U32 R3, RZ, RZ, 0x3f889374 ;  /* 0x3f889374ff038424 */ /* 0x000fe200078e00ff */
[----:B------:R-:W-:Y:S02]  /*4210*/  @!P0 MOV R19, 0x3f56f006 ;  /* 0x3f56f00600138802 */ /* 0x000fe40000000f00 */
[----:B------:R-:W-:-:S06]  /*4220*/  @!P0 MOV R2, 0xbc6a7efa ;  /* 0xbc6a7efa00028802 */ /* 0x000fcc0000000f00 */
[----:B-1----:R-:W-:Y:S01]  /*4230*/  @!P0 DFMA R24, R20, R18, R2 ;  /* 0x000000121418822b */ /* 0x002fe20000000002 */
[----:B------:R-:W-:-:S04]  /*4240*/  FADD R2, R16, -R29 ;  /* 0x8000001d10027221 */ /* 0x000fc80000000000 */
[----:B------:R-:W-:-:S04]  /*4250*/  FMUL R2, R2, -UR15 ;  /* 0x8000000f02027c20 */ /* 0x000fc80008400000 */
[----:B------:R-:W-:-:S04]  /*4260*/  FFMA.SAT R18, R2, R13, 0.5 ;  /* 0x3f00000002127423 */ /* 0x000fc8000000200d */
[----:B------:R-:W-:-:S04]  /*4270*/  FFMA.RM R18, R18, R17, 12582913 ;  /* 0x4b40000112127423 */ /* 0x000fc80000004011 */
[----:B------:R-:W-:-:S04]  /*4280*/  FADD R3, R18, -12583039 ;  /* 0xcb40007f12037421 */ /* 0x000fc80000000000 */
[----:B------:R-:W-:-:S04]  /*4290*/  FFMA R3, R2, 1.4426950216293334961, -R3 ;  /* 0x3fb8aa3b02037823 */ /* 0x000fc80000000803 */
[----:B------:R-:W-:Y:S01]  /*42a0*/  FFMA R3, R2, 1.925963033500011079e-08, R3 ;  /* 0x32a5706002037823 */ /* 0x000fe20000000003 */
[----:B------:R-:W-:-:S05]  /*42b0*/  I2FP.F32.U32 R2, UR12 ;  /* 0x0000000c00027c45 */ /* 0x000fca0008201000 */
[----:B------:R-:W0:Y:S01]  /*42c0*/  MUFU.EX2 R3, R3 ;  /* 0x0000000300037308 */ /* 0x000e220000000800 */
[----:B--2---:R-:W-:Y:S01]  /*42d0*/  FFMA R27, R2, UR14, R11 ;  /* 0x0000000e021b7c23 */ /* 0x004fe2000800000b */
[----:B------:R-:W-:-:S03]  /*42e0*/  SHF.L.U32 R2, R18, 0x17, RZ ;  /* 0x0000001712027819 */ /* 0x000fc600000006ff */
[----:B------:R-:W-:Y:S01]  /*42f0*/  FADD R19, R16, -R27 ;  /* 0x8000001b10137221 */ /* 0x000fe20000000000 */
[----:B------:R-:W-:-:S03]  /*4300*/  FSETP.GEU.AND P0, PT, R27, 5, PT ;  /* 0x40a000001b00780b */ /* 0x000fc60003f0e000 */
[----:B------:R-:W-:Y:S01]  /*4310*/  FMUL R18, R19, -UR15 ;  /* 0x8000000f13127c20 */ /* 0x000fe20008400000 */
[----:B0-----:R-:W-:-:S03]  /*4320*/  FMUL R19, R3, R2 ;  /* 0x0000000203137220 */ /* 0x001fc60000400000 */
[----:B------:R-:W-:Y:S01]  /*4330*/  FFMA.SAT R2, R18, R13, 0.5 ;  /* 0x3f00000012027423 */ /* 0x000fe2000000200d */
[----:B------:R-:W-:-:S03]  /*4340*/  FMUL R22, R12, R19 ;  /* 0x000000130c167220 */ /* 0x000fc60000400000 */
[----:B------:R-:W-:Y:S01]  /*4350*/  FFMA.RM R17, R2, R17, 12582913 ;  /* 0x4b40000102117423 */ /* 0x000fe20000004011 */
[----:B------:R-:W-:Y:S01]  /*4360*/  FSEL R19, R0, 2, !P1 ;  /* 0x4000000000137808 */ /* 0x000fe20004800000 */
[----:B------:R0:W1:Y:S02]  /*4370*/  F2F.F64.F32 R20, R22 ;  /* 0x0000001600147310 */ /* 0x0000640000201800 */
[----:B------:R-:W-:-:S04]  /*4380*/  FADD R3, R17, -12583039 ;  /* 0xcb40007f11037421 */ /* 0x000fc80000000000 */
[C---:B------:R-:W-:Y:S02]  /*4390*/  FFMA R13, R18.reuse, 1.4426950216293334961, -R3 ;  /* 0x3fb8aa3b120d7823 */ /* 0x040fe40000000803 */
[----:B---3--:R-:W2:Y:S02]  /*43a0*/  F2F.F64.F32 R2, R26 ;  /* 0x0000001a00027310 */ /* 0x008ea40000201800 */
[----:B------:R-:W-:Y:S01]  /*43b0*/  FFMA R13, R18, 1.925963033500011079e-08, R13 ;  /* 0x32a57060120d7823 */ /* 0x000fe2000000000d */
[----:B------:R-:W-:Y:S01]  /*43c0*/  MOV R18, RZ ;  /* 0x000000ff00127202 */ /* 0x000fe20000000f00 */
[----:B0-----:R-:W-:Y:S01]  /*43d0*/  @P0 FADD R22, R27, -5 ;  /* 0xc0a000001b160421 */ /* 0x001fe20000000000 */
[----:B-1----:R-:W-:-:S03]  /*43e0*/  DMUL R20, R20, R24 ;  /* 0x0000001814147228 */ /* 0x002fc60000000000 */
[----:B------:R-:W0:Y:S05]  /*43f0*/  MUFU.EX2 R13, R13 ;  /* 0x0000000d000d7308 */ /* 0x000e2a0000000800 */
[----:B--2---:R-:W-:-:S03]  /*4400*/  DFMA R28, R20, R18, R2 ;  /* 0x00000012141c722b */ /* 0x004fc60000000002 */
[----:B------:R-:W1:Y:S01]  /*4410*/  @P0 F2F.F64.F32 R24, R22 ;  /* 0x0000001600180310 */ /* 0x000e620000201800 */
[----:B------:R-:W-:Y:S01]  /*4420*/  SHF.L.U32 R2, R17, 0x17, RZ ;  /* 0x0000001711027819 */ /* 0x000fe200000006ff */
[----:B------:R-:W-:Y:S01]  /*4430*/  @P0 IMAD.MOV.U32 R18, RZ, RZ, -0x2d0e5604 ;  /* 0xd2f1a9fcff120424 */ /* 0x000fe200078e00ff */
[----:B------:R-:W-:Y:S02]  /*4440*/  @P0 MOV R19, 0x3f50624d ;  /* 0x3f50624d00130802 */ /* 0x000fe40000000f00 */
[----:B------:R-:W-:-:S03]  /*4450*/  @P0 MOV R3, 0x3f9374bc ;  /* 0x3f9374bc00030802 */ /* 0x000fc60000000f00 */
[----:B------:R-:W2:Y:S01]  /*4460*/  @!P0 F2F.F64.F32 R20, R27 ;  /* 0x0000001b00148310 */ /* 0x000ea20000201800 */
[----:B0-----:R-:W-:Y:S01]  /*4470*/  FMUL R17, R13, R2 ;  /* 0x000000020d117220 */ /* 0x001fe20000400000 */
[----:B------:R-:W-:-:S03]  /*4480*/  @P0 MOV R2, 0x6a7ef9db ;  /* 0x6a7ef9db00020802 */ /* 0x000fc60000000f00 */
[----:B------:R-:W-:-:S03]  /*4490*/  FMUL R13, R12, R17 ;  /* 0x000000110c0d7220 */ /* 0x000fc60000400000 */
[----:B------:R-:W0:Y:S01]  /*44a0*/  F2F.F32.F64 R28, R28 ;  /* 0x0000001c001c7310 */ /* 0x000e220000301000 */
[----:B-1----:R-:W-:Y:S01]  /*44b0*/  @P0 DFMA R24, R24, R18, R2 ;  /* 0x000000121818022b */ /* 0x002fe20000000002 */
[----:B------:R-:W-:Y:S01]  /*44c0*/  @!P0 IMAD.MOV.U32 R18, RZ, RZ, -0x72474539 ;  /* 0x8db8bac7ff128424 */ /* 0x000fe200078e00ff */
[----:B------:R-:W-:Y:S02]  /*44d0*/  @!P0 MOV R19, 0x3f56f006 ;  /* 0x3f56f00600138802 */ /* 0x000fe40000000f00 */
[----:B------:R-:W-:-:S03]  /*44e0*/  @!P0 MOV R2, 0xbc6a7efa ;  /* 0xbc6a7efa00028802 */ /* 0x000fc60000000f00 */
[----:B------:R-:W1:Y:S01]  /*44f0*/  F2F.F64.F32 R26, R13 ;  /* 0x0000000d001a7310 */ /* 0x000e620000201800 */
[----:B------:R-:W-:-:S06]  /*4500*/  @!P0 MOV R3, 0x3f889374 ;  /* 0x3f88937400038802 */ /* 0x000fcc0000000f00 */
[----:B--2---:R-:W-:Y:S01]  /*4510*/  @!P0 DFMA R24, R20, R18, R2 ;  /* 0x000000121418822b */ /* 0x004fe20000000002 */
[----:B0-----:R-:W0:Y:S01]  /*4520*/  F2F.F64.F32 R28, R28 ;  /* 0x0000001c001c7310 */ /* 0x001e220000201800 */
[----:B------:R-:W-:Y:S01]  /*4530*/  PLOP3.LUT P0, PT, PT, PT, UP0, 0x80, 0x8 ;  /* 0x000000000008781c */ /* 0x000fe20003f0f008 */
[----:B------:R-:W-:Y:S01]  /*4540*/  IMAD.MOV.U32 R2, RZ, RZ, RZ ;  /* 0x000000ffff027224 */ /* 0x000fe200078e00ff */
[----:B------:R-:W-:Y:S02]  /*4550*/  UISETP.NE.AND UP0, UPT, UR6, UR5, UPT ;  /* 0x000000050600728c */ /* 0x000fe4000bf05270 */
[----:B------:R-:W-:Y:S02]  /*4560*/  FSEL R3, R0, 2, !P0 ;  /* 0x4000000000037808 */ /* 0x000fe40004000000 */
[----:B-1----:R-:W-:-:S08]  /*4570*/  DMUL R24, R26, R24 ;  /* 0x000000181a187228 */ /* 0x002fd00000000000 */
[----:B0-----:R-:W-:-:S06]  /*4580*/  DFMA R24, R24, R2, R28 ;  /* 0x000000021818722b */ /* 0x001fcc000000001c */
[----:B------:R2:W3:Y:S01]  /*4590*/  F2F.F32.F64 R22, R24 ;  /* 0x0000001800167310 */ /* 0x0004e20000301000 */
[----:B------:R-:W-:Y:S05]  /*45a0*/  BRA.U UP0, `(.L_x_225) ;  /* 0xfffffff500947547 */ /* 0x000fea000b83ffff */
[----:B---3--:R0:W1:Y:S02]  /*45b0*/  F2F.F64.F32 R2, R22 ;  /* 0x0000001600027310 */ /* 0x0080640000201800 */
.L_x_224:
[----:B------:R-:W-:-:S09]  /*45c0*/  UISETP.NE.AND UP0, UPT, UR11, URZ, UPT ;  /* 0x000000ff0b00728c */ /* 0x000fd2000bf05270 */
[----:B------:R-:W-:Y:S05]  /*45d0*/  BRA.U !UP0, `(.L_x_223) ;  /* 0x0000000508e07547 */ /* 0x000fea000b800000 */
[----:B------:R-:W3:Y:S01]  /*45e0*/  LDCU UR12, c[0x0][0x384] ;  /* 0x00007080ff0c77ac */ /* 0x000ee20008000800 */
[----:B------:R-:W-:Y:S01]  /*45f0*/  I2FP.F32.U32 R0, UR5 ;  /* 0x0000000500007c45 */ /* 0x000fe20008201000 */
[----:B------:R-:W-:Y:S01]  /*4600*/  HFMA2 R13, -RZ, RZ, 0.96630859375, -0.0022525787353515625 ;  /* 0x3bbb989dff0d7431 */ /* 0x000fe200000001ff */
[----:B------:R-:W4:Y:S01]  /*4610*/  LDCU UR13, c[0x0][0x388] ;  /* 0x00007100ff0d77ac */ /* 0x000f220008000800 */
[----:B------:R-:W-:-:S06]  /*4620*/  UISETP.NE.AND UP0, UPT, UR5, UR10, UPT ;  /* 0x0000000a0500728c */ /* 0x000fcc000bf05270 */
[----:B------:R-:W-:Y:S01]  /*4630*/  PLOP3.LUT P1, PT, PT, PT, UP0, 0x80, 0x8 ;  /* 0x000000000008781c */ /* 0x000fe20003f2f008 */
[----:B------:R-:W-:Y:S01]  /*4640*/  UISETP.NE.AND UP0, UPT, UR11, 0x1, UPT ;  /* 0x000000010b00788c */ /* 0x000fe2000bf05270 */
[----:B---3--:R-:W-:-:S04]  /*4650*/  FFMA R29, R0, UR12, R11 ;  /* 0x0000000c001d7c23 */ /* 0x008fc8000800000b */
[----:B------:R-:W-:Y:S01]  /*4660*/  FADD R0, R16, -R29 ;  /* 0x8000001d10007221 */ /* 0x000fe20000000000 */
[----:B------:R-:W-:-:S03]  /*4670*/  FSETP.GEU.AND P0, PT, R29, 5, PT ;  /* 0x40a000001d00780b */ /* 0x000fc60003f0e000 */
[----:B----4-:R-:W-:-:S10]  /*4680*/  FMUL R0, R0, -UR13 ;  /* 0x8000000d00007c20 */ /* 0x010fd40008400000 */
[----:B------:R-:W-:Y:S01]  /*4690*/  @P0 FADD R17, R29, -5 ;  /* 0xc0a000001d110421 */ /* 0x000fe20000000000 */
[----:B------:R-:W-:Y:S01]  /*46a0*/  @!P0 F2F.F64.F32 R26, R29 ;  /* 0x0000001d001a8310 */ /* 0x000fe20000201800 */
[----:B------:R-:W-:Y:S01]  /*46b0*/  @P0 MOV R20, 0xd2f1a9fc ;  /* 0xd2f1a9fc00140802 */ /* 0x000fe20000000f00 */
[----:B------:R-:W-:Y:S01]  /*46c0*/  @P0 IMAD.MOV.U32 R19, RZ, RZ, 0x3f9374bc ;  /* 0x3f9374bcff130424 */ /* 0x000fe200078e00ff */
[----:B------:R-:W-:Y:S02]  /*46d0*/  @P0 MOV R21, 0x3f50624d ;  /* 0x3f50624d00150802 */ /* 0x000fe40000000f00 */
[----:B------:R-:W-:-:S03]  /*46e0*/  @P0 MOV R18, 0x6a7ef9db ;  /* 0x6a7ef9db00120802 */ /* 0x000fc60000000f00 */
[----:B--2---:R2:W3:Y:S02]  /*46f0*/  @P0 F2F.F64.F32 R24, R17 ;  /* 0x0000001100180310 */ /* 0x0044e40000201800 */
[----:B--2---:R-:W-:Y:S01]  /*4700*/  MOV R17, 0x437c0000 ;  /* 0x437c000000117802 */ /* 0x004fe20000000f00 */
[----:B---3--:R-:W-:Y:S01]  /*4710*/  @P0 DFMA R18, R24, R20, R18 ;  /* 0x000000141812022b */ /* 0x008fe20000000012 */
[----:B------:R-:W-:Y:S01]  /*4720*/  @!P0 MOV R24, 0x8db8bac7 ;  /* 0x8db8bac700188802 */ /* 0x000fe20000000f00 */
[----:B------:R-:W-:Y:S01]  /*4730*/  @!P0 IMAD.MOV.U32 R21, RZ, RZ, 0x3f889374 ;  /* 0x3f889374ff158424 */ /* 0x000fe200078e00ff */
[----:B------:R-:W-:Y:S02]  /*4740*/  @!P0 MOV R25, 0x3f56f006 ;  /* 0x3f56f00600198802 */ /* 0x000fe40000000f00 */
[----:B------:R-:W-:-:S06]  /*4750*/  @!P0 MOV R20, 0xbc6a7efa ;  /* 0xbc6a7efa00148802 */ /* 0x000fcc0000000f00 */
[----:B------:R-:W-:Y:S01]  /*4760*/  @!P0 DFMA R18, R26, R24, R20 ;  /* 0x000000181a12822b */ /* 0x000fe20000000014 */
[----:B------:R-:W-:Y:S01]  /*4770*/  ISETP.NE.AND P0, PT, RZ, UR5, PT ;  /* 0x00000005ff007c0c */ /* 0x000fe2000bf05270 */
[----:B------:R-:W-:-:S04]  /*4780*/  FFMA.SAT R20, R0, R13, 0.5 ;  /* 0x3f00000000147423 */ /* 0x000fc8000000200d */
[----:B------:R-:W-:-:S04]  /*4790*/  FFMA.RM R20, R20, R17, 12582913 ;  /* 0x4b40000114147423 */ /* 0x000fc80000004011 */
[----:B------:R-:W-:-:S04]  /*47a0*/  FADD R21, R20, -12583039 ;  /* 0xcb40007f14157421 */ /* 0x000fc80000000000 */
[----:B------:R-:W-:-:S04]  /*47b0*/  FFMA R21, R0, 1.4426950216293334961, -R21 ;  /* 0x3fb8aa3b00157823 */ /* 0x000fc80000000815 */
[----:B0-----:R-:W-:Y:S01]  /*47c0*/  FFMA R22, R0, 1.925963033500011079e-08, R21 ;  /* 0x32a5706000167823 */ /* 0x001fe20000000015 */
[----:B------:R-:W-:Y:S01]  /*47d0*/  SHF.L.U32 R21, R20, 0x17, RZ ;  /* 0x0000001714157819 */ /* 0x000fe200000006ff */
[----:B------:R-:W-:-:S04]  /*47e0*/  IMAD.MOV.U32 R0, RZ, RZ, 0x3ff00000 ;  /* 0x3ff00000ff007424 */ /* 0x000fc800078e00ff */
[----:B------:R-:W0:Y:S01]  /*47f0*/  MUFU.EX2 R22, R22 ;  /* 0x0000001600167308 */ /* 0x000e220000000800 */
[----:B------:R-:W-:Y:S01]  /*4800*/  FSEL R25, R0, 2, !P1 ;  /* 0x4000000000197808 */ /* 0x000fe20004800000 */
[----:B0-----:R-:W-:-:S04]  /*4810*/  FMUL R21, R22, R21 ;  /* 0x0000001516157220 */ /* 0x001fc80000400000 */
[----:B------:R-:W-:-:S04]  /*4820*/  FMUL R24, R12, R21 ;  /* 0x000000150c187220 */ /* 0x000fc80000400000 */
[----:B------:R-:W0:Y:S02]  /*4830*/  F2F.F64.F32 R20, R24 ;  /* 0x0000001800147310 */ /* 0x000e240000201800 */
[----:B0-----:R-:W-:Y:S01]  /*4840*/  DMUL R20, R20, R18 ;  /* 0x0000001214147228 */ /* 0x001fe20000000000 */
[----:B------:R-:W-:Y:S02]  /*4850*/  FSEL R19, R25, 1.875, P0 ;  /* 0x3ff0000019137808 */ /* 0x000fe40000000000 */
[----:B------:R-:W-:-:S06]  /*4860*/  MOV R18, RZ ;  /* 0x000000ff00127202 */ /* 0x000fcc0000000f00 */
[----:B-1----:R-:W-:-:S06]  /*4870*/  DFMA R2, R20, R18, R2 ;  /* 0x000000121402722b */ /* 0x002fcc0000000002 */
[----:B------:R3:W4:Y:S01]  /*4880*/  F2F.F32.F64 R22, R2 ;  /* 0x0000000200167310 */ /* 0x0007220000301000 */
[----:B------:R-:W-:Y:S05]  /*4890*/  BRA.U !UP0, `(.L_x_223) ;  /* 0x0000000508307547 */ /* 0x000fea000b800000 */
[----:B------:R-:W-:-:S04]  /*48a0*/  UIADD3 UR6, UPT, UPT, UR5, 0x1, URZ ;  /* 0x0000000105067890 */ /* 0x000fc8000fffe0ff */
[----:B------:R-:W-:Y:S02]  /*48b0*/  UISETP.NE.AND UP0, UPT, UR6, UR10, UPT ;  /* 0x0000000a0600728c */ /* 0x000fe4000bf05270 */
[----:B---3--:R-:W-:-:S05]  /*48c0*/  I2FP.F32.U32 R2, UR6 ;  /* 0x0000000600027c45 */ /* 0x008fca0008201000 */
        /* <DEDUP_REMOVED lines=11> */
[----:B------:R-:W-:Y:S01]  /*4980*/  @!P0 IMAD.MOV.U32 R2, RZ, RZ, -0x43958106 ;  /* 0xbc6a7efaff028424 */ /* 0x000fe200078e00ff */
        /* <DEDUP_REMOVED lines=9> */
[----:B------:R-:W-:-:S04]  /*4a20*/  FADD R3, R18, -12583039 ;  /* 0xcb40007f12037421 */ /* 0x000fc80000000000 */
[----:B------:R-:W-:-:S04]  /*4a30*/  FFMA R3, R2, 1.4426950216293334961, -R3 ;  /* 0x3fb8aa3b02037823 */ /* 0x000fc80000000803 */
[----:B------:R-:W-:Y:S01]  /*4a40*/  FFMA R20, R2, 1.925963033500011079e-08, R3 ;  /* 0x32a5706002147823 */ /* 0x000fe20000000003 */
[----:B------:R-:W-:Y:S02]  /*4a50*/  SHF.L.U32 R3, R18, 0x17, RZ ;  /* 0x0000001712037819 */ /* 0x000fe400000006ff */
[----:B----4-:R-:W-:Y:S08]  /*4a60*/  F2F.F64.F32 R18, R22 ;  /* 0x0000001600127310 */ /* 0x010ff00000201800 */
        /* <DEDUP_REMOVED lines=9> */
[----:B------:R-:W-:Y:S05]  /*4b00*/  BRA.U !UP0, `(.L_x_223) ;  /* 0x0000000108947547 */ /* 0x000fea000b800000 */
[----:B------:R-:W-:-:S04]  /*4b10*/  UIADD3 UR5, UPT, UPT, UR5, 0x2, URZ ;  /* 0x0000000205057890 */ /* 0x000fc8000fffe0ff */
[----:B------:R-:W-:Y:S02]  /*4b20*/  UISETP.NE.AND UP0, UPT, UR5, UR10, UPT ;  /* 0x0000000a0500728c */ /* 0x000fe4000bf05270 */
[----:B------:R-:W-:-:S05]  /*4b30*/  I2FP.F32.U32 R2, UR5 ;  /* 0x0000000500027c45 */ /* 0x000fca0008201000 */
[----:B------:R-:W-:-:S04]  /*4b40*/  FFMA R25, R2, UR12, R11 ;  /* 0x0000000c02197c23 */ /* 0x000fc8000800000b */
[----:B------:R-:W-:Y:S01]  /*4b50*/  FADD R2, R16, -R25 ;  /* 0x8000001910027221 */ /* 0x000fe20000000000 */
[----:B------:R-:W-:-:S03]  /*4b60*/  FSETP.GEU.AND P0, PT, R25, 5, PT ;  /* 0x40a000001900780b */ /* 0x000fc60003f0e000 */
[----:B------:R-:W-:-:S04]  /*4b70*/  FMUL R2, R2, -UR13 ;  /* 0x8000000d02027c20 */ /* 0x000fc80008400000 */
[----:B0-----:R-:W-:-:S04]  /*4b80*/  FFMA.SAT R18, R2, R13, 0.5 ;  /* 0x3f00000002127423 */ /* 0x001fc8000000200d */
[----:B------:R-:W-:Y:S02]  /*4b90*/  FFMA.RM R17, R18, R17, 12582913 ;  /* 0x4b40000112117423 */ /* 0x000fe40000004011 */
[----:B------:R-:W-:Y:S01]  /*4ba0*/  @P0 FADD R13, R25, -5 ;  /* 0xc0a00000190d0421 */ /* 0x000fe20000000000 */
[----:B------:R-:W-:Y:S01]  /*4bb0*/  @P0 MOV R26, 0x6a7ef9db ;  /* 0x6a7ef9db001a0802 */ /* 0x000fe20000000f00 */
[----:B------:R-:W-:Y:S01]  /*4bc0*/  FADD R3, R17, -12583039 ;  /* 0xcb40007f11037421 */ /* 0x000fe20000000000 */
[----:B------:R-:W-:Y:S01]  /*4bd0*/  @!P0 F2F.F64.F32 R24, R25 ;  /* 0x0000001900188310 */ /* 0x000fe20000201800 */
[----:B------:R-:W-:Y:S02]  /*4be0*/  @P0 IMAD.MOV.U32 R27, RZ, RZ, 0x3f9374bc ;  /* 0x3f9374bcff1b0424 */ /* 0x000fe400078e00ff */
[----:B------:R-:W-:-:S04]  /*4bf0*/  FFMA R3, R2, 1.4426950216293334961, -R3 ;  /* 0x3fb8aa3b02037823 */ /* 0x000fc80000000803 */
[----:B------:R-:W-:Y:S01]  /*4c00*/  FFMA R21, R2, 1.925963033500011079e-08, R3 ;  /* 0x32a5706002157823 */ /* 0x000fe20000000003 */
[----:B------:R-:W0:Y:S01]  /*4c10*/  @P0 F2F.F64.F32 R18, R13 ;  /* 0x0000000d00120310 */ /* 0x000e220000201800 */
[----:B------:R-:W-:Y:S01]  /*4c20*/  IMAD.SHL.U32 R2, R17, 0x800000, RZ ;  /* 0x0080000011027824 */ /* 0x000fe200078e00ff */
[----:B------:R-:W-:-:S06]  /*4c30*/  @P0 MOV R3, 0x3f50624d ;  /* 0x3f50624d00030802 */ /* 0x000fcc0000000f00 */
[----:B------:R-:W2:Y:S02]  /*4c40*/  MUFU.EX2 R21, R21 ;  /* 0x0000001500157308 */ /* 0x000ea40000000800 */
[----:B--2---:R-:W-:Y:S01]  /*4c50*/  FMUL R17, R21, R2 ;  /* 0x0000000215117220 */ /* 0x004fe20000400000 */
[----:B------:R-:W-:-:S03]  /*4c60*/  @P0 MOV R2, 0xd2f1a9fc ;  /* 0xd2f1a9fc00020802 */ /* 0x000fc60000000f00 */
[----:B------:R-:W-:-:S03]  /*4c70*/  FMUL R20, R12, R17 ;  /* 0x000000110c147220 */ /* 0x000fc60000400000 */
[----:B0-----:R-:W-:Y:S01]  /*4c80*/  @P0 DFMA R26, R18, R2, R26 ;  /* 0x00000002121a022b */ /* 0x001fe2000000001a */
[----:B------:R-:W-:Y:S02]  /*4c90*/  @!P0 MOV R18, 0x8db8bac7 ;  /* 0x8db8bac700128802 */ /* 0x000fe40000000f00 */
[----:B------:R-:W0:Y:S01]  /*4ca0*/  F2F.F64.F32 R20, R20 ;  /* 0x0000001400147310 */ /* 0x000e220000201800 */
[----:B------:R-:W-:Y:S01]  /*4cb0*/  @!P0 MOV R19, 0x3f56f006 ;  /* 0x3f56f00600138802 */ /* 0x000fe20000000f00 */
[----:B------:R-:W-:Y:S01]  /*4cc0*/  @!P0 IMAD.MOV.U32 R3, RZ, RZ, 0x3f889374 ;  /* 0x3f889374ff038424 */ /* 0x000fe200078e00ff */
[----:B------:R-:W-:-:S06]  /*4cd0*/  @!P0 MOV R2, 0xbc6a7efa ;  /* 0xbc6a7efa00028802 */ /* 0x000fcc0000000f00 */
[----:B------:R-:W-:Y:S01]  /*4ce0*/  @!P0 DFMA R26, R24, R18, R2 ;  /* 0x00000012181a822b */ /* 0x000fe20000000002 */
[----:B------:R-:W-:Y:S01]  /*4cf0*/  PLOP3.LUT P0, PT, PT, PT, UP0, 0x80, 0x8 ;  /* 0x000000000008781c */ /* 0x000fe20003f0f008 */
[----:B-1----:R-:W1:Y:S01]  /*4d00*/  F2F.F64.F32 R2, R22 ;  /* 0x0000001600027310 */ /* 0x002e620000201800 */
[----:B------:R-:W-:Y:S02]  /*4d10*/  MOV R18, RZ ;  /* 0x000000ff00127202 */ /* 0x000fe40000000f00 */
[----:B------:R-:W-:-:S03]  /*4d20*/  FSEL R19, R0, 2, !P0 ;  /* 0x4000000000137808 */ /* 0x000fc60004000000 */
[----:B0-----:R-:W-:-:S08]  /*4d30*/  DMUL R26, R20, R26 ;  /* 0x0000001a141a7228 */ /* 0x001fd00000000000 */
[----:B-1----:R-:W-:-:S06]  /*4d40*/  DFMA R2, R26, R18, R2 ;  /* 0x000000121a02722b */ /* 0x002fcc0000000002 */
[----:B------:R0:W1:Y:S05]  /*4d50*/  F2F.F32.F64 R22, R2 ;  /* 0x0000000200167310 */ /* 0x00006a0000301000 */
.L_x_223:
[----:B------:R-:W5:Y:S01]  /*4d60*/  LDC R20, c[0x0][0x388] ;  /* 0x0000e200ff147b82 */ /* 0x000f620000000800 */
[----:B01-3--:R-:W-:Y:S01]  /*4d70*/  FADD R3, R16, -R15 ;  /* 0x8000000f10037221 */ /* 0x00bfe20000000000 */
[----:B------:R-:W-:Y:S02]  /*4d80*/  MOV R15, 0x3bbb989d ;  /* 0x3bbb989d000f7802 */ /* 0x000fe40000000f00 */
[----:B------:R-:W-:Y:S01]  /*4d90*/  MOV R19, 0x437c0000 ;  /* 0x437c000000137802 */ /* 0x000fe20000000f00 */
[----:B------:R-:W-:-:S04]  /*4da0*/  FMUL R13, R14, R3 ;  /* 0x000000030e0d7220 */ /* 0x000fc80000400000 */
[----:B------:R-:W-:-:S04]  /*4db0*/  FFMA.SAT R0, R13, R15, 0.5 ;  /* 0x3f0000000d007423 */ /* 0x000fc8000000200f */
[----:B------:R-:W-:-:S04]  /*4dc0*/  FFMA.RM R0, R0, R19, 12582913 ;  /* 0x4b40000100007423 */ /* 0x000fc80000004013 */
[C---:B------:R-:W-:Y:S01]  /*4dd0*/  FADD R2, R0.reuse, -12583039 ;  /* 0xcb40007f00027421 */ /* 0x040fe20000000000 */
[----:B------:R-:W-:-:S03]  /*4de0*/  IMAD.SHL.U32 R0, R0, 0x800000, RZ ;  /* 0x0080000000007824 */ /* 0x000fc600078e00ff */
[----:B------:R-:W-:Y:S01]  /*4df0*/  FFMA R18, R13, 1.4426950216293334961, -R2 ;  /* 0x3fb8aa3b0d127823 */ /* 0x000fe20000000802 */
[----:B-----5:R-:W-:-:S03]  /*4e00*/  FMUL R2, R3, -R20 ;  /* 0x8000001403027220 */ /* 0x020fc60000400000 */
[----:B------:R-:W-:Y:S01]  /*4e10*/  FFMA R18, R13, 1.925963033500011079e-08, R18 ;  /* 0x32a570600d127823 */ /* 0x000fe20000000012 */
[----:B------:R-:W-:-:S03]  /*4e20*/  FFMA.SAT R3, R2, R15, 0.5 ;  /* 0x3f00000002037423 */ /* 0x000fc6000000200f */
[----:B------:R-:W0:Y:S01]  /*4e30*/  MUFU.EX2 R17, R18 ;  /* 0x0000001200117308 */ /* 0x000e220000000800 */
[----:B------:R-:W-:Y:S01]  /*4e40*/  FFMA.RM R13, R3, R19, 12582913 ;  /* 0x4b400001030d7423 */ /* 0x000fe20000004013 */
[----:B------:R-:W-:-:S03]  /*4e50*/  FADD R3, R20, R20 ;  /* 0x0000001414037221 */ /* 0x000fc60000000000 */
[----:B------:R-:W-:-:S03]  /*4e60*/  FADD R15, R13, -12583039 ;  /* 0xcb40007f0d0f7421 */ /* 0x000fc60000000000 */
[----:B------:R-:W1:Y:S01]  /*4e70*/  MUFU.RCP R20, R3 ;  /* 0x0000000300147308 */ /* 0x000e620000001000 */
[----:B------:R-:W-:Y:S01]  /*4e80*/  SHF.L.U32 R13, R13, 0x17, RZ ;  /* 0x000000170d0d7819 */ /* 0x000fe200000006ff */
[----:B------:R-:W-:-:S04]  /*4e90*/  FFMA R15, R2, 1.4426950216293334961, -R15 ;  /* 0x3fb8aa3b020f7823 */ /* 0x000fc8000000080f */
[----:B------:R-:W-:Y:S01]  /*4ea0*/  FFMA R15, R2, 1.925963033500011079e-08, R15 ;  /* 0x32a57060020f7823 */ /* 0x000fe2000000000f */
[----:B0-----:R-:W-:-:S03]  /*4eb0*/  FFMA R0, R0, -R17, 1 ;  /* 0x3f80000000007423 */ /* 0x001fc60000000811 */
        /* <DEDUP_REMOVED lines=11> */
[----:B------:R-:W-:Y:S02]  /*4f70*/  MOV R0, R18 ;  /* 0x0000001200007202 */ /* 0x000fe40000000f00 */
[----:B------:R-:W-:-:S07]  /*4f80*/  MOV R2, 0x4fa0 ;  /* 0x00004fa000027802 */ /* 0x000fce0000000f00 */
[----:B--2---:R-:W-:Y:S05]  /*4f90*/  CALL.REL.NOINC `($__internal_7_$__cuda_sm3x_div_rn_noftz_f32_slowpath) ;  /* 0x0000000800f47944 */ /* 0x004fea0003c00000 */
.L_x_226:
[----:B------:R-:W-:Y:S01]  /*4fa0*/  IADD3 R2, PT, PT, R0, -0xd000000, RZ ;  /* 0xf300000000027810 */ /* 0x000fe20007ffe0ff */
[----:B------:R0:W1:Y:S03]  /*4fb0*/  MUFU.RSQ R3, R0 ;  /* 0x0000000000037308 */ /* 0x0000660000001400 */
[----:B------:R-:W-:-:S13]  /*4fc0*/  ISETP.GT.U32.AND P0, PT, R2, 0x727fffff, PT ;  /* 0x727fffff0200780c */ /* 0x000fda0003f04070 */
[----:B0-----:R-:W-:Y:S05]  /*4fd0*/  @!P0 BRA `(.L_x_227) ;  /* 0x0000000000148947 */ /* 0x001fea0003800000 */
[----:B------:R-:W-:Y:S01]  /*4fe0*/  BSSY.RECONVERGENT B0, `(.L_x_228) ;  /* 0x0000003000007945 */ /* 0x000fe20003800200 */
[----:B------:R-:W-:-:S07]  /*4ff0*/  MOV R2, 0x5010 ;  /* 0x0000501000027802 */ /* 0x000fce0000000f00 */
[----:B-12---:R-:W-:Y:S05]  /*5000*/  CALL.REL.NOINC `($__internal_6_$__cuda_sm20_sqrt_rn_f32_slowpath) ;  /* 0x0000000800847944 */ /* 0x006fea0003c00000 */
[----:B------:R-:W-:Y:S05]  /*5010*/  BSYNC.RECONVERGENT B0 ;  /* 0x0000000000007941 */ /* 0x000fea0003800200 */
.L_x_228:
[----:B------:R-:W-:Y:S05]  /*5020*/  BRA `(.L_x_229) ;  /* 0x0000000000107947 */ /* 0x000fea0003800000 */
.L_x_227:
[C---:B-1----:R-:W-:Y:S01]  /*5030*/  FMUL.FTZ R19, R3.reuse, R0 ;  /* 0x0000000003137220 */ /* 0x042fe20000410000 */
[----:B------:R-:W-:-:S03]  /*5040*/  FMUL.FTZ R2, R3, 0.5 ;  /* 0x3f00000003027820 */ /* 0x000fc60000410000 */
[----:B------:R-:W-:-:S04]  /*5050*/  FFMA R0, -R19, R19, R0 ;  /* 0x0000001313007223 */ /* 0x000fc80000000100 */
[----:B------:R-:W-:-:S07]  /*5060*/  FFMA R19, R0, R2, R19 ;  /* 0x0000000200137223 */ /* 0x000fce0000000013 */
.L_x_229:
[----:B------:R-:W-:Y:S01]  /*5070*/  ISETP.NE.AND P1, PT, R7, UR4, PT ;  /* 0x0000000407007c0c */ /* 0x000fe2000bf25270 */
[----:B------:R-:W-:Y:S01]  /*5080*/  IMAD.MOV.U32 R0, RZ, RZ, 0x3f800000 ;  /* 0x3f800000ff007424 */ /* 0x000fe200078e00ff */
[----:B------:R-:W-:Y:S01]  /*5090*/  ISETP.NE.AND P0, PT, RZ, UR4, PT ;  /* 0x00000004ff007c0c */ /* 0x000fe2000bf05270 */
[----:B------:R-:W-:Y:S01]  /*50a0*/  FFMA R5, R6, R19, R5 ;  /* 0x0000001306057223 */ /* 0x000fe20000000005 */
[----:B------:R-:W-:Y:S02]  /*50b0*/  UIADD3 UR4, UPT, UPT, UR4, 0x1, URZ ;  /* 0x0000000104047890 */ /* 0x000fe4000fffe0ff */
[----:B------:R-:W-:-:S04]  /*50c0*/  FSEL R0, R0, 2, !P1 ;  /* 0x4000000000007808 */ /* 0x000fc80004800000 */
[----:B------:R-:W-:Y:S01]  /*50d0*/  FSEL R2, R0, 1, P0 ;  /* 0x3f80000000027808 */ /* 0x000fe20000000000 */
[----:B------:R-:W-:-:S04]  /*50e0*/  FMUL R0, R12, R5 ;  /* 0x000000050c007220 */ /* 0x000fc80000400000 */
[----:B------:R-:W-:Y:S01]  /*50f0*/  FFMA R23, R0, R2, R23 ;  /* 0x0000000200177223 */ /* 0x000fe20000000017 */
[----:B------:R-:W-:Y:S06]  /*5100*/  @P1 BRA `(.L_x_230) ;  /* 0xffffffe800341947 */ /* 0x000fec000383ffff */
.L_x_221:
[----:B------:R-:W0:Y:S01]  /*5110*/  MUFU.RCP64H R3, 0.19999992847442626953 ;  /* 0x3fc9999900037908 */ /* 0x000e220000001800 */
[----:B------:R-:W-:Y:S01]  /*5120*/  HFMA2 R12, -RZ, RZ, -0.0027332305908203125, -0.002735137939453125 ;  /* 0x9999999aff0c7431 */ /* 0x000fe200000001ff */
[----:B------:R-:W-:Y:S01]  /*5130*/  MOV R13, 0x3fc99999 ;  /* 0x3fc99999000d7802 */ /* 0x000fe20000000f00 */
[----:B------:R-:W-:Y:S01]  /*5140*/  HFMA2 R2, -RZ, RZ, 0, 5.9604644775390625e-08 ;  /* 0x00000001ff027431 */ /* 0x000fe200000001ff */
[----:B------:R-:W-:Y:S05]  /*5150*/  BSSY.RECONVERGENT B0, `(.L_x_231) ;  /* 0x0000013000007945 */ /* 0x000fea0003800200 */
[----:B0-----:R-:W-:-:S08]  /*5160*/  DFMA R6, R2, -R12, 1 ;  /* 0x3ff000000206742b */ /* 0x001fd0000000080c */
[----:B------:R-:W-:-:S08]  /*5170*/  DFMA R6, R6, R6, R6 ;  /* 0x000000060606722b */ /* 0x000fd00000000006 */
[----:B------:R-:W-:Y:S01]  /*5180*/  DFMA R2, R2, R6, R2 ;  /* 0x000000060202722b */ /* 0x000fe20000000002 */
[----:B------:R-:W-:-:S07]  /*5190*/  FADD R6, R10, -R23 ;  /* 0x800000170a067221 */ /* 0x000fce0000000000 */
[C---:B------:R-:W-:Y:S01]  /*51a0*/  DFMA R10, R2.reuse, -R12, 1 ;  /* 0x3ff00000020a742b */ /* 0x040fe2000000080c */
[----:B------:R-:W0:Y:S07]  /*51b0*/  F2F.F64.F32 R6, R6 ;  /* 0x0000000600067310 */ /* 0x000e2e0000201800 */
[----:B------:R-:W-:-:S08]  /*51c0*/  DFMA R2, R2, R10, R2 ;  /* 0x0000000a0202722b */ /* 0x000fd00000000002 */
[----:B0-----:R-:W-:Y:S01]  /*51d0*/  DMUL R10, R6, R2 ;  /* 0x00000002060a7228 */ /* 0x001fe20000000000 */
[----:B------:R-:W-:-:S07]  /*51e0*/  FSETP.GEU.AND P1, PT, |R7|, 6.5827683646048100446e-37, PT ;  /* 0x036000000700780b */ /* 0x000fce0003f2e200 */
[----:B------:R-:W-:-:S08]  /*51f0*/  DFMA R12, R10, -R12, R6 ;  /* 0x8000000c0a0c722b */ /* 0x000fd00000000006 */
[----:B------:R-:W-:-:S10]  /*5200*/  DFMA R2, R2, R12, R10 ;  /* 0x0000000c0202722b */ /* 0x000fd4000000000a */
[----:B------:R-:W-:-:S05]  /*5210*/  FFMA R0, RZ, 1.5749999284744262695, R3 ;  /* 0x3fc99999ff007823 */ /* 0x000fca0000000003 */
[----:B------:R-:W-:-:S13]  /*5220*/  FSETP.GT.AND P0, PT, |R0|, 1.469367938527859385e-39, PT ;  /* 0x001000000000780b */ /* 0x000fda0003f04200 */
[----:B------:R-:W-:Y:S05]  /*5230*/  @P0 BRA P1, `(.L_x_232) ;  /* 0x0000000000100947 */ /* 0x000fea0000800000 */
[----:B------:R-:W-:-:S07]  /*5240*/  MOV R0, 0x5260 ;  /* 0x0000526000007802 */ /* 0x000fce0000000f00 */
[----:B--2---:R-:W-:Y:S05]  /*5250*/  CALL.REL.NOINC `($__internal_5_$__cuda_sm20_div_rn_f64_full) ;  /* 0x0000000000b47944 */ /* 0x004fea0003c00000 */
[----:B------:R-:W-:Y:S01]  /*5260*/  IMAD.MOV.U32 R2, RZ, RZ, R14 ;  /* 0x000000ffff027224 */ /* 0x000fe200078e000e */
[----:B------:R-:W-:-:S07]  /*5270*/  MOV R3, R15 ;  /* 0x0000000f00037202 */ /* 0x000fce0000000f00 */
.L_x_232:
[----:B------:R-:W-:Y:S05]  /*5280*/  BSYNC.RECONVERGENT B0 ;  /* 0x0000000000007941 */ /* 0x000fea0003800200 */
.L_x_231:
[----:B------:R-:W0:Y:S01]  /*5290*/  F2F.F32.F64 R2, R2 ;  /* 0x0000000200027310 */ /* 0x000e220000301000 */
[----:B------:R-:W-:Y:S01]  /*52a0*/  MOV R5, UR7 ;  /* 0x0000000700057c02 */ /* 0x000fe20008000f00 */
[----:B------:R-:W-:Y:S02]  /*52b0*/  UISETP.GE.U32.AND UP0, UPT, UR7, 0x2, UPT ;  /* 0x000000020700788c */ /* 0x000fe4000bf06070 */
[----:B------:R-:W-:Y:S01]  /*52c0*/  UMOV UR4, UR7 ;  /* 0x0000000700047c82 */ /* 0x000fe20008000000 */
[----:B------:R-:W-:-:S05]  /*52d0*/  LEA R6, R5, R8, 0x2 ;  /* 0x0000000805067211 */ /* 0x000fca00078e10ff */
[----:B0-----:R0:W-:Y:S01]  /*52e0*/  STS [R6], R2 ;  /* 0x0000000206007388 */ /* 0x0011e20000000800 */
[----:B------:R-:W-:Y:S06]  /*52f0*/  BAR.SYNC.DEFER_BLOCKING 0x0 ;  /* 0x0000000000007b1d */ /* 0x000fec0000010000 */
[----:B------:R-:W-:Y:S05]  /*5300*/  BRA.U !UP0, `(.L_x_233) ;  /* 0x0000000108547547 */ /* 0x000fea000b800000 */
[----:B------:R-:W-:-:S07]  /*5310*/  IMAD.U32 R7, RZ, RZ, UR7 ;  /* 0x00000007ff077e24 */ /* 0x000fce000f8e00ff */
.L_x_236:
[----:B------:R-:W-:Y:S01]  /*5320*/  USHF.R.U32.HI UR5, URZ, 0x1, UR7 ;  /* 0x00000001ff057899 */ /* 0x000fe20008011607 */
[----:B------:R-:W-:Y:S05]  /*5330*/  BSSY.RECONVERGENT B0, `(.L_x_234) ;  /* 0x000000e000007945 */ /* 0x000fea0003800200 */
[----:B------:R-:W-:-:S13]  /*5340*/  ISETP.GE.U32.AND P0, PT, R4, UR5, PT ;  /* 0x0000000504007c0c */ /* 0x000fda000bf06070 */
[----:B-1----:R-:W-:Y:S05]  /*5350*/  @P0 BRA `(.L_x_235) ;  /* 0x00000000002c0947 */ /* 0x002fea0003800000 */
[----:B------:R-:W-:-:S04]  /*5360*/  MOV R3, UR5 ;  /* 0x0000000500037c02 */ /* 0x000fc80008000f00 */
[----:B------:R-:W-:Y:S02]  /*5370*/  LEA R0, R3, R8, 0x2 ;  /* 0x0000000803007211 */ /* 0x000fe400078e10ff */
        /* <DEDUP_REMOVED lines=9> */
.L_x_235:
[----:B------:R-:W-:Y:S05]  /*5410*/  BSYNC.RECONVERGENT B0 ;  /* 0x0000000000007941 */ /* 0x000fea0003800200 */
.L_x_234:
[----:B------:R-:W-:Y:S01]  /*5420*/  BAR.SYNC.DEFER_BLOCKING 0x0 ;  /* 0x0000000000007b1d */ /* 0x000fe20000010000 */
[----:B------:R-:W-:-:S05]  /*5430*/  UISETP.GT.U32.AND UP0, UPT, UR7, 0x3, UPT ;  /* 0x000000030700788c */ /* 0x000fca000bf04070 */
[----:B------:R-:W-:-:S04]  /*5440*/  UMOV UR7, UR5 ;  /* 0x0000000500077c82 */ /* 0x000fc80008000000 */
[----:B------:R-:W-:Y:S05]  /*5450*/  BRA.U UP0, `(.L_x_236) ;  /* 0xfffffffd00b07547 */ /* 0x000fea000b83ffff */
.L_x_233:
[----:B------:R-:W-:-:S13]  /*5460*/  ISETP.NE.AND P0, PT, R4, RZ, PT ;  /* 0x000000ff0400720c */ /* 0x000fda0003f05270 */
[----:B------:R-:W-:Y:S05]  /*5470*/  @P0 EXIT ;  /* 0x000000000000094d */ /* 0x000fea0003800000 */
[----:B------:R-:W3:Y:S01]  /*5480*/  S2UR UR6, SR_CgaCtaId ;  /* 0x00000000000679c3 */ /* 0x000ee20000008800 */
[----:B------:R-:W-:-:S07]  /*5490*/  UMOV UR5, 0x400 ;  /* 0x0000040000057882 */ /* 0x000fce0000000000 */
[----:B0-----:R-:W0:Y:S08]  /*54a0*/  LDC.64 R2, c[0x0][0x3a0] ;  /* 0x0000e800ff027b82 */ /* 0x001e300000000a00 */
[----:B-1----:R-:W1:Y:S01]  /*54b0*/  LDC.64 R4, c[0x0][0x3a8] ;  /* 0x0000ea00ff047b82 */ /* 0x002e620000000a00 */
[----:B---3--:R-:W-:-:S04]  /*54c0*/  ULEA UR5, UR6, UR5, 0x18 ;  /* 0x0000000506057291 */ /* 0x008fc8000f8ec0ff */
[----:B------:R-:W-:-:S05]  /*54d0*/  ULEA UR6, UR4, UR5, 0x2 ;  /* 0x0000000504067291 */ /* 0x000fca000f8e10ff */
[----:B------:R-:W0:Y:S04]  /*54e0*/  LDS R7, [UR5] ;  /* 0x00000005ff077984 */ /* 0x000e280008000800 */
[----:B------:R-:W1:Y:S04]  /*54f0*/  LDS R9, [UR6] ;  /* 0x00000006ff097984 */ /* 0x000e680008000800 */
[----:B0-----:R-:W-:Y:S04]  /*5500*/  REDG.E.ADD.F32.FTZ.RN.STRONG.GPU desc[UR8][R2.64], R7 ;  /* 0x00000007020079a6 */ /* 0x001fe8000c12f308 */
[----:B-1----:R-:W-:Y:S01]  /*5510*/  REDG.E.ADD.F32.FTZ.RN.STRONG.GPU desc[UR8][R4.64], R9 ;  /* 0x00000009040079a6 */ /* 0x002fe2000c12f308 */
[----:B------:R-:W-:Y:S05]  /*5520*/  EXIT ;  /* 0x000000000000794d */ /* 0x000fea0003800000 */
        .weak           $__internal_5_$__cuda_sm20_div_rn_f64_full
        .type           $__internal_5_$__cuda_sm20_div_rn_f64_full,@function
        .size           $__internal_5_$__cuda_sm20_div_rn_f64_full,($__internal_6_$__cuda_sm20_sqrt_rn_f32_slowpath - $__internal_5_$__cuda_sm20_div_rn_f64_full)
$__internal_5_$__cuda_sm20_div_rn_f64_full:
[----:B------:R-:W-:Y:S02]  /*5530*/  HFMA2 R3, -RZ, RZ, 1.9931640625, -0.0027332305908203125 ;  /* 0x3ff99999ff037431 */ /* 0x000fe400000001ff */
[----:B------:R-:W-:Y:S01]  /*5540*/  IMAD.MOV.U32 R2, RZ, RZ, -0x66666666 ;  /* 0x9999999aff027424 */ /* 0x000fe200078e00ff */
[----:B------:R-:W-:Y:S01]  /*5550*/  MOV R10, 0x1 ;  /* 0x00000001000a7802 */ /* 0x000fe20000000f00 */
[----:B------:R-:W-:Y:S01]  /*5560*/  BSSY.RECONVERGENT B1, `(.L_x_237) ;  /* 0x0000048000017945 */ /* 0x000fe20003800200 */
[C---:B------:R-:W-:Y:S01]  /*5570*/  FSETP.GEU.AND P1, PT, |R7|.reuse, 1.469367938527859385e-39, PT ;  /* 0x001000000700780b */ /* 0x040fe20003f2e200 */
[----:B------:R-:W0:Y:S01]  /*5580*/  MUFU.RCP64H R11, R3 ;  /* 0x00000003000b7308 */ /* 0x000e220000001800 */
[----:B------:R-:W-:Y:S02]  /*5590*/  LOP3.LUT R5, R7, 0x7ff00000, RZ, 0xc0, !PT ;  /* 0x7ff0000007057812 */ /* 0x000fe400078ec0ff */
[----:B------:R-:W-:Y:S02]  /*55a0*/  MOV R9, 0x1ca00000 ;  /* 0x1ca0000000097802 */ /* 0x000fe40000000f00 */
[----:B------:R-:W-:-:S02]  /*55b0*/  ISETP.GE.U32.AND P0, PT, R5, 0x3fc00000, PT ;  /* 0x3fc000000500780c */ /* 0x000fc40003f06070 */
[----:B------:R-:W-:Y:S02]  /*55c0*/  MOV R18, R5 ;  /* 0x0000000500127202 */ /* 0x000fe40000000f00 */
[----:B------:R-:W-:Y:S02]  /*55d0*/  SEL R9, R9, 0x63400000, !P0 ;  /* 0x6340000009097807 */ /* 0x000fe40004000000 */
[----:B------:R-:W-:-:S04]  /*55e0*/  MOV R19, 0x3fc00000 ;  /* 0x3fc0000000137802 */ /* 0x000fc80000000f00 */
[----:B------:R-:W-:Y:S01]  /*55f0*/  IADD3 R21, PT, PT, R19, -0x1, RZ ;  /* 0xffffffff13157810 */ /* 0x000fe20007ffe0ff */
[----:B0-----:R-:W-:-:S08]  /*5600*/  DFMA R12, R10, -R2, 1 ;  /* 0x3ff000000a0c742b */ /* 0x001fd00000000802 */
[----:B------:R-:W-:-:S08]  /*5610*/  DFMA R12, R12, R12, R12 ;  /* 0x0000000c0c0c722b */ /* 0x000fd0000000000c */
[----:B------:R-:W-:Y:S01]  /*5620*/  DFMA R14, R10, R12, R10 ;  /* 0x0000000c0a0e722b */ /* 0x000fe2000000000a */
[C-C-:B------:R-:W-:Y:S01]  /*5630*/  @!P1 LOP3.LUT R12, R9.reuse, 0x80000000, R7.reuse, 0xf8, !PT ;  /* 0x80000000090c9812 */ /* 0x140fe200078ef807 */
[----:B------:R-:W-:Y:S01]  /*5640*/  IMAD.MOV.U32 R10, RZ, RZ, R6 ;  /* 0x000000ffff0a7224 */ /* 0x000fe200078e0006 */
[----:B------:R-:W-:Y:S02]  /*5650*/  LOP3.LUT R11, R9, 0x800fffff, R7, 0xf8, !PT ;  /* 0x800fffff090b7812 */ /* 0x000fe400078ef807 */
[----:B------:R-:W-:Y:S02]  /*5660*/  @!P1 LOP3.LUT R13, R12, 0x100000, RZ, 0xfc, !PT ;  /* 0x001000000c0d9812 */ /* 0x000fe400078efcff */
[----:B------:R-:W-:Y:S01]  /*5670*/  @!P1 MOV R12, RZ ;  /* 0x000000ff000c9202 */ /* 0x000fe20000000f00 */
[----:B------:R-:W-:-:S05]  /*5680*/  DFMA R16, R14, -R2, 1 ;  /* 0x3ff000000e10742b */ /* 0x000fca0000000802 */
[----:B------:R-:W-:-:S03]  /*5690*/  @!P1 DFMA R10, R10, 2, -R12 ;  /* 0x400000000a0a982b */ /* 0x000fc6000000080c */
[----:B------:R-:W-:-:S07]  /*56a0*/  DFMA R12, R14, R16, R14 ;  /* 0x000000100e0c722b */ /* 0x000fce000000000e */
[----:B------:R-:W-:Y:S01]  /*56b0*/  @!P1 LOP3.LUT R18, R11, 0x7ff00000, RZ, 0xc0, !PT ;  /* 0x7ff000000b129812 */ /* 0x000fe200078ec0ff */
[----:B------:R-:W-:-:S04]  /*56c0*/  DMUL R16, R12, R10 ;  /* 0x0000000a0c107228 */ /* 0x000fc80000000000 */
[----:B------:R-:W-:-:S04]  /*56d0*/  VIADD R20, R18, 0xffffffff ;  /* 0xffffffff12147836 */ /* 0x000fc80000000000 */
[----:B------:R-:W-:Y:S01]  /*56e0*/  DFMA R14, R16, -R2, R10 ;  /* 0x80000002100e722b */ /* 0x000fe2000000000a */
[----:B------:R-:W-:-:S04]  /*56f0*/  ISETP.GT.U32.AND P0, PT, R20, 0x7feffffe, PT ;  /* 0x7feffffe1400780c */ /* 0x000fc80003f04070 */
[----:B------:R-:W-:-:S03]  /*5700*/  ISETP.GT.U32.OR P0, PT, R21, 0x7feffffe, P0 ;  /* 0x7feffffe1500780c */ /* 0x000fc60000704470 */
[----:B------:R-:W-:-:S10]  /*5710*/  DFMA R12, R12, R14, R16 ;  /* 0x0000000e0c0c722b */ /* 0x000fd40000000010 */
[----:B------:R-:W-:Y:S05]  /*5720*/  @P0 BRA `(.L_x_238) ;  /* 0x0000000000680947 */ /* 0x000fea0003800000 */
[----:B------:R-:W-:-:S04]  /*5730*/  MOV R6, 0x3fc00000 ;  /* 0x3fc0000000067802 */ /* 0x000fc80000000f00 */
[----:B------:R-:W-:-:S04]  /*5740*/  VIADDMNMX R5, R5, -R6, 0xb9600000, !PT ;  /* 0xb960000005057446 */ /* 0x000fc80007800906 */
[----:B------:R-:W-:-:S04]  /*5750*/  VIMNMX R6, PT, PT, R5, 0x46a00000, PT ;  /* 0x46a0000005067848 */ /* 0x000fc80003fe0100 */
[----:B------:R-:W-:Y:S02]  /*5760*/  IADD3 R9, PT, PT, -R9, R6, RZ ;  /* 0x0000000609097210 */ /* 0x000fe40007ffe1ff */
[----:B------:R-:W-:-:S03]  /*5770*/  MOV R6, RZ ;  /* 0x000000ff00067202 */ /* 0x000fc60000000f00 */
[----:B------:R-:W-:-:S06]  /*5780*/  VIADD R7, R9, 0x7fe00000 ;  /* 0x7fe0000009077836 */ /* 0x000fcc0000000000 */
[----:B------:R-:W-:-:S10]  /*5790*/  DMUL R14, R12, R6 ;  /* 0x000000060c0e7228 */ /* 0x000fd40000000000 */
[----:B------:R-:W-:-:S13]  /*57a0*/  FSETP.GTU.AND P0, PT, |R15|, 1.469367938527859385e-39, PT ;  /* 0x001000000f00780b */ /* 0x000fda0003f0c200 */
[----:B------:R-:W-:Y:S05]  /*57b0*/  @P0 BRA `(.L_x_239) ;  /* 0x0000000000880947 */ /* 0x000fea0003800000 */
[----:B------:R-:W-:Y:S01]  /*57c0*/  DFMA R2, R12, -R2, R10 ;  /* 0x800000020c02722b */ /* 0x000fe2000000000a */
[----:B------:R-:W-:-:S09]  /*57d0*/  MOV R6, RZ ;  /* 0x000000ff00067202 */ /* 0x000fd20000000f00 */
[C---:B------:R-:W-:Y:S02]  /*57e0*/  FSETP.NEU.AND P0, PT, R3.reuse, RZ, PT ;  /* 0x000000ff0300720b */ /* 0x040fe40003f0d000 */
[----:B------:R-:W-:-:S04]  /*57f0*/  LOP3.LUT R2, R3, 0x3fc99999, RZ, 0x3c, !PT ;  /* 0x3fc9999903027812 */ /* 0x000fc800078e3cff */
[----:B------:R-:W-:-:S04]  /*5800*/  LOP3.LUT R5, R2, 0x80000000, RZ, 0xc0, !PT ;  /* 0x8000000002057812 */ /* 0x000fc800078ec0ff */
[----:B------:R-:W-:-:S03]  /*5810*/  LOP3.LUT R7, R5, R7, RZ, 0xfc, !PT ;  /* 0x0000000705077212 */ /* 0x000fc600078efcff */
[----:B------:R-:W-:Y:S05]  /*5820*/  @!P0 BRA `(.L_x_239) ;  /* 0x00000000006c8947 */ /* 0x000fea0003800000 */
[----:B------:R-:W-:Y:S01]  /*5830*/  IADD3 R3, PT, PT, -R9, RZ, RZ ;  /* 0x000000ff09037210 */ /* 0x000fe20007ffe1ff */
[----:B------:R-:W-:Y:S01]  /*5840*/  IMAD.MOV.U32 R2, RZ, RZ, RZ ;  /* 0x000000ffff027224 */ /* 0x000fe200078e00ff */
[----:B------:R-:W-:-:S05]  /*5850*/  DMUL.RP R6, R12, R6 ;  /* 0x000000060c067228 */ /* 0x000fca0000008000 */
[----:B------:R-:W-:-:S05]  /*5860*/  DFMA R2, R14, -R2, R12 ;  /* 0x800000020e02722b */ /* 0x000fca000000000c */
[----:B------:R-:W-:Y:S02]  /*5870*/  LOP3.LUT R5, R7, R5, RZ, 0x3c, !PT ;  /* 0x0000000507057212 */ /* 0x000fe400078e3cff */
[----:B------:R-:W-:-:S04]  /*5880*/  IADD3 R2, PT, PT, -R9, -0x43300000, RZ ;  /* 0xbcd0000009027810 */ /* 0x000fc80007ffe1ff */
[----:B------:R-:W-:-:S04]  /*5890*/  FSETP.NEU.AND P0, PT, |R3|, R2, PT ;  /* 0x000000020300720b */ /* 0x000fc80003f0d200 */
[----:B------:R-:W-:Y:S02]  /*58a0*/  FSEL R14, R6, R14, !P0 ;  /* 0x0000000e060e7208 */ /* 0x000fe40004000000 */
[----:B------:R-:W-:Y:S01]  /*58b0*/  FSEL R15, R5, R15, !P0 ;  /* 0x0000000f050f7208 */ /* 0x000fe20004000000 */
[----:B------:R-:W-:Y:S06]  /*58c0*/  BRA `(.L_x_239) ;  /* 0x0000000000447947 */ /* 0x000fec0003800000 */
.L_x_238:
[----:B------:R-:W-:-:S14]  /*58d0*/  DSETP.NAN.AND P0, PT, R6, R6, PT ;  /* 0x000000060600722a */ /* 0x000fdc0003f08000 */
[----:B------:R-:W-:Y:S05]  /*58e0*/  @P0 BRA `(.L_x_240) ;  /* 0x0000000000340947 */ /* 0x000fea0003800000 */
[----:B------:R-:W-:Y:S02]  /*58f0*/  ISETP.NE.AND P0, PT, R18, R19, PT ;  /* 0x000000131200720c */ /* 0x000fe40003f05270 */
[----:B------:R-:W-:Y:S02]  /*5900*/  MOV R14, 0x0 ;  /* 0x00000000000e7802 */ /* 0x000fe40000000f00 */
[----:B------:R-:W-:-:S09]  /*5910*/  MOV R15, 0xfff80000 ;  /* 0xfff80000000f7802 */ /* 0x000fd20000000f00 */
[----:B------:R-:W-:Y:S05]  /*5920*/  @!P0 BRA `(.L_x_239) ;  /* 0x00000000002c8947 */ /* 0x000fea0003800000 */
[----:B------:R-:W-:Y:S02]  /*5930*/  ISETP.NE.AND P0, PT, R18, 0x7ff00000, PT ;  /* 0x7ff000001200780c */ /* 0x000fe40003f05270 */
[----:B------:R-:W-:Y:S02]  /*5940*/  LOP3.LUT R6, R7, 0x3fc99999, RZ, 0x3c, !PT ;  /* 0x3fc9999907067812 */ /* 0x000fe400078e3cff */
[----:B------:R-:W-:Y:S02]  /*5950*/  ISETP.EQ.OR P0, PT, R19, RZ, !P0 ;  /* 0x000000ff1300720c */ /* 0x000fe40004702670 */
[----:B------:R-:W-:-:S11]  /*5960*/  LOP3.LUT R15, R6, 0x80000000, RZ, 0xc0, !PT ;  /* 0x80000000060f7812 */ /* 0x000fd600078ec0ff */
[----:B------:R-:W-:Y:S02]  /*5970*/  @P0 LOP3.LUT R2, R15, 0x7ff00000, RZ, 0xfc, !PT ;  /* 0x7ff000000f020812 */ /* 0x000fe400078efcff */
[----:B------:R-:W-:Y:S01]  /*5980*/  @!P0 MOV R14, RZ ;  /* 0x000000ff000e8202 */ /* 0x000fe20000000f00 */
[----:B------:R-:W-:Y:S01]  /*5990*/  @P0 IMAD.MOV.U32 R14, RZ, RZ, RZ ;  /* 0x000000ffff0e0224 */ /* 0x000fe200078e00ff */
[----:B------:R-:W-:Y:S01]  /*59a0*/  @P0 MOV R15, R2 ;  /* 0x00000002000f0202 */ /* 0x000fe20000000f00 */
[----:B------:R-:W-:Y:S06]  /*59b0*/  BRA `(.L_x_239) ;  /* 0x0000000000087947 */ /* 0x000fec0003800000 */
.L_x_240:
[----:B------:R-:W-:Y:S02]  /*59c0*/  LOP3.LUT R15, R7, 0x80000, RZ, 0xfc, !PT ;  /* 0x00080000070f7812 */ /* 0x000fe400078efcff */
[----:B------:R-:W-:-:S07]  /*59d0*/  MOV R14, R6 ;  /* 0x00000006000e7202 */ /* 0x000fce0000000f00 */
.L_x_239:
[----:B------:R-:W-:Y:S05]  /*59e0*/  BSYNC.RECONVERGENT B1 ;  /* 0x0000000000017941 */ /* 0x000fea0003800200 */
.L_x_237:
[----:B------:R-:W-:Y:S01]  /*59f0*/  MOV R2, R0 ;  /* 0x0000000000027202 */ /* 0x000fe20000000f00 */
[----:B------:R-:W-:-:S04]  /*5a00*/  IMAD.MOV.U32 R3, RZ, RZ, 0x0 ;  /* 0x00000000ff037424 */ /* 0x000fc800078e00ff */
[----:B------:R-:W-:Y:S05]  /*5a10*/  RET.REL.NODEC R2 `(_Z12Bond_Price_kffffffP17curandStateXORWOWPfS1_) ;  /* 0xffffffa402787950 */ /* 0x000fea0003c3ffff */
        .weak           $__internal_6_$__cuda_sm20_sqrt_rn_f32_slowpath
        .type           $__internal_6_$__cuda_sm20_sqrt_rn_f32_slowpath,@function
        .size           $__internal_6_$__cuda_sm20_sqrt_rn_f32_slowpath,($__internal_7_$__cuda_sm3x_div_rn_noftz_f32_slowpath - $__internal_6_$__cuda_sm20_sqrt_rn_f32_slowpath)
$__internal_6_$__cuda_sm20_sqrt_rn_f32_slowpath:
        /* <DEDUP_REMOVED lines=19> */
.L_x_241:
[----:B------:R-:W-:-:S04]  /*5b50*/  IMAD.MOV.U32 R3, RZ, RZ, 0x0 ;  /* 0x00000000ff037424 */ /* 0x000fc800078e00ff */
[----:B------:R-:W-:Y:S05]  /*5b60*/  RET.REL.NODEC R2 `(_Z12Bond_Price_kffffffP17curandStateXORWOWPfS1_) ;  /* 0xffffffa402247950 */ /* 0x000fea0003c3ffff */
        .weak           $__internal_7_$__cuda_sm3x_div_rn_noftz_f32_slowpath
        .type           $__internal_7_$__cuda_sm3x_div_rn_noftz_f32_slowpath,@function
        .size           $__internal_7_$__cuda_sm3x_div_rn_noftz_f32_slowpath,(.L_x_267 - $__internal_7_$__cuda_sm3x_div_rn_noftz_f32_slowpath)
$__internal_7_$__cuda_sm3x_div_rn_noftz_f32_slowpath:
[----:B------:R-:W-:Y:S02]  /*5b70*/  SHF.R.U32.HI R13, RZ, 0x17, R3 ;  /* 0x00000017ff0d7819 */ /* 0x000fe40000011603 */
        /* <DEDUP_REMOVED lines=27> */
[----:B------:R-:W-:Y:S01]  /*5d30*/  @P0 IMAD.MOV.U32 R17, RZ, RZ, RZ ;  /* 0x000000ffff110224 */ /* 0x000fe200078e00ff */
[----:B------:R-:W-:Y:S01]  /*5d40*/  @!P0 MOV R17, 0xffffffc0 ;  /* 0xffffffc000118802 */ /* 0x000fe20000000f00 */
[----:B------:R-:W-:Y:S01]  /*5d50*/  @!P0 FFMA R0, R0, 1.84467440737095516160e+19, RZ ;  /* 0x5f80000000008823 */ /* 0x000fe200000000ff */
[----:B------:R-:W-:Y:S02]  /*5d60*/  @!P1 FFMA R3, R3, 1.84467440737095516160e+19, RZ ;  /* 0x5f80000003039823 */ /* 0x000fe400000000ff */
[----:B------:R-:W-:-:S07]  /*5d70*/  @!P1 IADD3 R17, PT, PT, R17, 0x40, RZ ;  /* 0x0000004011119810 */ /* 0x000fce0007ffe0ff */
.L_x_242:
[----:B------:R-:W-:Y:S01]  /*5d80*/  LEA R22, R13, 0xc0800000, 0x17 ;  /* 0xc08000000d167811 */ /* 0x000fe200078eb8ff */
[----:B------:R-:W-:-:S03]  /*5d90*/  VIADD R19, R19, 0xffffff81 ;  /* 0xffffff8113137836 */ /* 0x000fc60000000000 */
[----:B------:R-:W-:Y:S01]  /*5da0*/  IADD3 R25, PT, PT, -R22, R3, RZ ;  /* 0x0000000316197210 */ /* 0x000fe20007ffe1ff */
[----:B------:R-:W-:-:S03]  /*5db0*/  IMAD R0, R19, -0x800000, R0 ;  /* 0xff80000013007824 */ /* 0x000fc600078e0200 */
[----:B------:R-:W0:Y:S01]  /*5dc0*/  MUFU.RCP R22, R25 ;  /* 0x0000001900167308 */ /* 0x000e220000001000 */
[----:B------:R-:W-:-:S04]  /*5dd0*/  FADD.FTZ R3, -R25, -RZ ;  /* 0x800000ff19037221 */ /* 0x000fc80000010100 */
[----:B0-----:R-:W-:-:S04]  /*5de0*/  FFMA R21, R22, R3, 1 ;  /* 0x3f80000016157423 */ /* 0x001fc80000000003 */
[----:B------:R-:W-:-:S04]  /*5df0*/  FFMA R21, R22, R21, R22 ;  /* 0x0000001516157223 */ /* 0x000fc80000000016 */
[----:B------:R-:W-:-:S04]  /*5e00*/  FFMA R22, R0, R21, RZ ;  /* 0x0000001500167223 */ /* 0x000fc800000000ff */
[----:B------:R-:W-:-:S04]  /*5e10*/  FFMA R24, R3, R22, R0 ;  /* 0x0000001603187223 */ /* 0x000fc80000000000 */
[----:B------:R-:W-:Y:S01]  /*5e20*/  FFMA R24, R21, R24, R22 ;  /* 0x0000001815187223 */ /* 0x000fe20000000016 */
[----:B------:R-:W-:-:S03]  /*5e30*/  IADD3 R22, PT, PT, R19, 0x7f, -R13 ;  /* 0x0000007f13167810 */ /* 0x000fc60007ffe80d */
[----:B------:R-:W-:Y:S01]  /*5e40*/  FFMA R3, R3, R24, R0 ;  /* 0x0000001803037223 */ /* 0x000fe20000000000 */
[----:B------:R-:W-:-:S03]  /*5e50*/  IADD3 R17, PT, PT, R22, R17, RZ ;  /* 0x0000001116117210 */ /* 0x000fc60007ffe0ff */
        /* <DEDUP_REMOVED lines=15> */
[CCC-:B------:R-:W-:Y:S01]  /*5f50*/  FFMA.RP R19, R21.reuse, R3.reuse, R24.reuse ;  /* 0x0000000315137223 */ /* 0x1c0fe20000008018 */
[----:B------:R-:W-:Y:S01]  /*5f60*/  FFMA.RM R24, R21, R3, R24 ;  /* 0x0000000315187223 */ /* 0x000fe20000004018 */
[C---:B------:R-:W-:Y:S01]  /*5f70*/  VIADD R3, R13.reuse, 0x20 ;  /* 0x000000200d037836 */ /* 0x040fe20000000000 */
        /* <DEDUP_REMOVED lines=18> */
.L_x_248:
[----:B------:R-:W-:-:S04]  /*60a0*/  LOP3.LUT R0, R0, 0x80000000, RZ, 0xc0, !PT ;  /* 0x8000000000007812 */ /* 0x000fc800078ec0ff */
[----:B------:R-:W-:Y:S01]  /*60b0*/  LOP3.LUT R0, R0, 0x7f800000, RZ, 0xfc, !PT ;  /* 0x7f80000000007812 */ /* 0x000fe200078efcff */
[----:B------:R-:W-:Y:S06]  /*60c0*/  BRA `(.L_x_249) ;  /* 0x0000000000287947 */ /* 0x000fec0003800000 */
.L_x_247:
[----:B------:R-:W-:Y:S01]  /*60d0*/  LEA R0, R17, R0, 0x17 ;  /* 0x0000000011007211 */ /* 0x000fe200078eb8ff */
[----:B------:R-:W-:Y:S06]  /*60e0*/  BRA `(.L_x_249) ;  /* 0x0000000000207947 */ /* 0x000fec0003800000 */
.L_x_246:
[----:B------:R-:W-:-:S04]  /*60f0*/  LOP3.LUT R0, R3, 0x80000000, R0, 0x48, !PT ;  /* 0x8000000003007812 */ /* 0x000fc800078e4800 */
[----:B------:R-:W-:Y:S01]  /*6100*/  LOP3.LUT R0, R0, 0x7f800000, RZ, 0xfc, !PT ;  /* 0x7f80000000007812 */ /* 0x000fe200078efcff */
[----:B------:R-:W-:Y:S06]  /*6110*/  BRA `(.L_x_249) ;  /* 0x0000000000147947 */ /* 0x000fec0003800000 */
.L_x_245:
[----:B------:R-:W-:Y:S01]  /*6120*/  LOP3.LUT R0, R3, 0x80000000, R0, 0x48, !PT ;  /* 0x8000000003007812 */ /* 0x000fe200078e4800 */
[----:B------:R-:W-:Y:S06]  /*6130*/  BRA `(.L_x_249) ;  /* 0x00000000000c7947 */ /* 0x000fec0003800000 */
.L_x_244:
[----:B------:R-:W0:Y:S01]  /*6140*/  MUFU.RSQ R0, -QNAN ;  /* 0xffc0000000007908 */ /* 0x000e220000001400 */
[----:B------:R-:W-:Y:S05]  /*6150*/  BRA `(.L_x_249) ;  /* 0x0000000000047947 */ /* 0x000fea0003800000 */
.L_x_243:
[----:B------:R-:W-:-:S07]  /*6160*/  FADD.FTZ R0, R0, R3 ;  /* 0x0000000300007221 */ /* 0x000fce0000010000 */
.L_x_249:
[----:B------:R-:W-:-:S04]  /*6170*/  HFMA2 R3, -RZ, RZ, 0, 0 ;  /* 0x00000000ff037431 */ /* 0x000fc800000001ff */
[----:B0-----:R-:W-:Y:S05]  /*6180*/  RET.REL.NODEC R2 `(_Z12Bond_Price_kffffffP17curandStateXORWOWPfS1_) ;  /* 0xffffff9c029c7950 */ /* 0x001fea0003c3ffff */
.L_x_250:
        /* <DEDUP_REMOVED lines=15> */
.L_x_267:


//--------------------- .text._Z19init_curand_state_kP17curandStateXORWOW --------------------------
	.section	.text._Z19init_curand_state_kP17curandStateXORWOW,"ax",@progbits
	.align	128
        .global         _Z19init_curand_state_kP17curandStateXORWOW
        .type           _Z19init_curand_state_kP17curandStateXORWOW,@function
        .size           _Z19init_curand_state_kP17curandStateXORWOW,(.L_x_272 - _Z19init_curand_state_kP17curandStateXORWOW)
        .other          _Z19init_curand_state_kP17curandStateXORWOW,@"STO_CUDA_ENTRY STV_DEFAULT"
_Z19init_curand_state_kP17curandStateXORWOW:
.text._Z19init_curand_state_kP17curandStateXORWOW:
[----:B------:R-:W-:Y:S01]  /*0000*/  LDC R1, c[0x0][0x37c] ;  /* 0x0000df00ff017b82 */ /* 0x000fe20000000800 */
[----:B------:R-:W0:Y:S07]  /*0010*/  S2R R13, SR_TID.X ;  /* 0x00000000000d7919 */ /* 0x000e2e0000002100 */
[----:B------:R-:W0:Y:S01]  /*0020*/  S2UR UR6, SR_CTAID.X ;  /* 0x00000000000679c3 */ /* 0x000e220000002500 */
[----:B------:R-:W1:Y:S01]  /*0030*/  LDCU.64 UR4, c[0x0][0x358] ;  /* 0x00006b00ff0477ac */ /* 0x000e620008000a00 */
[----:B------:R-:W-:Y:S01]  /*0040*/  IMAD.MOV.U32 R2, RZ, RZ, 0x2abc4dd5 ;  /* 0x2abc4dd5ff027424 */ /* 0x000fe200078e00ff */
[----:B------:R-:W-:Y:S01]  /*0050*/  BSSY.RECONVERGENT B0, `(.L_x_251) ;  /* 0x00000df000007945 */ /* 0x000fe20003800200 */
[----:B------:R-:W-:-:S02]  /*0060*/  IMAD.MOV.U32 R3, RZ, RZ, 0x58213ed2 ;  /* 0x58213ed2ff037424 */ /* 0x000fc400078e00ff */
[----:B------:R-:W-:Y:S02]  /*0070*/  IMAD.MOV.U32 R4, RZ, RZ, 0x455f2458 ;  /* 0x455f2458ff047424 */ /* 0x000fe400078e00ff */
[----:B------:R-:W0:Y:S01]  /*0080*/  LDC R0, c[0x0][0x360] ;  /* 0x0000d800ff007b82 */ /* 0x000e220000000800 */
[----:B------:R-:W-:Y:S02]  /*0090*/  IMAD.MOV.U32 R5, RZ, RZ, -0x75bd8fc ;  /* 0xf8a42704ff057424 */ /* 0x000fe400078e00ff */
[----:B------:R-:W-:Y:S02]  /*00a0*/  IMAD.MOV.U32 R8, RZ, RZ, -0x23270784 ;  /* 0xdcd8f87cff087424 */ /* 0x000fe400078e00ff */
[----:B------:R-:W-:-:S03]  /*00b0*/  IMAD.MOV.U32 R9, RZ, RZ, 0x511db0d6 ;  /* 0x511db0d6ff097424 */ /* 0x000fc600078e00ff */
[----:B------:R-:W2:Y:S01]  /*00c0*/  LDC.64 R6, c[0x0][0x380] ;  /* 0x0000e000ff067b82 */ /* 0x000ea20000000a00 */
[----:B0-----:R-:W-:-:S05]  /*00d0*/  IMAD R13, R0, UR6, R13 ;  /* 0x00000006000d7c24 */ /* 0x001fca000f8e020d */
[C---:B------:R-:W-:Y:S01]  /*00e0*/  ISETP.NE.AND P0, PT, R13.reuse, RZ, PT ;  /* 0x000000ff0d00720c */ /* 0x040fe20003f05270 */
[----:B--2---:R-:W-:-:S05]  /*00f0*/  IMAD.WIDE R6, R13, 0x30, R6 ;  /* 0x000000300d067825 */ /* 0x004fca00078e0206 */
[----:B-1----:R0:W-:Y:S04]  /*0100*/  STG.E.64 desc[UR4][R6.64], R2 ;  /* 0x0000000206007986 */ /* 0x0021e8000c101b04 */
[----:B------:R0:W-:Y:S04]  /*0110*/  STG.E.64 desc[UR4][R6.64+0x8], R4 ;  /* 0x0000080406007986 */ /* 0x0001e8000c101b04 */
[----:B------:R0:W-:Y:S01]  /*0120*/  STG.E.64 desc[UR4][R6.64+0x10], R8 ;  /* 0x0000100806007986 */ /* 0x0001e2000c101b04 */
[----:B------:R-:W-:Y:S05]  /*0130*/  @!P0 BRA `(.L_x_252) ;  /* 0x0000000c00408947 */ /* 0x000fea0003800000 */
[----:B------:R-:W-:Y:S01]  /*0140*/  SHF.R.S32.HI R0, RZ, 0x1f, R13 ;  /* 0x0000001fff007819 */ /* 0x000fe2000001140d */
[----:B------:R-:W-:-:S07]  /*0150*/  IMAD.MOV.U32 R12, RZ, RZ, RZ ;  /* 0x000000ffff0c7224 */ /* 0x000fce00078e00ff */
.L_x_258:
[----:B0-----:R-:W-:Y:S01]  /*0160*/  LOP3.LUT R2, R13, 0x3, RZ, 0xc0, !PT ;  /* 0x000000030d027812 */ /* 0x001fe200078ec0ff */
[----:B------:R-:W-:Y:S03]  /*0170*/  BSSY.RECONVERGENT B1, `(.L_x_253) ;  /* 0x00000c6000017945 */ /* 0x000fe60003800200 */
[----:B------:R-:W-:-:S04]  /*0180*/  ISETP.NE.U32.AND P0, PT, R2, RZ, PT ;  /* 0x000000ff0200720c */ /* 0x000fc80003f05070 */
[----:B------:R-:W-:-:S13]  /*0190*/  ISETP.NE.AND.EX P0, PT, RZ, RZ, PT, P0 ;  /* 0x000000ffff00720c */ /* 0x000fda0003f05300 */
[----:B------:R-:W-:Y:S05]  /*01a0*/  @!P0 BRA `(.L_x_254) ;  /* 0x0000000c00088947 */ /* 0x000fea0003800000 */
[----:B------:R-:W0:Y:S01]  /*01b0*/  LDC.64 R8, c[0x4][RZ] ;  /* 0x01000000ff087b82 */ /* 0x000e220000000a00 */
[----:B------:R-:W-:Y:S02]  /*01c0*/  IMAD.MOV.U32 R14, RZ, RZ, RZ ;  /* 0x000000ffff0e7224 */ /* 0x000fe400078e00ff */
[----:B0-----:R-:W-:-:S07]  /*01d0*/  IMAD.WIDE.U32 R8, R12, 0xc80, R8 ;  /* 0x00000c800c087825 */ /* 0x001fce00078e0008 */
.L_x_257:
[----:B0-----:R-:W-:Y:S01]  /*01e0*/  IMAD.MOV.U32 R15, RZ, RZ, RZ ;  /* 0x000000ffff0f7224 */ /* 0x001fe200078e00ff */
[----:B------:R-:W-:Y:S01]  /*01f0*/  CS2R R2, SRZ ;  /* 0x0000000000027805 */ /* 0x000fe2000001ff00 */
[----:B------:R-:W-:Y:S01]  /*0200*/  IMAD.MOV.U32 R17, RZ, RZ, RZ ;  /* 0x000000ffff117224 */ /* 0x000fe200078e00ff */
[----:B------:R-:W-:-:S07]  /*0210*/  CS2R R4, SRZ ;  /* 0x0000000000047805 */ /* 0x000fce000001ff00 */
.L_x_256:
[----:B------:R-:W-:-:S05]  /*0220*/  IMAD.WIDE.U32 R10, R17, 0x4, R6 ;  /* 0x00000004110a7825 */ /* 0x000fca00078e0006 */
[----:B------:R0:W5:Y:S01]  /*0230*/  LDG.E R16, desc[UR4][R10.64+0x4] ;  /* 0x000004040a107981 */ /* 0x000162000c1e1900 */
[----:B------:R-:W-:-:S07]  /*0240*/  IMAD.MOV.U32 R19, RZ, RZ, RZ ;  /* 0x000000ffff137224 */ /* 0x000fce00078e00ff */
.L_x_255:
[----:B-----5:R-:W-:Y:S01]  /*0250*/  SHF.R.U32.HI R24, RZ, R19, R16 ;  /* 0x00000013ff187219 */ /* 0x020fe20000011610 */
[----:B0-----:R-:W-:-:S03]  /*0260*/  IMAD.SHL.U32 R10, R17, 0x20, RZ ;  /* 0x00000020110a7824 */ /* 0x001fc600078e00ff */
[----:B------:R-:W-:Y:S01]  /*0270*/  LOP3.LUT R11, R24, 0x1, RZ, 0xc0, !PT ;  /* 0x00000001180b7812 */ /* 0x000fe200078ec0ff */
[----:B------:R-:W-:-:S03]  /*0280*/  IMAD.IADD R10, R10, 0x1, R19 ;  /* 0x000000010a0a7824 */ /* 0x000fc600078e0213 */
[----:B------:R-:W-:Y:S01]  /*0290*/  ISETP.NE.U32.AND P0, PT, R11, 0x1, PT ;  /* 0x000000010b00780c */ /* 0x000fe20003f05070 */
[----:B------:R-:W-:-:S03]  /*02a0*/  IMAD R11, R10, 0x5, RZ ;  /* 0x000000050a0b7824 */ /* 0x000fc600078e02ff */
[----:B------:R-:W-:Y:S01]  /*02b0*/  R2P PR, R24, 0x7e ;  /* 0x0000007e18007804 */ /* 0x000fe20000000000 */
[----:B------:R-:W-:-:S08]  /*02c0*/  IMAD.WIDE.U32 R10, R11, 0x4, R8 ;  /* 0x000000040b0a7825 */ /* 0x000fd000078e0008 */
[----:B------:R-:W2:Y:S04]  /*02d0*/  @!P0 LDG.E R18, desc[UR4][R10.64] ;  /* 0x000000040a128981 */ /* 0x000ea8000c1e1900 */
[----:B------:R-:W3:Y:S04]  /*02e0*/  @!P0 LDG.E R20, desc[UR4][R10.64+0x10] ;  /* 0x000010040a148981 */ /* 0x000ee8000c1e1900 */
[----:B------:R-:W4:Y:S04]  /*02f0*/  @P1 LDG.E R22, desc[UR4][R10.64+0x14] ;  /* 0x000014040a161981 */ /* 0x000f28000c1e1900 */
[----:B------:R-:W4:Y:S04]  /*0300*/  @P2 LDG.E R26, desc[UR4][R10.64+0x28] ;  /* 0x000028040a1a2981 */ /* 0x000f28000c1e1900 */
[----:B------:R-:W4:Y:S04]  /*0310*/  @!P0 LDG.E R21, desc[UR4][R10.64+0x4] ;  /* 0x000004040a158981 */ /* 0x000f28000c1e1900 */
[----:B------:R-:W4:Y:S04]  /*0320*/  @!P0 LDG.E R23, desc[UR4][R10.64+0xc] ;  /* 0x00000c040a178981 */ /* 0x000f28000c1e1900 */
[----:B------:R-:W4:Y:S04]  /*0330*/  @P1 LDG.E R25, desc[UR4][R10.64+0x18] ;  /* 0x000018040a191981 */ /* 0x000f28000c1e1900 */
[----:B------:R-:W4:Y:S04]  /*0340*/  @P3 LDG.E R28, desc[UR4][R10.64+0x3c] ;  /* 0x00003c040a1c3981 */ /* 0x000f28000c1e1900 */
[----:B------:R-:W4:Y:S01]  /*0350*/  @P6 LDG.E R27, desc[UR4][R10.64+0x7c] ;  /* 0x00007c040a1b6981 */ /* 0x000f22000c1e1900 */
[----:B--2---:R-:W-:-:S03]  /*0360*/  @!P0 LOP3.LUT R15, R15, R18, RZ, 0x3c, !PT ;  /* 0x000000120f0f8212 */ /* 0x004fc600078e3cff */
[----:B------:R-:W2:Y:S01]  /*0370*/  @!P0 LDG.E R18, desc[UR4][R10.64+0x8] ;  /* 0x000008040a128981 */ /* 0x000ea2000c1e1900 */
[----:B---3--:R-:W-:-:S03]  /*0380*/  @!P0 LOP3.LUT R3, R3, R20, RZ, 0x3c, !PT ;  /* 0x0000001403038212 */ /* 0x008fc600078e3cff */
[----:B------:R-:W3:Y:S01]  /*0390*/  @P1 LDG.E R20, desc[UR4][R10.64+0x24] ;  /* 0x000024040a141981 */ /* 0x000ee2000c1e1900 */
[----:B----4-:R-:W-:-:S03]  /*03a0*/  @P1 LOP3.LUT R15, R15, R22, RZ, 0x3c, !PT ;  /* 0x000000160f0f1212 */ /* 0x010fc600078e3cff */
[----:B------:R-:W4:Y:S01]  /*03b0*/  @P2 LDG.E R22, desc[UR4][R10.64+0x38] ;  /* 0x000038040a162981 */ /* 0x000f22000c1e1900 */
[----:B------:R-:W-:-:S03]  /*03c0*/  @P2 LOP3.LUT R15, R15, R26, RZ, 0x3c, !PT ;  /* 0x0000001a0f0f2212 */ /* 0x000fc600078e3cff */
[----:B------:R-:W4:Y:S01]  /*03d0*/  @P4 LDG.E R26, desc[UR4][R10.64+0x50] ;  /* 0x000050040a1a4981 */ /* 0x000f22000c1e1900 */
[----:B------:R-:W-:-:S03]  /*03e0*/  @!P0 LOP3.LUT R4, R4, R21, RZ, 0x3c, !PT ;  /* 0x0000001504048212 */ /* 0x000fc600078e3cff */
[----:B------:R-:W4:Y:S01]  /*03f0*/  @P1 LDG.E R21, desc[UR4][R10.64+0x20] ;  /* 0x000020040a151981 */ /* 0x000f22000c1e1900 */
[----:B------:R-:W-:-:S03]  /*0400*/  @!P0 LOP3.LUT R2, R2, R23, RZ, 0x3c, !PT ;  /* 0x0000001702028212 */ /* 0x000fc600078e3cff */
[----:B------:R-:W4:Y:S01]  /*0410*/  @P2 LDG.E R23, desc[UR4][R10.64+0x2c] ;  /* 0x00002c040a172981 */ /* 0x000f22000c1e1900 */
[----:B------:R-:W-:-:S03]  /*0420*/  @P1 LOP3.LUT R4, R4, R25, RZ, 0x3c, !PT ;  /* 0x0000001904041212 */ /* 0x000fc600078e3cff */
[----:B------:R-:W4:Y:S01]  /*0430*/  @P2 LDG.E R25, desc[UR4][R10.64+0x34] ;  /* 0x000034040a192981 */ /* 0x000f22000c1e1900 */
[----:B--2---:R-:W-:-:S03]  /*0440*/  @!P0 LOP3.LUT R5, R5, R18, RZ, 0x3c, !PT ;  /* 0x0000001205058212 */ /* 0x004fc600078e3cff */
[----:B------:R-:W2:Y:S01]  /*0450*/  @P1 LDG.E R18, desc[UR4][R10.64+0x1c] ;  /* 0x00001c040a121981 */ /* 0x000ea2000c1e1900 */
[----:B---3--:R-:W-:-:S03]  /*0460*/  @P1 LOP3.LUT R3, R3, R20, RZ, 0x3c, !PT ;  /* 0x0000001403031212 */ /* 0x008fc600078e3cff */
[----:B------:R-:W3:Y:S01]  /*0470*/  @P2 LDG.E R20, desc[UR4][R10.64+0x30] ;  /* 0x000030040a142981 */ /* 0x000ee2000c1e1900 */
[----:B----4-:R-:W-:-:S03]  /*0480*/  @P2 LOP3.LUT R3, R3, R22, RZ, 0x3c, !PT ;  /* 0x0000001603032212 */ /* 0x010fc600078e3cff */
[----:B------:R-:W4:Y:S01]  /*0490*/  @P3 LDG.E R22, desc[UR4][R10.64+0x4c] ;  /* 0x00004c040a163981 */ /* 0x000f22000c1e1900 */
[----:B------:R-:W-:-:S04]  /*04a0*/  @P3 LOP3.LUT R15, R15, R28, RZ, 0x3c, !PT ;  /* 0x0000001c0f0f3212 */ /* 0x000fc800078e3cff */
[----:B------:R-:W-:Y:S02]  /*04b0*/  @P4 LOP3.LUT R15, R15, R26, RZ, 0x3c, !PT ;  /* 0x0000001a0f0f4212 */ /* 0x000fe400078e3cff */
[----:B------:R-:W-:Y:S01]  /*04c0*/  @P1 LOP3.LUT R2, R2, R21, RZ, 0x3c, !PT ;  /* 0x0000001502021212 */ /* 0x000fe200078e3cff */
[----:B------:R-:W4:Y:S04]  /*04d0*/  @P5 LDG.E R26, desc[UR4][R10.64+0x64] ;  /* 0x000064040a1a5981 */ /* 0x000f28000c1e1900 */
[----:B------:R-:W4:Y:S01]  /*04e0*/  @P3 LDG.E R21, desc[UR4][R10.64+0x40] ;  /* 0x000040040a153981 */ /* 0x000f22000c1e1900 */
[----:B------:R-:W-:Y:S02]  /*04f0*/  @P2 LOP3.LUT R4, R4, R23, RZ, 0x3c, !PT ;  /* 0x0000001704042212 */ /* 0x000fe400078e3cff */
[----:B------:R-:W-:Y:S01]  /*0500*/  @P2 LOP3.LUT R2, R2, R25, RZ, 0x3c, !PT ;  /* 0x0000001902022212 */ /* 0x000fe200078e3cff */
[----:B------:R-:W4:Y:S04]  /*0510*/  @P3 LDG.E R23, desc[UR4][R10.64+0x48] ;  /* 0x000048040a173981 */ /* 0x000f28000c1e1900 */
[----:B------:R-:W4:Y:S01]  /*0520*/  @P4 LDG.E R25, desc[UR4][R10.64+0x54] ;  /* 0x000054040a194981 */ /* 0x000f22000c1e1900 */
[----:B--2---:R-:W-:-:S03]  /*0530*/  @P1 LOP3.LUT R5, R5, R18, RZ, 0x3c, !PT ;  /* 0x0000001205051212 */ /* 0x004fc600078e3cff */
[----:B------:R-:W2:Y:S01]  /*0540*/  @P3 LDG.E R18, desc[UR4][R10.64+0x44] ;  /* 0x000044040a123981 */ /* 0x000ea2000c1e1900 */
[----:B---3--:R-:W-:-:S03]  /*0550*/  @P2 LOP3.LUT R5, R5, R20, RZ, 0x3c, !PT ;  /* 0x0000001405052212 */ /* 0x008fc600078e3cff */
[----:B------:R-:W3:Y:S01]  /*0560*/  @P4 LDG.E R20, desc[UR4][R10.64+0x58] ;  /* 0x000058040a144981 */ /* 0x000ee2000c1e1900 */
[----:B----4-:R-:W-:-:S03]  /*0570*/  @P3 LOP3.LUT R3, R3, R22, RZ, 0x3c, !PT ;  /* 0x0000001603033212 */ /* 0x010fc600078e3cff */
[----:B------:R-:W4:Y:S01]  /*0580*/  @P4 LDG.E R22, desc[UR4][R10.64+0x60] ;  /* 0x000060040a164981 */ /* 0x000f22000c1e1900 */
[----:B------:R-:W-:Y:S02]  /*0590*/  LOP3.LUT P0, RZ, R24, 0x80, RZ, 0xc0, !PT ;  /* 0x0000008018ff7812 */ /* 0x000fe4000780c0ff */
[----:B------:R-:W-:Y:S02]  /*05a0*/  @P5 LOP3.LUT R15, R15, R26, RZ, 0x3c, !PT ;  /* 0x0000001a0f0f5212 */ /* 0x000fe400078e3cff */
[----:B------:R-:W4:Y:S01]  /*05b0*/  @P6 LDG.E R26, desc[UR4][R10.64+0x78] ;  /* 0x000078040a1a6981 */ /* 0x000f22000c1e1900 */
[----:B------:R-:W-:-:S03]  /*05c0*/  @P3 LOP3.LUT R4, R4, R21, RZ, 0x3c, !PT ;  /* 0x0000001504043212 */ /* 0x000fc600078e3cff */
[----:B------:R-:W4:Y:S01]  /*05d0*/  @P4 LDG.E R21, desc[UR4][R10.64+0x5c] ;  /* 0x00005c040a154981 */ /* 0x000f22000c1e1900 */
[----:B------:R-:W-:-:S03]  /*05e0*/  @P3 LOP3.LUT R2, R2, R23, RZ, 0x3c, !PT ;  /* 0x0000001702023212 */ /* 0x000fc600078e3cff */
[----:B------:R-:W4:Y:S01]  /*05f0*/  @P5 LDG.E R23, desc[UR4][R10.64+0x68] ;  /* 0x000068040a175981 */ /* 0x000f22000c1e1900 */
[----:B------:R-:W-:-:S03]  /*0600*/  @P4 LOP3.LUT R4, R4, R25, RZ, 0x3c, !PT ;  /* 0x0000001904044212 */ /* 0x000fc600078e3cff */
[----:B------:R-:W4:Y:S01]  /*0610*/  @P5 LDG.E R25, desc[UR4][R10.64+0x70] ;  /* 0x000070040a195981 */ /* 0x000f22000c1e1900 */
[----:B--2---:R-:W-:-:S03]  /*0620*/  @P3 LOP3.LUT R5, R5, R18, RZ, 0x3c, !PT ;  /* 0x0000001205053212 */ /* 0x004fc600078e3cff */
[----:B------:R-:W2:Y:S01]  /*0630*/  @P5 LDG.E R18, desc[UR4][R10.64+0x6c] ;  /* 0x00006c040a125981 */ /* 0x000ea2000c1e1900 */
[----:B---3--:R-:W-:-:S03]  /*0640*/  @P4 LOP3.LUT R5, R5, R20, RZ, 0x3c, !PT ;  /* 0x0000001405054212 */ /* 0x008fc600078e3cff */
[----:B------:R-:W3:Y:S01]  /*0650*/  @P5 LDG.E R20, desc[UR4][R10.64+0x74] ;  /* 0x000074040a145981 */ /* 0x000ee2000c1e1900 */
[----:B----4-:R-:W-:-:S03]  /*0660*/  @P4 LOP3.LUT R3, R3, R22, RZ, 0x3c, !PT ;  /* 0x0000001603034212 */ /* 0x010fc600078e3cff */
[----:B------:R-:W4:Y:S01]  /*0670*/  @P0 LDG.E R22, desc[UR4][R10.64+0x8c] ;  /* 0x00008c040a160981 */ /* 0x000f22000c1e1900 */
[----:B------:R-:W-:-:S03]  /*0680*/  @P6 LOP3.LUT R15, R15, R26, RZ, 0x3c, !PT ;  /* 0x0000001a0f0f6212 */ /* 0x000fc600078e3cff */
        /* <DEDUP_REMOVED lines=13> */
[----:B------:R-:W-:Y:S02]  /*0760*/  @P6 LOP3.LUT R4, R4, R27, RZ, 0x3c, !PT ;  /* 0x0000001b04046212 */ /* 0x000fe400078e3cff */
[----:B------:R-:W-:Y:S02]  /*0770*/  @P6 LOP3.LUT R2, R2, R21, RZ, 0x3c, !PT ;  /* 0x0000001502026212 */ /* 0x000fe400078e3cff */
[----:B------:R-:W-:Y:S02]  /*0780*/  @P0 LOP3.LUT R4, R4, R23, RZ, 0x3c, !PT ;  /* 0x0000001704040212 */ /* 0x000fe400078e3cff */
[----:B------:R-:W-:Y:S02]  /*0790*/  @P0 LOP3.LUT R2, R2, R25, RZ, 0x3c, !PT ;  /* 0x0000001902020212 */ /* 0x000fe400078e3cff */
[----:B--2---:R-:W-:Y:S02]  /*07a0*/  @P6 LOP3.LUT R5, R5, R18, RZ, 0x3c, !PT ;  /* 0x0000001205056212 */ /* 0x004fe400078e3cff */
[----:B---3--:R-:W-:-:S02]  /*07b0*/  @P6 LOP3.LUT R3, R3, R20, RZ, 0x3c, !PT ;  /* 0x0000001403036212 */ /* 0x008fc400078e3cff */
[----:B----4-:R-:W-:Y:S02]  /*07c0*/  @P0 LOP3.LUT R5, R5, R22, RZ, 0x3c, !PT ;  /* 0x0000001605050212 */ /* 0x010fe400078e3cff */
[----:B------:R-:W-:Y:S02]  /*07d0*/  @P0 LOP3.LUT R3, R3, R26, RZ, 0x3c, !PT ;  /* 0x0000001a03030212 */ /* 0x000fe400078e3cff */
[----:B------:R-:W-:-:S13]  /*07e0*/  R2P PR, R24.B1, 0x7f ;  /* 0x0000007f18007804 */ /* 0x000fda0000001000 */
[----:B------:R-:W2:Y:S04]  /*07f0*/  @P0 LDG.E R18, desc[UR4][R10.64+0xa0] ;  /* 0x0000a0040a120981 */ /* 0x000ea8000c1e1900 */
[----:B------:R-:W3:Y:S04]  /*0800*/  @P1 LDG.E R22, desc[UR4][R10.64+0xb4] ;  /* 0x0000b4040a161981 */ /* 0x000ee8000c1e1900 */
[----:B------:R-:W4:Y:S04]  /*0810*/  @P2 LDG.E R26, desc[UR4][R10.64+0xc8] ;  /* 0x0000c8040a1a2981 */ /* 0x000f28000c1e1900 */
[----:B------:R-:W4:Y:S04]  /*0820*/  @P3 LDG.E R28, desc[UR4][R10.64+0xdc] ;  /* 0x0000dc040a1c3981 */ /* 0x000f28000c1e1900 */
[----:B------:R-:W4:Y:S04]  /*0830*/  @P0 LDG.E R23, desc[UR4][R10.64+0xa4] ;  /* 0x0000a4040a170981 */ /* 0x000f28000c1e1900 */
[----:B------:R-:W4:Y:S04]  /*0840*/  @P0 LDG.E R20, desc[UR4][R10.64+0xa8] ;  /* 0x0000a8040a140981 */ /* 0x000f28000c1e1900 */
[----:B------:R-:W4:Y:S04]  /*0850*/  @P4 LDG.E R25, desc[UR4][R10.64+0xf0] ;  /* 0x0000f0040a194981 */ /* 0x000f28000c1e1900 */
        /* <DEDUP_REMOVED lines=21> */
[----:B------:R-:W-:Y:S02]  /*09b0*/  LOP3.LUT P0, RZ, R24, 0x8000, RZ, 0xc0, !PT ;  /* 0x0000800018ff7812 */ /* 0x000fe4000780c0ff */
[----:B----4-:R-:W-:Y:S01]  /*09c0*/  @P5 LOP3.LUT R15, R15, R26, RZ, 0x3c, !PT ;  /* 0x0000001a0f0f5212 */ /* 0x010fe200078e3cff */
[----:B------:R-:W4:Y:S04]  /*09d0*/  @P3 LDG.E R24, desc[UR4][R10.64+0xe4] ;  /* 0x0000e4040a183981 */ /* 0x000f28000c1e1900 */
[----:B------:R-:W2:Y:S01]  /*09e0*/  @P6 LDG.E R26, desc[UR4][R10.64+0x118] ;  /* 0x000118040a1a6981 */ /* 0x000ea2000c1e1900 */
        /* <DEDUP_REMOVED lines=8> */
[----:B---3--:R-:W-:-:S03]  /*0a70*/  @P2 LOP3.LUT R3, R3, R22, RZ, 0x3c, !PT ;  /* 0x0000001603032212 */ /* 0x008fc600078e3cff */
[----:B------:R-:W3:Y:S01]  /*0a80*/  @P4 LDG.E R22, desc[UR4][R10.64+0x100] ;  /* 0x000100040a164981 */ /* 0x000ee2000c1e1900 */
[----:B--2---:R-:W-:-:S03]  /*0a90*/  @P6 LOP3.LUT R15, R15, R26, RZ, 0x3c, !PT ;  /* 0x0000001a0f0f6212 */ /* 0x004fc600078e3cff */
[----:B------:R-:W2:Y:S01]  /*0aa0*/  @P0 LDG.E R26, desc[UR4][R10.64+0x12c] ;  /* 0x00012c040a1a0981 */ /* 0x000ea2000c1e1900 */
[----:B----4-:R-:W-:-:S03]  /*0ab0*/  @P2 LOP3.LUT R2, R2, R23, RZ, 0x3c, !PT ;  /* 0x0000001702022212 */ /* 0x010fc600078e3cff */
[----:B------:R-:W4:Y:S01]  /*0ac0*/  @P4 LDG.E R23, desc[UR4][R10.64+0xfc] ;  /* 0x0000fc040a174981 */ /* 0x000f22000c1e1900 */
[----:B------:R-:W-:-:S03]  /*0ad0*/  @P2 LOP3.LUT R5, R5, R20, RZ, 0x3c, !PT ;  /* 0x0000001405052212 */ /* 0x000fc600078e3cff */
[----:B------:R-:W4:Y:S01]  /*0ae0*/  @P4 LDG.E R20, desc[UR4][R10.64+0xf8] ;  /* 0x0000f8040a144981 */ /* 0x000f22000c1e1900 */
[----:B------:R-:W-:Y:S02]  /*0af0*/  @P3 LOP3.LUT R2, R2, R27, RZ, 0x3c, !PT ;  /* 0x0000001b02023212 */ /* 0x000fe400078e3cff */
[----:B------:R-:W-:Y:S01]  /*0b00*/  @P3 LOP3.LUT R4, R4, R25, RZ, 0x3c, !PT ;  /* 0x0000001904043212 */ /* 0x000fe200078e3cff */
[----:B------:R-:W4:Y:S01]  /*0b10*/  @P5 LDG.E R27, desc[UR4][R10.64+0x110] ;  /* 0x000110040a1b5981 */ /* 0x000f22000c1e1900 */
[----:B------:R-:W-:-:S03]  /*0b20*/  @P3 LOP3.LUT R5, R5, R24, RZ, 0x3c, !PT ;  /* 0x0000001805053212 */ /* 0x000fc600078e3cff */
[----:B------:R-:W4:Y:S04]  /*0b30*/  @P5 LDG.E R25, desc[UR4][R10.64+0x108] ;  /* 0x000108040a195981 */ /* 0x000f28000c1e1900 */
        /* <DEDUP_REMOVED lines=19> */
[----:B------:R-:W-:-:S05]  /*0c70*/  VIADD R19, R19, 0x10 ;  /* 0x0000001013137836 */ /* 0x000fca0000000000 */
[----:B------:R-:W-:Y:S02]  /*0c80*/  ISETP.NE.AND P1, PT, R19, 0x20, PT ;  /* 0x000000201300780c */ /* 0x000fe40003f25270 */
[----:B------:R-:W-:Y:S02]  /*0c90*/  @P5 LOP3.LUT R3, R3, R18, RZ, 0x3c, !PT ;  /* 0x0000001203035212 */ /* 0x000fe400078e3cff */
[----:B------:R-:W-:Y:S02]  /*0ca0*/  @P6 LOP3.LUT R4, R4, R21, RZ, 0x3c, !PT ;  /* 0x0000001504046212 */ /* 0x000fe400078e3cff */
[----:B---3--:R-:W-:-:S04]  /*0cb0*/  @P6 LOP3.LUT R3, R3, R22, RZ, 0x3c, !PT ;  /* 0x0000001603036212 */ /* 0x008fc800078e3cff */
[----:B--2---:R-:W-:Y:S02]  /*0cc0*/  @P0 LOP3.LUT R3, R3, R26, RZ, 0x3c, !PT ;  /* 0x0000001a03030212 */ /* 0x004fe400078e3cff */
[----:B----4-:R-:W-:Y:S02]  /*0cd0*/  @P6 LOP3.LUT R2, R2, R23, RZ, 0x3c, !PT ;  /* 0x0000001702026212 */ /* 0x010fe400078e3cff */
[----:B------:R-:W-:Y:S02]  /*0ce0*/  @P6 LOP3.LUT R5, R5, R20, RZ, 0x3c, !PT ;  /* 0x0000001405056212 */ /* 0x000fe400078e3cff */
[----:B------:R-:W-:Y:S02]  /*0cf0*/  @P0 LOP3.LUT R2, R2, R27, RZ, 0x3c, !PT ;  /* 0x0000001b02020212 */ /* 0x000fe400078e3cff */
[----:B------:R-:W-:Y:S02]  /*0d00*/  @P0 LOP3.LUT R4, R4, R25, RZ, 0x3c, !PT ;  /* 0x0000001904040212 */ /* 0x000fe400078e3cff */
[----:B------:R-:W-:Y:S01]  /*0d10*/  @P0 LOP3.LUT R5, R5, R24, RZ, 0x3c, !PT ;  /* 0x0000001805050212 */ /* 0x000fe200078e3cff */
[----:B------:R-:W-:Y:S06]  /*0d20*/  @P1 BRA `(.L_x_255) ;  /* 0xfffffff400481947 */ /* 0x000fec000383ffff */
[----:B------:R-:W-:-:S05]  /*0d30*/  VIADD R17, R17, 0x1 ;  /* 0x0000000111117836 */ /* 0x000fca0000000000 */
[----:B------:R-:W-:-:S13]  /*0d40*/  ISETP.NE.AND P0, PT, R17, 0x5, PT ;  /* 0x000000051100780c */ /* 0x000fda0003f05270 */
[----:B------:R-:W-:Y:S05]  /*0d50*/  @P0 BRA `(.L_x_256) ;  /* 0xfffffff400300947 */ /* 0x000fea000383ffff */
[----:B------:R0:W-:Y:S01]  /*0d60*/  STG.E.64 desc[UR4][R6.64+0x8], R4 ;  /* 0x0000080406007986 */ /* 0x0001e2000c101b04 */
[----:B------:R-:W-:Y:S01]  /*0d70*/  VIADD R14, R14, 0x1 ;  /* 0x000000010e0e7836 */ /* 0x000fe20000000000 */
[----:B------:R-:W-:Y:S02]  /*0d80*/  LOP3.LUT R11, R13, 0x3, RZ, 0xc0, !PT ;  /* 0x000000030d0b7812 */ /* 0x000fe400078ec0ff */
[----:B------:R0:W-:Y:S02]  /*0d90*/  STG.E.64 desc[UR4][R6.64+0x10], R2 ;  /* 0x0000100206007986 */ /* 0x0001e4000c101b04 */
[----:B------:R-:W-:Y:S02]  /*0da0*/  ISETP.GE.U32.AND P0, PT, R14, R11, PT ;  /* 0x0000000b0e00720c */ /* 0x000fe40003f06070 */
[----:B------:R0:W-:Y:S11]  /*0db0*/  STG.E desc[UR4][R6.64+0x4], R15 ;  /* 0x0000040f06007986 */ /* 0x0001f6000c101904 */
[----:B------:R-:W-:Y:S05]  /*0dc0*/  @!P0 BRA `(.L_x_257) ;  /* 0xfffffff400048947 */ /* 0x000fea000383ffff */
.L_x_254:
[----:B------:R-:W-:Y:S05]  /*0dd0*/  BSYNC.RECONVERGENT B1 ;  /* 0x0000000000017941 */ /* 0x000fea0003800200 */
.L_x_253:
[C---:B------:R-:W-:Y:S01]  /*0de0*/  ISETP.GT.U32.AND P0, PT, R13.reuse, 0x3, PT ;  /* 0x000000030d00780c */ /* 0x040fe20003f04070 */
[----:B------:R-:W-:Y:S01]  /*0df0*/  VIADD R12, R12, 0x1 ;  /* 0x000000010c0c7836 */ /* 0x000fe20000000000 */
[--C-:B------:R-:W-:Y:S02]  /*0e00*/  SHF.R.U64 R13, R13, 0x2, R0.reuse ;  /* 0x000000020d0d7819 */ /* 0x100fe40000001200 */
[----:B------:R-:W-:Y:S02]  /*0e10*/  ISETP.GT.U32.AND.EX P0, PT, R0, RZ, PT, P0 ;  /* 0x000000ff0000720c */ /* 0x000fe40003f04100 */
[----:B------:R-:W-:-:S11]  /*0e20*/  SHF.R.U32.HI R0, RZ, 0x2, R0 ;  /* 0x00000002ff007819 */ /* 0x000fd60000011600 */
[----:B------:R-:W-:Y:S05]  /*0e30*/  @P0 BRA `(.L_x_258) ;  /* 0xfffffff000c80947 */ /* 0x000fea000383ffff */
.L_x_252:
[----:B------:R-:W-:Y:S05]  /*0e40*/  BSYNC.RECONVERGENT B0 ;  /* 0x0000000000007941 */ /* 0x000fea0003800200 */
.L_x_251:
[----:B------:R-:W-:Y:S04]  /*0e50*/  STG.E.64 desc[UR4][R6.64+0x18], RZ ;  /* 0x000018ff06007986 */ /* 0x000fe8000c101b04 */
[----:B------:R-:W-:Y:S04]  /*0e60*/  STG.E desc[UR4][R6.64+0x20], RZ ;  /* 0x000020ff06007986 */ /* 0x000fe8000c101904 */
[----:B------:R-:W-:Y:S01]  /*0e70*/  STG.E.64 desc[UR4][R6.64+0x28], RZ ;  /* 0x000028ff06007986 */ /* 0x000fe2000c101b04 */
[----:B------:R-:W-:Y:S05]  /*0e80*/  EXIT ;  /* 0x000000000000794d */ /* 0x000fea0003800000 */
.L_x_259:
        /* <DEDUP_REMOVED lines=15> */
.L_x_272:


//--------------------- .nv.global.init           --------------------------
	.section	.nv.global.init,"aw",@progbits
	.align	4
.nv.global.init:
	.type		mrg32k3aM1SubSeq,@object
	.size		mrg32k3aM1SubSeq,(mrg32k3aM2SubSeq - mrg32k3aM1SubSeq)
mrg32k3aM1SubSeq:
        /*0000*/ 	.byte	0x0b, 0xcc, 0xee, 0x04, 0x73, 0x29, 0x8b, 0x6f, 0xf6, 0x53, 0x03, 0xf6, 0x23, 0xf6, 0xea, 0xda
        /* <DEDUP_REMOVED lines=125> */
	.type		mrg32k3aM2SubSeq,@object
	.size		mrg32k3aM2SubSeq,(mrg32k3aM1 - mrg32k3aM2SubSeq)
mrg32k3aM2SubSeq:
        /* <DEDUP_REMOVED lines=126> */
	.type		mrg32k3aM1,@object
	.size		mrg32k3aM1,(mrg32k3aM1Seq - mrg32k3aM1)
mrg32k3aM1:
        /* <DEDUP_REMOVED lines=144> */
	.type		mrg32k3aM1Seq,@object
	.size		mrg32k3aM1Seq,(mrg32k3aM2 - mrg32k3aM1Seq)
mrg32k3aM1Seq:
        /* <DEDUP_REMOVED lines=144> */
	.type		mrg32k3aM2,@object
	.size		mrg32k3aM2,(mrg32k3aM2Seq - mrg32k3aM2)
mrg32k3aM2:
        /* <DEDUP_REMOVED lines=144> */
	.type		mrg32k3aM2Seq,@object
	.size		mrg32k3aM2Seq,(precalc_xorwow_matrix - mrg32k3aM2Seq)
mrg32k3aM2Seq:
        /* <DEDUP_REMOVED lines=144> */
	.type		precalc_xorwow_matrix,@object
	.size		precalc_xorwow_matrix,(precalc_xorwow_offset_matrix - precalc_xorwow_matrix)
precalc_xorwow_matrix:
        /* <DEDUP_REMOVED lines=6400> */
	.type		precalc_xorwow_offset_matrix,@object
	.size		precalc_xorwow_offset_matrix,(.L_1 - precalc_xorwow_offset_matrix)
precalc_xorwow_offset_matrix:
        /* <DEDUP_REMOVED lines=6400> */
.L_1:


//--------------------- .nv.shared._Z16ZBC_derivative_kfffPfS_S_fffffP17curandStateXORWOWS_ --------------------------
	.section	.nv.shared._Z16ZBC_derivative_kfffPfS_S_fffffP17curandStateXORWOWS_,"aw",@nobits
	.sectionflags	@""
	.align	16
	.zero		1024


//--------------------- .nv.shared.reserved.0     --------------------------
	.section	.nv.shared.reserved.0,"aw",@nobits
	.weak		__nv_reservedSMEM_offset_0_alias
	.size		__nv_reservedSMEM_offset_0_alias, 0, 64
	.other		__nv_reservedSMEM_offset_0_alias,@"STO_CUDA_RESERVED_SHARED STV_DEFAULT"
__nv_reservedSMEM_offset_0_alias:
	.zero		0
	.zero		64


//--------------------- .nv.shared._Z5ZBC_kfffPfS_S_fffffP17curandStateXORWOWS_ --------------------------
	.section	.nv.shared._Z5ZBC_kfffPfS_S_fffffP17curandStateXORWOWS_,"aw",@nobits
	.sectionflags	@""
	.align	16
	.zero		1024


//--------------------- .nv.shared._Z7theta_kPffffiS_ --------------------------
	.section	.nv.shared._Z7theta_kPffffiS_,"aw",@nobits
	.sectionflags	@""
	.align	16
	.zero		1024


//--------------------- .nv.shared._Z12Bond_Price_kffffffP17curandStateXORWOWPfS1_ --------------------------
	.section	.nv.shared._Z12Bond_Price_kffffffP17curandStateXORWOWPfS1_,"aw",@nobits
	.sectionflags	@""
	.align	16
	.zero		1024


//--------------------- .nv.shared._Z19init_curand_state_kP17curandStateXORWOW --------------------------
	.section	.nv.shared._Z19init_curand_state_kP17curandStateXORWOW,"aw",@nobits
	.sectionflags	@""
	.align	16
	.zero		1024


//--------------------- .nv.constant0._Z16ZBC_derivative_kfffPfS_S_fffffP17curandStateXORWOWS_ --------------------------
	.section	.nv.constant0._Z16ZBC_derivative_kfffPfS_S_fffffP17curandStateXORWOWS_,"a",@progbits
	.sectionflags	@""
	.align	4
.nv.constant0._Z16ZBC_derivative_kfffPfS_S_fffffP17curandStateXORWOWS_:
	.zero		976


//--------------------- .nv.constant0._Z5ZBC_kfffPfS_S_fffffP17curandStateXORWOWS_ --------------------------
	.section	.nv.constant0._Z5ZBC_kfffPfS_S_fffffP17curandStateXORWOWS_,"a",@progbits
	.sectionflags	@""
	.align	4
.nv.constant0._Z5ZBC_kfffPfS_S_fffffP17curandStateXORWOWS_:
	.zero		976


//--------------------- .nv.constant0._Z7theta_kPffffiS_ --------------------------
	.section	.nv.constant0._Z7theta_kPffffiS_,"a",@progbits
	.sectionflags	@""
	.align	4
.nv.constant0._Z7theta_kPffffiS_:
	.zero		928


//--------------------- .nv.constant0._Z12Bond_Price_kffffffP17curandStateXORWOWPfS1_ --------------------------
	.section	.nv.constant0._Z12Bond_Price_kffffffP17curandStateXORWOWPfS1_,"a",@progbits
	.sectionflags	@""
	.align	4
.nv.constant0._Z12Bond_Price_kffffffP17curandStateXORWOWPfS1_:
	.zero		944


//--------------------- .nv.constant0._Z19init_curand_state_kP17curandStateXORWOW --------------------------
	.section	.nv.constant0._Z19init_curand_state_kP17curandStateXORWOW,"a",@progbits
	.sectionflags	@""
	.align	4
.nv.constant0._Z19init_curand_state_kP17curandStateXORWOW:
	.zero		904


//--------------------- SYMBOLS --------------------------

	.type		.nv.reservedSmem.offset0,@object
	.size		.nv.reservedSmem.offset0,0x4
	.type		.nv.reservedSmem.cap,@object
	.size		.nv.reservedSmem.cap,0x4
